	.target	sm_80

	.elftype	@"ET_EXEC"


//--------------------- .note.nv.tkinfo           --------------------------
	.section	.note.nv.tkinfo,"",@"SHT_NOTE"
	.sectionflags	@"SHF_NOTE_NV_TKINFO"
	.tkinfo
        /*0018*/ 	.word	0x00000002
        /*0030*/ 	.string	""
        /*0030*/ 	.string	"ptxas"
        /*0030*/ 	.string	"Cuda compilation tools, release 13.0, V13.0.88"
        /*0030*/ 	.string	"Build cuda_13.0.r13.0/compiler.36424714_0"
        /*0030*/ 	.string	"-v  -suppress-debug-info  -lineinfo  -arch sm_80 "



//--------------------- .note.nv.cuinfo           --------------------------
	.section	.note.nv.cuinfo,"",@"SHT_NOTE"
	.sectionflags	@"SHF_NOTE_NV_CUINFO"
        /*0018*/ 	.short	0x0002
        /*001a*/ 	.short	0x0050
        /*001c*/ 	.short	0x0082
	.zero		2


//--------------------- .nv.info                  --------------------------
	.section	.nv.info,"",@"SHT_CUDA_INFO"
	.align	4


	//----- nvinfo : EIATTR_REGCOUNT
	.align		4
        /*0000*/ 	.byte	0x04, 0x2f
        /*0002*/ 	.short	(.L_1 - .L_0)
	.align		4
.L_0:
        /*0004*/ 	.word	index@(matmul_kernel)
        /*0008*/ 	.word	0x000000ff


	//----- nvinfo : EIATTR_FRAME_SIZE
	.align		4
.L_1:
        /*000c*/ 	.byte	0x04, 0x11
        /*000e*/ 	.short	(.L_3 - .L_2)
	.align		4
.L_2:
        /*0010*/ 	.word	index@(matmul_kernel)
        /*0014*/ 	.word	0x00002118


	//----- nvinfo : EIATTR_MIN_STACK_SIZE
	.align		4
.L_3:
        /*0018*/ 	.byte	0x04, 0x12
        /*001a*/ 	.short	(.L_5 - .L_4)
	.align		4
.L_4:
        /*001c*/ 	.word	index@(matmul_kernel)
        /*0020*/ 	.word	0x00002118
.L_5:


//--------------------- .nv.info.matmul_kernel    --------------------------
	.section	.nv.info.matmul_kernel,"",@"SHT_CUDA_INFO"
	.sectionflags	@""
	.align	4


	//----- nvinfo : EIATTR_CUDA_API_VERSION
	.align		4
        /*0000*/ 	.byte	0x04, 0x37
        /*0002*/ 	.short	(.L_7 - .L_6)
.L_6:
        /*0004*/ 	.word	0x00000082


	//----- nvinfo : EIATTR_SW2861232_WAR
	.align		4
.L_7:
        /*0008*/ 	.byte	0x01, 0x35
	.zero		2


	//----- nvinfo : EIATTR_PARAM_CBANK
	.align		4
        /*000c*/ 	.byte	0x04, 0x0a
        /*000e*/ 	.short	(.L_9 - .L_8)
	.align		4
.L_8:
        /*0010*/ 	.word	index@(.nv.constant0.matmul_kernel)
        /*0014*/ 	.short	0x0160
        /*0016*/ 	.short	0x0050


	//----- nvinfo : EIATTR_CBANK_PARAM_SIZE
	.align		4
.L_9:
        /*0018*/ 	.byte	0x03, 0x19
        /*001a*/ 	.short	0x0050


	//----- nvinfo : EIATTR_KPARAM_INFO
	.align		4
        /*001c*/ 	.byte	0x04, 0x17
        /*001e*/ 	.short	(.L_11 - .L_10)
.L_10:
        /*0020*/ 	.word	0x00000000
        /*0024*/ 	.short	0x000d
        /*0026*/ 	.short	0x0048
        /*0028*/ 	.byte	0x00, 0xf4, 0x21, 0x00


	//----- nvinfo : EIATTR_KPARAM_INFO
	.align		4
.L_11:
        /*002c*/ 	.byte	0x04, 0x17
        /*002e*/ 	.short	(.L_13 - .L_12)
.L_12:
        /*0030*/ 	.word	0x00000000
        /*0034*/ 	.short	0x000c
        /*0036*/ 	.short	0x0040
        /*0038*/ 	.byte	0x00, 0xf4, 0x21, 0x00


	//----- nvinfo : EIATTR_KPARAM_INFO
	.align		4
.L_13:
        /*003c*/ 	.byte	0x04, 0x17
        /*003e*/ 	.short	(.L_15 - .L_14)
.L_14:
        /*0040*/ 	.word	0x00000000
        /*0044*/ 	.short	0x000b
        /*0046*/ 	.short	0x0038
        /*0048*/ 	.byte	0x00, 0xf0, 0x11, 0x00


	//----- nvinfo : EIATTR_KPARAM_INFO
	.align		4
.L_15:
        /*004c*/ 	.byte	0x04, 0x17
        /*004e*/ 	.short	(.L_17 - .L_16)
.L_16:
        /*0050*/ 	.word	0x00000000
        /*0054*/ 	.short	0x000a
        /*0056*/ 	.short	0x0034
        /*0058*/ 	.byte	0x00, 0xf0, 0x11, 0x00


	//----- nvinfo : EIATTR_KPARAM_INFO
	.align		4
.L_17:
        /*005c*/ 	.byte	0x04, 0x17
        /*005e*/ 	.short	(.L_19 - .L_18)
.L_18:
        /*0060*/ 	.word	0x00000000
        /*0064*/ 	.short	0x0009
        /*0066*/ 	.short	0x0030
        /*0068*/ 	.byte	0x00, 0xf0, 0x11, 0x00


	//----- nvinfo : EIATTR_KPARAM_INFO
	.align		4
.L_19:
        /*006c*/ 	.byte	0x04, 0x17
        /*006e*/ 	.short	(.L_21 - .L_20)
.L_20:
        /*0070*/ 	.word	0x00000000
        /*0074*/ 	.short	0x0008
        /*0076*/ 	.short	0x002c
        /*0078*/ 	.byte	0x00, 0xf0, 0x11, 0x00


	//----- nvinfo : EIATTR_KPARAM_INFO
	.align		4
.L_21:
        /*007c*/ 	.byte	0x04, 0x17
        /*007e*/ 	.short	(.L_23 - .L_22)
.L_22:
        /*0080*/ 	.word	0x00000000
        /*0084*/ 	.short	0x0007
        /*0086*/ 	.short	0x0028
        /*0088*/ 	.byte	0x00, 0xf0, 0x11, 0x00


	//----- nvinfo : EIATTR_KPARAM_INFO
	.align		4
.L_23:
        /*008c*/ 	.byte	0x04, 0x17
        /*008e*/ 	.short	(.L_25 - .L_24)
.L_24:
        /*0090*/ 	.word	0x00000000
        /*0094*/ 	.short	0x0006
        /*0096*/ 	.short	0x0024
        /*0098*/ 	.byte	0x00, 0xf0, 0x11, 0x00


	//----- nvinfo : EIATTR_KPARAM_INFO
	.align		4
.L_25:
        /*009c*/ 	.byte	0x04, 0x17
        /*009e*/ 	.short	(.L_27 - .L_26)
.L_26:
        /*00a0*/ 	.word	0x00000000
        /*00a4*/ 	.short	0x0005
        /*00a6*/ 	.short	0x0020
        /*00a8*/ 	.byte	0x00, 0xf0, 0x11, 0x00


	//----- nvinfo : EIATTR_KPARAM_INFO
	.align		4
.L_27:
        /*00ac*/ 	.byte	0x04, 0x17
        /*00ae*/ 	.short	(.L_29 - .L_28)
.L_28:
        /*00b0*/ 	.word	0x00000000
        /*00b4*/ 	.short	0x0004
        /*00b6*/ 	.short	0x001c
        /*00b8*/ 	.byte	0x00, 0xf0, 0x11, 0x00


	//----- nvinfo : EIATTR_KPARAM_INFO
	.align		4
.L_29:
        /*00bc*/ 	.byte	0x04, 0x17
        /*00be*/ 	.short	(.L_31 - .L_30)
.L_30:
        /*00c0*/ 	.word	0x00000000
        /*00c4*/ 	.short	0x0003
        /*00c6*/ 	.short	0x0018
        /*00c8*/ 	.byte	0x00, 0xf0, 0x11, 0x00


	//----- nvinfo : EIATTR_KPARAM_INFO
	.align		4
.L_31:
        /*00cc*/ 	.byte	0x04, 0x17
        /*00ce*/ 	.short	(.L_33 - .L_32)
.L_32:
        /*00d0*/ 	.word	0x00000000
        /*00d4*/ 	.short	0x0002
        /*00d6*/ 	.short	0x0010
        /*00d8*/ 	.byte	0x00, 0xf4, 0x21, 0x00


	//----- nvinfo : EIATTR_KPARAM_INFO
	.align		4
.L_33:
        /*00dc*/ 	.byte	0x04, 0x17
        /*00de*/ 	.short	(.L_35 - .L_34)
.L_34:
        /*00e0*/ 	.word	0x00000000
        /*00e4*/ 	.short	0x0001
        /*00e6*/ 	.short	0x0008
        /*00e8*/ 	.byte	0x00, 0xf4, 0x21, 0x00


	//----- nvinfo : EIATTR_KPARAM_INFO
	.align		4
.L_35:
        /*00ec*/ 	.byte	0x04, 0x17
        /*00ee*/ 	.short	(.L_37 - .L_36)
.L_36:
        /*00f0*/ 	.word	0x00000000
        /*00f4*/ 	.short	0x0000
        /*00f6*/ 	.short	0x0000
        /*00f8*/ 	.byte	0x00, 0xf4, 0x21, 0x00


	//----- nvinfo : EIATTR_MAXREG_COUNT
	.align		4
.L_37:
        /*00fc*/ 	.byte	0x03, 0x1b
        /*00fe*/ 	.short	0x00ff


	//----- nvinfo : EIATTR_NUM_BARRIERS
	.align		4
        /*0100*/ 	.byte	0x02, 0x4c
        /*0102*/ 	.byte	0x01
	.zero		1


	//----- nvinfo : EIATTR_ANNOTATIONS
	.align		4
        /*0104*/ 	.byte	0x04, 0x55
        /*0106*/ 	.short	(.L_39 - .L_38)


	//   ....[0]....
.L_38:
        /*0108*/ 	.word	0x00000001
        /*010c*/ 	.byte	0x00, 0x06, 0x00, 0x00, 0x01, 0x00, 0x00, 0x00, 0x50, 0x1a, 0x00, 0x00, 0x01, 0x00, 0x00, 0x00
        /* <DEDUP_REMOVED lines=681> */
        /*2bac*/ 	.byte	0xd0, 0xdc, 0x00, 0x00


	//----- nvinfo : EIATTR_MERCURY_ISA_VERSION
	.align		4
.L_39:
        /*2bb0*/ 	.byte	0x03, 0x5f
        /*2bb2*/ 	.short	0x0000


	//----- nvinfo : EIATTR_EXIT_INSTR_OFFSETS
	.align		4
        /*2bb4*/ 	.byte	0x04, 0x1c
        /*2bb6*/ 	.short	(.L_41 - .L_40)


	//   ....[0]....
.L_40:
        /*2bb8*/ 	.word	0x0004fce0


	//   ....[1]....
        /*2bbc*/ 	.word	0x0004fd00


	//----- nvinfo : EIATTR_REQNTID
	.align		4
.L_41:
        /*2bc0*/ 	.byte	0x04, 0x10
        /*2bc2*/ 	.short	(.L_43 - .L_42)
.L_42:
        /*2bc4*/ 	.word	0x00000100
        /*2bc8*/ 	.word	0x00000001
        /*2bcc*/ 	.word	0x00000001
.L_43:


//--------------------- .nv.callgraph             --------------------------
	.section	.nv.callgraph,"",@"SHT_CUDA_CALLGRAPH"
	.align	4
	.sectionentsize	8
	.align		4
        /*0000*/ 	.word	0x00000000
	.align		4
        /*0004*/ 	.word	0xffffffff
	.align		4
        /*0008*/ 	.word	0x00000000
	.align		4
        /*000c*/ 	.word	0xfffffffe
	.align		4
        /*0010*/ 	.word	0x00000000
	.align		4
        /*0014*/ 	.word	0xfffffffd
	.align		4
        /*0018*/ 	.word	0x00000000
	.align		4
        /*001c*/ 	.word	0xfffffffc


//--------------------- .nv.rel.action            --------------------------
	.section	.nv.rel.action,"",@"SHT_CUDA_RELOCINFO"
	.align	8
	.sectionentsize	8
        /*0000*/ 	.byte	0x73, 0x00, 0x00, 0x00, 0x00, 0x00, 0x00, 0x00, 0x00, 0x00, 0x00, 0x11, 0x25, 0x00, 0x05, 0x36


//--------------------- .nv.constant0.matmul_kernel --------------------------
	.section	.nv.constant0.matmul_kernel,"a",@progbits
	.sectionflags	@""
	.align	4
.nv.constant0.matmul_kernel:
	.zero		432


//--------------------- .text.matmul_kernel       --------------------------
	.section	.text.matmul_kernel,"ax",@progbits
	.sectioninfo	@"SHI_REGISTERS=255"
	.align	128
        .global         matmul_kernel
        .type           matmul_kernel,@function
        .size           matmul_kernel,(.L_x_4 - matmul_kernel)
        .other          matmul_kernel,@"STO_CUDA_ENTRY STV_DEFAULT"
matmul_kernel:
.text.matmul_kernel:
[----:B------:R-:W-:Y:S02]  /*0000*/  IMAD.MOV.U32 R1, RZ, RZ, c[0x0][0x28] ;  /* 0x00000a00ff017624 */ /* 0x000fe400078e00ff */
[----:B------:R-:W-:Y:S01]  /*0010*/  IMAD.MOV.U32 R6, RZ, RZ, 0x1ff ;  /* 0x000001ffff067424 */ /* 0x000fe200078e00ff */
[----:B------:R-:W1:Y:S01]  /*0020*/  S2R R5, SR_CTAID.X ;  /* 0x0000000000057919 */ /* 0x000e620000002500 */
[----:B------:R-:W-:Y:S01]  /*0030*/  IMAD.MOV.U32 R252, RZ, RZ, c[0x0][0x180] ;  /* 0x00006000fffc7624 */ /* 0x000fe200078e00ff */
[----:B------:R-:W-:Y:S01]  /*0040*/  IADD3 R1, R1, -0x2118, RZ ;  /* 0xffffdee801017810 */ /* 0x000fe20007ffe0ff */
[----:B------:R-:W-:Y:S01]  /*0050*/  ULDC.64 UR4, c[0x0][0x118] ;  /* 0x0000460000047ab9 */ /* 0x000fe20000000a00 */
[----:B------:R-:W-:Y:S01]  /*0060*/  IADD3 R0, R6, c[0x0][0x17c], RZ ;  /* 0x00005f0006007a10 */ /* 0x000fe20007ffe0ff */
[----:B------:R-:W2:Y:S01]  /*0070*/  S2R R166, SR_TID.X ;  /* 0x0000000000a67919 */ /* 0x000ea20000002100 */
[----:B------:R-:W-:Y:S02]  /*0080*/  LOP3.LUT R244, RZ, c[0x0][0x17c], RZ, 0x33, !PT ;  /* 0x00005f00fff47a12 */ /* 0x000fe400078e33ff */
[----:B------:R-:W-:Y:S02]  /*0090*/  SHF.R.S32.HI R3, RZ, 0x1f, R0 ;  /* 0x0000001fff037819 */ /* 0x000fe40000011400 */
[----:B------:R-:W-:-:S02]  /*00a0*/  IADD3 R164, R252, -0x15, RZ ;  /* 0xffffffebfca47810 */ /* 0x000fc40007ffe0ff */
[----:B------:R-:W-:Y:S02]  /*00b0*/  LEA.HI R3, R3, R0, RZ, 0x9 ;  /* 0x0000000003037211 */ /* 0x000fe400078f48ff */
[----:B------:R-:W-:Y:S02]  /*00c0*/  IADD3 R165, R252, -0x19, RZ ;  /* 0xffffffe7fca57810 */ /* 0x000fe40007ffe0ff */
[----:B------:R-:W-:-:S05]  /*00d0*/  SHF.R.S32.HI R3, RZ, 0x9, R3 ;  /* 0x00000009ff037819 */ /* 0x000fca0000011403 */
[----:B------:R-:W-:Y:S01]  /*00e0*/  IMAD.SHL.U32 R4, R3, 0x8, RZ ;  /* 0x0000000803047824 */ /* 0x000fe200078e00ff */
[----:B-1----:R-:W-:-:S04]  /*00f0*/  IABS R10, R5 ;  /* 0x00000005000a7213 */ /* 0x002fc80000000000 */
[-C--:B------:R-:W-:Y:S02]  /*0100*/  IABS R7, R4.reuse ;  /* 0x0000000400077213 */ /* 0x080fe40000000000 */
[----:B------:R-:W-:Y:S02]  /*0110*/  IABS R11, R4 ;  /* 0x00000004000b7213 */ /* 0x000fe40000000000 */
[----:B------:R-:W1:Y:S01]  /*0120*/  I2F.RP R0, R7 ;  /* 0x0000000700007306 */ /* 0x000e620000209400 */
[C---:B--2---:R-:W-:Y:S02]  /*0130*/  LOP3.LUT R168, R166.reuse, 0xff, RZ, 0xc0, !PT ;  /* 0x000000ffa6a87812 */ /* 0x044fe400078ec0ff */
[----:B------:R-:W-:-:S05]  /*0140*/  LOP3.LUT R167, R166, 0x1f, RZ, 0xc0, !PT ;  /* 0x0000001fa6a77812 */ /* 0x000fca00078ec0ff */
[----:B-1----:R-:W1:Y:S02]  /*0150*/  MUFU.RCP R0, R0 ;  /* 0x0000000000007308 */ /* 0x002e640000001000 */
[----:B-1----:R-:W-:Y:S01]  /*0160*/  IADD3 R2, R0, 0xffffffe, RZ ;  /* 0x0ffffffe00027810 */ /* 0x002fe20007ffe0ff */
[----:B------:R-:W-:-:S05]  /*0170*/  IMAD.MOV R0, RZ, RZ, -R11 ;  /* 0x000000ffff007224 */ /* 0x000fca00078e0a0b */
[----:B------:R1:W2:Y:S02]  /*0180*/  F2I.FTZ.U32.TRUNC.NTZ R3, R2 ;  /* 0x0000000200037305 */ /* 0x0002a4000021f000 */
[----:B-1----:R-:W-:Y:S02]  /*0190*/  IMAD.MOV.U32 R2, RZ, RZ, RZ ;  /* 0x000000ffff027224 */ /* 0x002fe400078e00ff */
[----:B--2---:R-:W-:-:S04]  /*01a0*/  IMAD.MOV R8, RZ, RZ, -R3 ;  /* 0x000000ffff087224 */ /* 0x004fc800078e0a03 */
[----:B------:R-:W-:Y:S02]  /*01b0*/  IMAD R9, R8, R7, RZ ;  /* 0x0000000708097224 */ /* 0x000fe400078e02ff */
[----:B------:R-:W-:Y:S02]  /*01c0*/  IMAD.MOV.U32 R8, RZ, RZ, R10 ;  /* 0x000000ffff087224 */ /* 0x000fe400078e000a */
[----:B------:R-:W-:-:S06]  /*01d0*/  IMAD.HI.U32 R3, R3, R9, R2 ;  /* 0x0000000903037227 */ /* 0x000fcc00078e0002 */
[----:B------:R-:W-:-:S04]  /*01e0*/  IMAD.HI.U32 R3, R3, R8, RZ ;  /* 0x0000000803037227 */ /* 0x000fc800078e00ff */
[----:B------:R-:W-:-:S05]  /*01f0*/  IMAD R0, R3, R0, R8 ;  /* 0x0000000003007224 */ /* 0x000fca00078e0208 */
[----:B------:R-:W-:-:S13]  /*0200*/  ISETP.GT.U32.AND P1, PT, R7, R0, PT ;  /* 0x000000000700720c */ /* 0x000fda0003f24070 */
[----:B------:R-:W-:Y:S01]  /*0210*/  @!P1 IMAD.IADD R0, R0, 0x1, -R7 ;  /* 0x0000000100009824 */ /* 0x000fe200078e0a07 */
[----:B------:R-:W-:Y:S02]  /*0220*/  @!P1 IADD3 R3, R3, 0x1, RZ ;  /* 0x0000000103039810 */ /* 0x000fe40007ffe0ff */
[----:B------:R-:W-:Y:S02]  /*0230*/  ISETP.NE.AND P1, PT, R4, RZ, PT ;  /* 0x000000ff0400720c */ /* 0x000fe40003f25270 */
[----:B------:R-:W-:Y:S02]  /*0240*/  ISETP.GE.U32.AND P0, PT, R0, R7, PT ;  /* 0x000000070000720c */ /* 0x000fe40003f06070 */
[----:B------:R-:W-:-:S04]  /*0250*/  LOP3.LUT R0, R5, R4, RZ, 0x3c, !PT ;  /* 0x0000000405007212 */ /* 0x000fc800078e3cff */
[----:B------:R-:W-:Y:S02]  /*0260*/  ISETP.GE.AND P2, PT, R0, RZ, PT ;  /* 0x000000ff0000720c */ /* 0x000fe40003f46270 */
[----:B------:R-:W-:-:S05]  /*0270*/  IADD3 R0, R6, c[0x0][0x178], RZ ;  /* 0x00005e0006007a10 */ /* 0x000fca0007ffe0ff */
[----:B------:R-:W-:-:S05]  /*0280*/  @P0 IADD3 R3, R3, 0x1, RZ ;  /* 0x0000000103030810 */ /* 0x000fca0007ffe0ff */
[----:B------:R-:W-:Y:S01]  /*0290*/  IMAD.MOV.U32 R2, RZ, RZ, R3 ;  /* 0x000000ffff027224 */ /* 0x000fe200078e0003 */
[----:B------:R-:W-:-:S03]  /*02a0*/  SHF.R.S32.HI R3, RZ, 0x1f, R0 ;  /* 0x0000001fff037819 */ /* 0x000fc60000011400 */
[----:B------:R-:W-:Y:S01]  /*02b0*/  @!P2 IMAD.MOV R2, RZ, RZ, -R2 ;  /* 0x000000ffff02a224 */ /* 0x000fe200078e0a02 */
[----:B------:R-:W-:Y:S02]  /*02c0*/  @!P1 LOP3.LUT R2, RZ, R4, RZ, 0x33, !PT ;  /* 0x00000004ff029212 */ /* 0x000fe400078e33ff */
[----:B------:R-:W-:-:S03]  /*02d0*/  LEA.HI R3, R3, R0, RZ, 0x9 ;  /* 0x0000000003037211 */ /* 0x000fc600078f48ff */
[----:B------:R-:W-:Y:S02]  /*02e0*/  IMAD.SHL.U32 R12, R2, 0x8, RZ ;  /* 0x00000008020c7824 */ /* 0x000fe400078e00ff */
[----:B------:R-:W-:-:S03]  /*02f0*/  IMAD.MOV R2, RZ, RZ, -R2 ;  /* 0x000000ffff027224 */ /* 0x000fc600078e0a02 */
[----:B------:R-:W-:Y:S01]  /*0300*/  LEA.HI.SX32 R3, R3, -R12, 0x17 ;  /* 0x8000000c03037211 */ /* 0x000fe200078fbaff */
[----:B------:R-:W-:-:S03]  /*0310*/  IMAD R14, R4, R2, R5 ;  /* 0x00000002040e7224 */ /* 0x000fc600078e0205 */
[----:B------:R-:W-:Y:S02]  /*0320*/  IMNMX R17, R3, 0x8, PT ;  /* 0x0000000803117817 */ /* 0x000fe40003800200 */
[----:B------:R-:W-:Y:S02]  /*0330*/  IABS R4, R14 ;  /* 0x0000000e00047213 */ /* 0x000fe40000000000 */
[----:B------:R-:W-:-:S04]  /*0340*/  IABS R9, R17 ;  /* 0x0000001100097213 */ /* 0x000fc80000000000 */
[----:B------:R-:W1:Y:S08]  /*0350*/  I2F.RP R0, R9 ;  /* 0x0000000900007306 */ /* 0x000e700000209400 */
[----:B-1----:R-:W1:Y:S02]  /*0360*/  MUFU.RCP R0, R0 ;  /* 0x0000000000007308 */ /* 0x002e640000001000 */
[----:B-1----:R-:W-:-:S06]  /*0370*/  IADD3 R3, R0, 0xffffffe, RZ ;  /* 0x0ffffffe00037810 */ /* 0x002fcc0007ffe0ff */
[----:B------:R-:W1:Y:S02]  /*0380*/  F2I.FTZ.U32.TRUNC.NTZ R3, R3 ;  /* 0x0000000300037305 */ /* 0x000e64000021f000 */
[----:B-1----:R-:W-:-:S04]  /*0390*/  IMAD.MOV R6, RZ, RZ, -R3 ;  /* 0x000000ffff067224 */ /* 0x002fc800078e0a03 */
[----:B------:R-:W-:Y:S01]  /*03a0*/  IMAD.MOV.U32 R2, RZ, RZ, R6 ;  /* 0x000000ffff027224 */ /* 0x000fe200078e0006 */
[----:B------:R-:W-:-:S03]  /*03b0*/  IABS R6, R17 ;  /* 0x0000001100067213 */ /* 0x000fc60000000000 */
[----:B------:R-:W-:Y:S02]  /*03c0*/  IMAD R5, R2, R9, RZ ;  /* 0x0000000902057224 */ /* 0x000fe400078e02ff */
[----:B------:R-:W-:Y:S02]  /*03d0*/  IMAD.MOV.U32 R2, RZ, RZ, RZ ;  /* 0x000000ffff027224 */ /* 0x000fe400078e00ff */
[----:B------:R-:W-:Y:S02]  /*03e0*/  IMAD.MOV R0, RZ, RZ, -R6 ;  /* 0x000000ffff007224 */ /* 0x000fe400078e0a06 */
[----:B------:R-:W-:Y:S01]  /*03f0*/  IMAD.HI.U32 R2, R3, R5, R2 ;  /* 0x0000000503027227 */ /* 0x000fe200078e0002 */
[----:B------:R-:W-:-:S05]  /*0400*/  IABS R5, c[0x0][0x17c] ;  /* 0x00005f0000057a13 */ /* 0x000fca0000000000 */
[----:B------:R-:W-:-:S04]  /*0410*/  IMAD.HI.U32 R3, R2, R4, RZ ;  /* 0x0000000402037227 */ /* 0x000fc800078e00ff */
[----:B------:R-:W-:Y:S02]  /*0420*/  IMAD.MOV.U32 R2, RZ, RZ, R5 ;  /* 0x000000ffff027224 */ /* 0x000fe400078e0005 */
[----:B------:R-:W-:Y:S01]  /*0430*/  IMAD R4, R3, R0, R4 ;  /* 0x0000000003047224 */ /* 0x000fe200078e0204 */
[----:B------:R-:W-:Y:S01]  /*0440*/  IABS R0, c[0x0][0x178] ;  /* 0x00005e0000007a13 */ /* 0x000fe20000000000 */
[----:B------:R-:W1:Y:S03]  /*0450*/  I2F.RP R7, R2 ;  /* 0x0000000200077306 */ /* 0x000e660000209400 */
[----:B------:R-:W-:-:S05]  /*0460*/  ISETP.GT.U32.AND P1, PT, R9, R4, PT ;  /* 0x000000040900720c */ /* 0x000fca0003f24070 */
[----:B------:R-:W2:Y:S08]  /*0470*/  I2F.RP R5, R0 ;  /* 0x0000000000057306 */ /* 0x000eb00000209400 */
[----:B------:R-:W-:Y:S01]  /*0480*/  @!P1 IMAD.IADD R4, R4, 0x1, -R9 ;  /* 0x0000000104049824 */ /* 0x000fe200078e0a09 */
[----:B-1----:R-:W1:Y:S01]  /*0490*/  MUFU.RCP R7, R7 ;  /* 0x0000000700077308 */ /* 0x002e620000001000 */
[----:B------:R-:W-:-:S02]  /*04a0*/  @!P1 IADD3 R3, R3, 0x1, RZ ;  /* 0x0000000103039810 */ /* 0x000fc40007ffe0ff */
[----:B------:R-:W-:Y:S02]  /*04b0*/  ISETP.NE.AND P1, PT, R17, RZ, PT ;  /* 0x000000ff1100720c */ /* 0x000fe40003f25270 */
[----:B------:R-:W-:Y:S02]  /*04c0*/  ISETP.GE.U32.AND P0, PT, R4, R9, PT ;  /* 0x000000090400720c */ /* 0x000fe40003f06070 */
[----:B------:R-:W-:Y:S01]  /*04d0*/  LOP3.LUT R4, R14, R17, RZ, 0x3c, !PT ;  /* 0x000000110e047212 */ /* 0x000fe200078e3cff */
[----:B--2---:R-:W2:Y:S03]  /*04e0*/  MUFU.RCP R6, R5 ;  /* 0x0000000500067308 */ /* 0x004ea60000001000 */
[----:B------:R-:W-:Y:S02]  /*04f0*/  ISETP.GE.AND P2, PT, R4, RZ, PT ;  /* 0x000000ff0400720c */ /* 0x000fe40003f46270 */
[----:B-1----:R-:W-:-:S05]  /*0500*/  IADD3 R8, R7, 0xffffffe, RZ ;  /* 0x0ffffffe07087810 */ /* 0x002fca0007ffe0ff */
[----:B------:R-:W-:Y:S01]  /*0510*/  @P0 IADD3 R3, R3, 0x1, RZ ;  /* 0x0000000103030810 */ /* 0x000fe20007ffe0ff */
[----:B------:R1:W3:Y:S04]  /*0520*/  F2I.FTZ.U32.TRUNC.NTZ R9, R8 ;  /* 0x0000000800097305 */ /* 0x0002e8000021f000 */
[----:B------:R-:W-:Y:S01]  /*0530*/  IMAD.MOV.U32 R10, RZ, RZ, R3 ;  /* 0x000000ffff0a7224 */ /* 0x000fe200078e0003 */
[----:B------:R-:W-:Y:S02]  /*0540*/  SHF.R.U32.HI R3, RZ, 0x5, R166 ;  /* 0x00000005ff037819 */ /* 0x000fe400000116a6 */
[----:B--2---:R-:W-:Y:S01]  /*0550*/  IADD3 R6, R6, 0xffffffe, RZ ;  /* 0x0ffffffe06067810 */ /* 0x004fe20007ffe0ff */
[----:B------:R-:W-:Y:S01]  /*0560*/  @!P2 IMAD.MOV R10, RZ, RZ, -R10 ;  /* 0x000000ffff0aa224 */ /* 0x000fe200078e0a0a */
[----:B------:R-:W-:Y:S01]  /*0570*/  @!P1 LOP3.LUT R10, RZ, R17, RZ, 0x33, !PT ;  /* 0x00000011ff0a9212 */ /* 0x000fe200078e33ff */
[----:B-1----:R-:W-:Y:S01]  /*0580*/  IMAD.MOV.U32 R8, RZ, RZ, RZ ;  /* 0x000000ffff087224 */ /* 0x002fe200078e00ff */
[----:B------:R-:W-:Y:S01]  /*0590*/  SGXT.U32 R5, R3, 0x3 ;  /* 0x000000030305781a */ /* 0x000fe20000000000 */
[----:B------:R-:W1:Y:S01]  /*05a0*/  F2I.FTZ.U32.TRUNC.NTZ R7, R6 ;  /* 0x0000000600077305 */ /* 0x000e62000021f000 */
[----:B------:R-:W-:Y:S01]  /*05b0*/  LOP3.LUT R166, R166, 0xe0, RZ, 0xc0, !PT ;  /* 0x000000e0a6a67812 */ /* 0x000fe200078ec0ff */
[----:B------:R-:W-:-:S02]  /*05c0*/  IMAD.SHL.U32 R13, R10, 0x200, RZ ;  /* 0x000002000a0d7824 */ /* 0x000fc400078e00ff */
[----:B------:R-:W-:Y:S02]  /*05d0*/  IMAD.MOV R10, RZ, RZ, -R10 ;  /* 0x000000ffff0a7224 */ /* 0x000fe400078e0a0a */
[--C-:B---3--:R-:W-:Y:S01]  /*05e0*/  IMAD.MOV R3, RZ, RZ, -R9.reuse ;  /* 0x000000ffff037224 */ /* 0x108fe200078e0a09 */
[----:B------:R-:W-:Y:S01]  /*05f0*/  LOP3.LUT R5, R13, R5, RZ, 0xfc, !PT ;  /* 0x000000050d057212 */ /* 0x000fe200078efcff */
[----:B------:R2:W-:Y:S01]  /*0600*/  STL [R1+0x9f0], R13 ;  /* 0x0009f00d01007387 */ /* 0x0005e20000100800 */
[----:B------:R-:W-:Y:S02]  /*0610*/  IMAD R10, R17, R10, R14 ;  /* 0x0000000a110a7224 */ /* 0x000fe400078e020e */
[----:B------:R-:W-:Y:S01]  /*0620*/  IMAD R3, R3, R2, RZ ;  /* 0x0000000203037224 */ /* 0x000fe200078e02ff */
[----:B------:R-:W-:Y:S01]  /*0630*/  LOP3.LUT R16, R5, 0x1f8, RZ, 0xfc, !PT ;  /* 0x000001f805107812 */ /* 0x000fe200078efcff */
[----:B------:R-:W-:Y:S01]  /*0640*/  IMAD.IADD R10, R12, 0x1, R10 ;  /* 0x000000010c0a7824 */ /* 0x000fe200078e020a */
[----:B------:R-:W-:Y:S01]  /*0650*/  IABS R11, R5 ;  /* 0x00000005000b7213 */ /* 0x000fe20000000000 */
[----:B------:R-:W-:Y:S01]  /*0660*/  IMAD.HI.U32 R4, R9, R3, R8 ;  /* 0x0000000309047227 */ /* 0x000fe200078e0008 */
[----:B------:R-:W-:-:S02]  /*0670*/  IABS R15, R16 ;  /* 0x00000010000f7213 */ /* 0x000fc40000000000 */
[----:B------:R-:W-:Y:S01]  /*0680*/  IADD3 R8, R252, -0x1, RZ ;  /* 0xfffffffffc087810 */ /* 0x000fe20007ffe0ff */
[----:B-1----:R-:W-:Y:S01]  /*0690*/  IMAD.MOV R9, RZ, RZ, -R7 ;  /* 0x000000ffff097224 */ /* 0x002fe200078e0a07 */
[C---:B------:R-:W-:Y:S01]  /*06a0*/  LOP3.LUT R18, R5.reuse, 0x8, RZ, 0xfc, !PT ;  /* 0x0000000805127812 */ /* 0x040fe200078efcff */
[----:B------:R-:W-:Y:S01]  /*06b0*/  IMAD.HI.U32 R3, R4, R15, RZ ;  /* 0x0000000f04037227 */ /* 0x000fe200078e00ff */
[----:B------:R-:W-:Y:S02]  /*06c0*/  ISETP.GE.U32.AND P2, PT, R8, 0x7fffffe0, PT ;  /* 0x7fffffe00800780c */ /* 0x000fe40003f46070 */
[----:B--2---:R-:W-:Y:S01]  /*06d0*/  IABS R13, R18 ;  /* 0x00000012000d7213 */ /* 0x004fe20000000000 */
[----:B------:R-:W-:Y:S01]  /*06e0*/  IMAD.MOV R6, RZ, RZ, -R3 ;  /* 0x000000ffff067224 */ /* 0x000fe200078e0a03 */
[----:B------:R-:W-:Y:S01]  /*06f0*/  ISETP.GE.AND P6, PT, R18, RZ, PT ;  /* 0x000000ff1200720c */ /* 0x000fe20003fc6270 */
[----:B------:R-:W-:Y:S01]  /*0700*/  IMAD.HI.U32 R3, R4, R11, RZ ;  /* 0x0000000b04037227 */ /* 0x000fe200078e00ff */
[----:B------:R-:W-:-:S02]  /*0710*/  LOP3.LUT R18, R5, 0x18, RZ, 0xfc, !PT ;  /* 0x0000001805127812 */ /* 0x000fc400078efcff */
[C---:B------:R-:W-:Y:S01]  /*0720*/  LOP3.LUT R20, R5.reuse, 0x20, RZ, 0xfc, !PT ;  /* 0x0000002005147812 */ /* 0x040fe200078efcff */
[C---:B------:R-:W-:Y:S01]  /*0730*/  IMAD R15, R2.reuse, R6, R15 ;  /* 0x00000006020f7224 */ /* 0x040fe200078e020f */
[----:B------:R-:W-:Y:S01]  /*0740*/  LOP3.LUT R21, R5, 0x28, RZ, 0xfc, !PT ;  /* 0x0000002805157812 */ /* 0x000fe200078efcff */
[----:B------:R-:W-:Y:S01]  /*0750*/  IMAD R9, R9, R0, RZ ;  /* 0x0000000009097224 */ /* 0x000fe200078e02ff */
[----:B------:R-:W-:Y:S01]  /*0760*/  IABS R17, R20 ;  /* 0x0000001400117213 */ /* 0x000fe20000000000 */
[----:B------:R-:W-:Y:S01]  /*0770*/  IMAD.MOV.U32 R6, RZ, RZ, RZ ;  /* 0x000000ffff067224 */ /* 0x000fe200078e00ff */
[----:B------:R-:W-:Y:S01]  /*0780*/  ISETP.GT.U32.AND P3, PT, R2, R15, PT ;  /* 0x0000000f0200720c */ /* 0x000fe20003f64070 */
[----:B------:R-:W-:Y:S01]  /*0790*/  IMAD.MOV R8, RZ, RZ, -R3 ;  /* 0x000000ffff087224 */ /* 0x000fe200078e0a03 */
[----:B------:R-:W-:Y:S01]  /*07a0*/  IABS R19, R21 ;  /* 0x0000001500137213 */ /* 0x000fe20000000000 */
[----:B------:R-:W-:Y:S01]  /*07b0*/  IMAD.HI.U32 R3, R7, R9, R6 ;  /* 0x0000000907037227 */ /* 0x000fe200078e0006 */
[----:B------:R-:W-:-:S02]  /*07c0*/  LOP3.LUT R22, R5, 0x30, RZ, 0xfc, !PT ;  /* 0x0000003005167812 */ /* 0x000fc400078efcff */
[C---:B------:R-:W-:Y:S01]  /*07d0*/  LOP3.LUT R25, R5.reuse, 0x50, RZ, 0xfc, !PT ;  /* 0x0000005005197812 */ /* 0x040fe200078efcff */
[----:B------:R-:W-:Y:S01]  /*07e0*/  IMAD R7, R2, R8, R11 ;  /* 0x0000000802077224 */ /* 0x000fe200078e020b */
[----:B------:R-:W-:Y:S01]  /*07f0*/  LOP3.LUT R8, R5, 0x10, RZ, 0xfc, !PT ;  /* 0x0000001005087812 */ /* 0x000fe200078efcff */
[----:B------:R-:W-:Y:S01]  /*0800*/  IMAD.HI.U32 R6, R4, R13, RZ ;  /* 0x0000000d04067227 */ /* 0x000fe200078e00ff */
[----:B------:R-:W-:Y:S02]  /*0810*/  IABS R23, R25 ;  /* 0x0000001900177213 */ /* 0x000fe40000000000 */
[----:B------:R-:W-:Y:S01]  /*0820*/  ISETP.GT.U32.AND P1, PT, R2, R7, PT ;  /* 0x000000070200720c */ /* 0x000fe20003f24070 */
[----:B------:R-:W-:Y:S01]  /*0830*/  IMAD.MOV R6, RZ, RZ, -R6 ;  /* 0x000000ffff067224 */ /* 0x000fe200078e0a06 */
[----:B------:R-:W-:Y:S01]  /*0840*/  ISETP.GE.AND P0, PT, R8, RZ, PT ;  /* 0x000000ff0800720c */ /* 0x000fe20003f06270 */
[----:B------:R-:W-:Y:S01]  /*0850*/  @!P3 IMAD.IADD R15, R15, 0x1, -R2 ;  /* 0x000000010f0fb824 */ /* 0x000fe200078e0a02 */
[----:B------:R-:W-:Y:S01]  /*0860*/  IABS R9, R8 ;  /* 0x0000000800097213 */ /* 0x000fe20000000000 */
[----:B------:R-:W-:Y:S01]  /*0870*/  IMAD R8, R2, R6, R13 ;  /* 0x0000000602087224 */ /* 0x000fe200078e020d */
[----:B------:R-:W-:Y:S01]  /*0880*/  IABS R13, R18 ;  /* 0x00000012000d7213 */ /* 0x000fe20000000000 */
[----:B------:R-:W-:Y:S01]  /*0890*/  IMAD.HI.U32 R11, R4, R17, RZ ;  /* 0x00000011040b7227 */ /* 0x000fe200078e00ff */
[----:B------:R-:W-:-:S02]  /*08a0*/  ISETP.GE.AND P3, PT, R16, RZ, PT ;  /* 0x000000ff1000720c */ /* 0x000fc40003f66270 */
[----:B------:R-:W-:Y:S01]  /*08b0*/  ISETP.GT.U32.AND P4, PT, R2, R8, PT ;  /* 0x000000080200720c */ /* 0x000fe20003f84070 */
[----:B------:R-:W-:Y:S01]  /*08c0*/  IMAD.HI.U32 R6, R4, R9, RZ ;  /* 0x0000000904067227 */ /* 0x000fe200078e00ff */
[C---:B------:R-:W-:Y:S02]  /*08d0*/  LOP3.LUT R24, R5.reuse, 0x48, RZ, 0xfc, !PT ;  /* 0x0000004805187812 */ /* 0x040fe400078efcff */
[----:B------:R-:W-:Y:S01]  /*08e0*/  LOP3.LUT R26, R5, 0x60, RZ, 0xfc, !PT ;  /* 0x00000060051a7812 */ /* 0x000fe200078efcff */
[----:B------:R-:W-:Y:S01]  /*08f0*/  @!P1 IMAD.IADD R7, R7, 0x1, -R2 ;  /* 0x0000000107079824 */ /* 0x000fe200078e0a02 */
[----:B------:R-:W-:Y:S01]  /*0900*/  ISETP.GT.U32.AND P1, PT, R2, R15, PT ;  /* 0x0000000f0200720c */ /* 0x000fe20003f24070 */
[----:B------:R-:W-:Y:S01]  /*0910*/  IMAD.MOV R6, RZ, RZ, -R6 ;  /* 0x000000ffff067224 */ /* 0x000fe200078e0a06 */
[----:B------:R-:W-:Y:S01]  /*0920*/  LOP3.LUT R30, R5, 0x78, RZ, 0xfc, !PT ;  /* 0x00000078051e7812 */ /* 0x000fe200078efcff */
[----:B------:R-:W-:Y:S01]  /*0930*/  IMAD.HI.U32 R12, R4, R19, RZ ;  /* 0x00000013040c7227 */ /* 0x000fe200078e00ff */
[----:B------:R-:W-:-:S02]  /*0940*/  ISETP.GT.U32.AND P5, PT, R2, R7, PT ;  /* 0x000000070200720c */ /* 0x000fc40003fa4070 */
[----:B------:R-:W-:Y:S01]  /*0950*/  IABS R29, R30 ;  /* 0x0000001e001d7213 */ /* 0x000fe20000000000 */
[----:B------:R-:W-:Y:S01]  /*0960*/  @!P4 IMAD.IADD R8, R8, 0x1, -R2 ;  /* 0x000000010808c824 */ /* 0x000fe200078e0a02 */
[C---:B------:R-:W-:Y:S01]  /*0970*/  LOP3.LUT R32, R5.reuse, 0x80, RZ, 0xfc, !PT ;  /* 0x0000008005207812 */ /* 0x040fe200078efcff */
[----:B------:R-:W-:Y:S01]  /*0980*/  IMAD R9, R2, R6, R9 ;  /* 0x0000000602097224 */ /* 0x000fe200078e0209 */
[C---:B------:R-:W-:Y:S01]  /*0990*/  LOP3.LUT R28, R5.reuse, 0x70, RZ, 0xfc, !PT ;  /* 0x00000070051c7812 */ /* 0x040fe200078efcff */
[----:B------:R-:W-:Y:S01]  /*09a0*/  IMAD.HI.U32 R6, R4, R13, RZ ;  /* 0x0000000d04067227 */ /* 0x000fe200078e00ff */
[C---:B------:R-:W-:Y:S02]  /*09b0*/  ISETP.GT.U32.AND P4, PT, R2.reuse, R8, PT ;  /* 0x000000080200720c */ /* 0x040fe40003f84070 */
[----:B------:R-:W-:Y:S01]  /*09c0*/  IABS R27, R28 ;  /* 0x0000001c001b7213 */ /* 0x000fe20000000000 */
[----:B------:R-:W-:Y:S01]  /*09d0*/  IMAD.MOV R6, RZ, RZ, -R6 ;  /* 0x000000ffff067224 */ /* 0x000fe200078e0a06 */
[----:B------:R-:W-:Y:S01]  /*09e0*/  LOP3.LUT R33, R5, 0x88, RZ, 0xfc, !PT ;  /* 0x0000008805217812 */ /* 0x000fe200078efcff */
[--C-:B------:R-:W-:Y:S01]  /*09f0*/  @!P5 IMAD.IADD R7, R7, 0x1, -R2.reuse ;  /* 0x000000010707d824 */ /* 0x100fe200078e0a02 */
[----:B------:R-:W-:Y:S01]  /*0a00*/  ISETP.GE.AND P5, PT, R5, RZ, PT ;  /* 0x000000ff0500720c */ /* 0x000fe20003fa6270 */
[----:B------:R-:W-:Y:S01]  /*0a10*/  @!P1 IMAD.IADD R15, R15, 0x1, -R2 ;  /* 0x000000010f0f9824 */ /* 0x000fe200078e0a02 */
[C---:B------:R-:W-:Y:S01]  /*0a20*/  ISETP.GT.U32.AND P1, PT, R2.reuse, R9, PT ;  /* 0x000000090200720c */ /* 0x040fe20003f24070 */
[----:B------:R-:W-:Y:S01]  /*0a30*/  IMAD.MOV R14, RZ, RZ, -R11 ;  /* 0x000000ffff0e7224 */ /* 0x000fe200078e0a0b */
[C---:B------:R-:W-:Y:S01]  /*0a40*/  LOP3.LUT R34, R5.reuse, 0x90, RZ, 0xfc, !PT ;  /* 0x0000009005227812 */ /* 0x040fe200078efcff */
[----:B------:R-:W-:Y:S01]  /*0a50*/  IMAD.MOV R16, RZ, RZ, -R12 ;  /* 0x000000ffff107224 */ /* 0x000fe200078e0a0c */
[C---:B------:R-:W-:Y:S01]  /*0a60*/  LOP3.LUT R35, R5.reuse, 0x98, RZ, 0xfc, !PT ;  /* 0x0000009805237812 */ /* 0x040fe200078efcff */
[C---:B------:R-:W-:Y:S01]  /*0a70*/  IMAD R11, R2.reuse, R6, R13 ;  /* 0x00000006020b7224 */ /* 0x040fe200078e020d */
[C---:B------:R-:W-:Y:S01]  /*0a80*/  LOP3.LUT R36, R5.reuse, 0xa8, RZ, 0xfc, !PT ;  /* 0x000000a805247812 */ /* 0x040fe200078efcff */
[C---:B------:R-:W-:Y:S01]  /*0a90*/  IMAD R12, R2.reuse, R14, R17 ;  /* 0x0000000e020c7224 */ /* 0x040fe200078e0211 */
[----:B------:R-:W-:Y:S01]  /*0aa0*/  IABS R17, R22 ;  /* 0x0000001600117213 */ /* 0x000fe20000000000 */
[----:B------:R-:W-:Y:S01]  /*0ab0*/  IMAD.MOV.U32 R6, RZ, RZ, R15 ;  /* 0x000000ffff067224 */ /* 0x000fe200078e000f */
[----:B------:R-:W-:Y:S01]  /*0ac0*/  IABS R31, R35 ;  /* 0x00000023001f7213 */ /* 0x000fe20000000000 */
[----:B------:R-:W-:Y:S01]  /*0ad0*/  IMAD R13, R2, R16, R19 ;  /* 0x00000010020d7224 */ /* 0x000fe200078e0213 */
[C---:B------:R-:W-:Y:S01]  /*0ae0*/  LOP3.LUT R37, R5.reuse, 0xb0, RZ, 0xfc, !PT ;  /* 0x000000b005257812 */ /* 0x040fe200078efcff */
[----:B------:R-:W-:Y:S01]  /*0af0*/  @!P4 IMAD.IADD R8, R8, 0x1, -R2 ;  /* 0x000000010808c824 */ /* 0x000fe200078e0a02 */
[----:B------:R-:W-:Y:S01]  /*0b00*/  ISETP.GE.AND P4, PT, R18, RZ, PT ;  /* 0x000000ff1200720c */ /* 0x000fe20003f86270 */
[----:B------:R-:W-:Y:S01]  /*0b10*/  @!P3 IMAD.MOV R6, RZ, RZ, -R6 ;  /* 0x000000ffff06b224 */ /* 0x000fe200078e0a06 */
[C---:B------:R-:W-:Y:S01]  /*0b20*/  ISETP.GT.U32.AND P3, PT, R2.reuse, R12, PT ;  /* 0x0000000c0200720c */ /* 0x040fe20003f64070 */
[----:B------:R-:W-:Y:S01]  /*0b30*/  @!P5 IMAD.MOV R7, RZ, RZ, -R7 ;  /* 0x000000ffff07d224 */ /* 0x000fe200078e0a07 */
[C---:B------:R-:W-:Y:S01]  /*0b40*/  ISETP.GT.U32.AND P5, PT, R2.reuse, R11, PT ;  /* 0x0000000b0200720c */ /* 0x040fe20003fa4070 */
[----:B------:R-:W-:Y:S01]  /*0b50*/  @!P6 IMAD.MOV R8, RZ, RZ, -R8 ;  /* 0x000000ffff08e224 */ /* 0x000fe200078e0a08 */
[----:B------:R-:W-:Y:S01]  /*0b60*/  ISETP.GT.U32.AND P6, PT, R2, R13, PT ;  /* 0x0000000d0200720c */ /* 0x000fe20003fc4070 */
[----:B------:R-:W-:Y:S01]  /*0b70*/  IMAD.HI.U32 R14, R4, R17, RZ ;  /* 0x00000011040e7227 */ /* 0x000fe200078e00ff */
[----:B------:R-:W-:-:S02]  /*0b80*/  LOP3.LUT R18, R5, 0x38, RZ, 0xfc, !PT ;  /* 0x0000003805127812 */ /* 0x000fc400078efcff */
[----:B------:R-:W-:Y:S01]  /*0b90*/  LOP3.LUT R38, R5, 0xd0, RZ, 0xfc, !PT ;  /* 0x000000d005267812 */ /* 0x000fe200078efcff */
[----:B------:R-:W-:Y:S01]  /*0ba0*/  IMAD.MOV R14, RZ, RZ, -R14 ;  /* 0x000000ffff0e7224 */ /* 0x000fe200078e0a0e */
[----:B------:R-:W-:Y:S01]  /*0bb0*/  IABS R15, R18 ;  /* 0x00000012000f7213 */ /* 0x000fe20000000000 */
[--C-:B------:R-:W-:Y:S01]  /*0bc0*/  @!P1 IMAD.IADD R9, R9, 0x1, -R2.reuse ;  /* 0x0000000109099824 */ /* 0x100fe200078e0a02 */
[----:B------:R-:W-:Y:S01]  /*0bd0*/  IABS R39, R38 ;  /* 0x0000002600277213 */ /* 0x000fe20000000000 */
[--C-:B------:R-:W-:Y:S01]  /*0be0*/  @!P3 IMAD.IADD R12, R12, 0x1, -R2.reuse ;  /* 0x000000010c0cb824 */ /* 0x100fe200078e0a02 */
[----:B------:R-:W-:Y:S01]  /*0bf0*/  LOP3.LUT R42, R5, 0xe0, RZ, 0xfc, !PT ;  /* 0x000000e0052a7812 */ /* 0x000fe200078efcff */
[C---:B------:R-:W-:Y:S01]  /*0c00*/  IMAD R14, R2.reuse, R14, R17 ;  /* 0x0000000e020e7224 */ /* 0x040fe200078e0211 */
[C---:B------:R-:W-:Y:S01]  /*0c10*/  ISETP.GT.U32.AND P1, PT, R2.reuse, R9, PT ;  /* 0x000000090200720c */ /* 0x040fe20003f24070 */
[----:B------:R-:W-:Y:S01]  /*0c20*/  IMAD.MOV.U32 R17, RZ, RZ, R15 ;  /* 0x000000ffff117224 */ /* 0x000fe200078e000f */
[----:B------:R-:W-:Y:S01]  /*0c30*/  IABS R41, R42 ;  /* 0x0000002a00297213 */ /* 0x000fe20000000000 */
[--C-:B------:R-:W-:Y:S01]  /*0c40*/  @!P5 IMAD.IADD R11, R11, 0x1, -R2.reuse ;  /* 0x000000010b0bd824 */ /* 0x100fe200078e0a02 */
[----:B------:R-:W-:Y:S01]  /*0c50*/  ISETP.GE.AND P5, PT, R21, RZ, PT ;  /* 0x000000ff1500720c */ /* 0x000fe20003fa6270 */
[----:B------:R-:W-:Y:S01]  /*0c60*/  @!P6 IMAD.IADD R13, R13, 0x1, -R2 ;  /* 0x000000010d0de824 */ /* 0x000fe200078e0a02 */
[----:B------:R-:W-:Y:S01]  /*0c70*/  ISETP.GT.U32.AND P6, PT, R2, R12, PT ;  /* 0x0000000c0200720c */ /* 0x000fe20003fc4070 */
[----:B------:R-:W-:Y:S01]  /*0c80*/  IMAD.HI.U32 R15, R4, R17, RZ ;  /* 0x00000011040f7227 */ /* 0x000fe200078e00ff */
[----:B------:R-:W-:-:S02]  /*0c90*/  ISETP.GT.U32.AND P3, PT, R2, R11, PT ;  /* 0x0000000b0200720c */ /* 0x000fc40003f64070 */
[----:B------:R-:W-:Y:S01]  /*0ca0*/  IABS R21, R24 ;  /* 0x0000001800157213 */ /* 0x000fe20000000000 */
[----:B------:R-:W-:Y:S01]  /*0cb0*/  IMAD.MOV R15, RZ, RZ, -R15 ;  /* 0x000000ffff0f7224 */ /* 0x000fe200078e0a0f */
[----:B------:R-:W-:Y:S01]  /*0cc0*/  LOP3.LUT R40, R5, 0xd8, RZ, 0xfc, !PT ;  /* 0x000000d805287812 */ /* 0x000fe200078efcff */
[--C-:B------:R-:W-:Y:S01]  /*0cd0*/  @!P1 IMAD.IADD R9, R9, 0x1, -R2.reuse ;  /* 0x0000000109099824 */ /* 0x100fe200078e0a02 */
[----:B------:R-:W-:Y:S01]  /*0ce0*/  ISETP.GE.AND P1, PT, R20, RZ, PT ;  /* 0x000000ff1400720c */ /* 0x000fe20003f26270 */
[C---:B------:R-:W-:Y:S01]  /*0cf0*/  IMAD R15, R2.reuse, R15, R17 ;  /* 0x0000000f020f7224 */ /* 0x040fe200078e0211 */
[----:B------:R-:W-:Y:S01]  /*0d00*/  LOP3.LUT R20, R5, 0x40, RZ, 0xfc, !PT ;  /* 0x0000004005147812 */ /* 0x000fe200078efcff */
[----:B------:R-:W-:Y:S01]  /*0d10*/  @!P0 IMAD.MOV R9, RZ, RZ, -R9 ;  /* 0x000000ffff098224 */ /* 0x000fe200078e0a09 */
[----:B------:R-:W-:Y:S01]  /*0d20*/  ISETP.GT.U32.AND P0, PT, R2, R13, PT ;  /* 0x0000000d0200720c */ /* 0x000fe20003f04070 */
[--C-:B------:R-:W-:Y:S01]  /*0d30*/  @!P6 IMAD.IADD R12, R12, 0x1, -R2.reuse ;  /* 0x000000010c0ce824 */ /* 0x100fe200078e0a02 */
[C---:B------:R-:W-:Y:S01]  /*0d40*/  ISETP.GT.U32.AND P6, PT, R2.reuse, R15, PT ;  /* 0x0000000f0200720c */ /* 0x040fe20003fc4070 */
[----:B------:R-:W-:Y:S01]  /*0d50*/  @!P3 IMAD.IADD R11, R11, 0x1, -R2 ;  /* 0x000000010b0bb824 */ /* 0x000fe200078e0a02 */
[----:B------:R-:W-:Y:S01]  /*0d60*/  ISETP.GT.U32.AND P3, PT, R2, R14, PT ;  /* 0x0000000e0200720c */ /* 0x000fe20003f64070 */
[----:B------:R-:W-:Y:S01]  /*0d70*/  IMAD.HI.U32 R17, R4, R21, RZ ;  /* 0x0000001504117227 */ /* 0x000fe200078e00ff */
[----:B------:R-:W-:-:S02]  /*0d80*/  IABS R19, R20 ;  /* 0x0000001400137213 */ /* 0x000fc40000000000 */
[C---:B------:R-:W-:Y:S01]  /*0d90*/  LOP3.LUT R44, R5.reuse, 0xe8, RZ, 0xfc, !PT ;  /* 0x000000e8052c7812 */ /* 0x040fe200078efcff */
[----:B------:R-:W-:Y:S01]  /*0da0*/  @!P4 IMAD.MOV R11, RZ, RZ, -R11 ;  /* 0x000000ffff0bc224 */ /* 0x000fe200078e0a0b */
[C---:B------:R-:W-:Y:S01]  /*0db0*/  LOP3.LUT R49, R5.reuse, 0x100, RZ, 0xfc, !PT ;  /* 0x0000010005317812 */ /* 0x040fe200078efcff */
[----:B------:R-:W-:Y:S01]  /*0dc0*/  IMAD.HI.U32 R16, R4, R19, RZ ;  /* 0x0000001304107227 */ /* 0x000fe200078e00ff */
[----:B------:R-:W-:Y:S02]  /*0dd0*/  IABS R43, R44 ;  /* 0x0000002c002b7213 */ /* 0x000fe40000000000 */
[----:B------:R-:W-:Y:S01]  /*0de0*/  LOP3.LUT R48, R5, 0xf8, RZ, 0xfc, !PT ;  /* 0x000000f805307812 */ /* 0x000fe200078efcff */
[--C-:B------:R-:W-:Y:S01]  /*0df0*/  @!P6 IMAD.IADD R15, R15, 0x1, -R2.reuse ;  /* 0x000000010f0fe824 */ /* 0x100fe200078e0a02 */
[----:B------:R-:W-:Y:S01]  /*0e00*/  LOP3.LUT R46, R5, 0xf0, RZ, 0xfc, !PT ;  /* 0x000000f0052e7812 */ /* 0x000fe200078efcff */
[----:B------:R-:W-:Y:S01]  /*0e10*/  @!P3 IMAD.IADD R14, R14, 0x1, -R2 ;  /* 0x000000010e0eb824 */ /* 0x000fe200078e0a02 */
[----:B------:R-:W-:Y:S01]  /*0e20*/  ISETP.GE.AND P3, PT, R18, RZ, PT ;  /* 0x000000ff1200720c */ /* 0x000fe20003f66270 */
[----:B------:R-:W-:Y:S01]  /*0e30*/  IMAD.HI.U32 R18, R4, R23, RZ ;  /* 0x0000001704127227 */ /* 0x000fe200078e00ff */
[----:B------:R-:W-:-:S02]  /*0e40*/  ISETP.GT.U32.AND P6, PT, R2, R15, PT ;  /* 0x0000000f0200720c */ /* 0x000fc40003fc4070 */
[C---:B------:R-:W-:Y:S01]  /*0e50*/  ISETP.GT.U32.AND P4, PT, R2.reuse, R14, PT ;  /* 0x0000000e0200720c */ /* 0x040fe20003f84070 */
[----:B------:R-:W-:Y:S01]  /*0e60*/  IMAD.MOV R18, RZ, RZ, -R18 ;  /* 0x000000ffff127224 */ /* 0x000fe200078e0a12 */
[----:B------:R-:W-:Y:S01]  /*0e70*/  IABS R45, R46 ;  /* 0x0000002e002d7213 */ /* 0x000fe20000000000 */
[----:B------:R-:W-:Y:S01]  /*0e80*/  IMAD.MOV R16, RZ, RZ, -R16 ;  /* 0x000000ffff107224 */ /* 0x000fe200078e0a10 */
[C---:B------:R-:W-:Y:S01]  /*0e90*/  LOP3.LUT R50, R5.reuse, 0x108, RZ, 0xfc, !PT ;  /* 0x0000010805327812 */ /* 0x040fe200078efcff */
[C---:B------:R-:W-:Y:S01]  /*0ea0*/  IMAD R18, R2.reuse, R18, R23 ;  /* 0x0000001202127224 */ /* 0x040fe200078e0217 */
[----:B------:R-:W-:Y:S01]  /*0eb0*/  IABS R23, R26 ;  /* 0x0000001a00177213 */ /* 0x000fe20000000000 */
[C---:B------:R-:W-:Y:S01]  /*0ec0*/  IMAD R16, R2.reuse, R16, R19 ;  /* 0x0000001002107224 */ /* 0x040fe200078e0213 */
[C---:B------:R-:W-:Y:S01]  /*0ed0*/  LOP3.LUT R51, R5.reuse, 0x110, RZ, 0xfc, !PT ;  /* 0x0000011005337812 */ /* 0x040fe200078efcff */
[----:B------:R-:W-:Y:S01]  /*0ee0*/  IMAD.MOV R17, RZ, RZ, -R17 ;  /* 0x000000ffff117224 */ /* 0x000fe200078e0a11 */
[----:B------:R-:W-:Y:S01]  /*0ef0*/  LOP3.LUT R53, R5, 0x120, RZ, 0xfc, !PT ;  /* 0x0000012005357812 */ /* 0x000fe200078efcff */
[--C-:B------:R-:W-:Y:S01]  /*0f00*/  @!P6 IMAD.IADD R15, R15, 0x1, -R2.reuse ;  /* 0x000000010f0fe824 */ /* 0x100fe200078e0a02 */
[----:B------:R-:W-:Y:S01]  /*0f10*/  ISETP.GT.U32.AND P6, PT, R2, R18, PT ;  /* 0x000000120200720c */ /* 0x000fe20003fc4070 */
[----:B------:R-:W-:Y:S01]  /*0f20*/  @!P0 IMAD.IADD R13, R13, 0x1, -R2 ;  /* 0x000000010d0d8824 */ /* 0x000fe200078e0a02 */
[----:B------:R-:W-:Y:S01]  /*0f30*/  ISETP.GE.AND P0, PT, R22, RZ, PT ;  /* 0x000000ff1600720c */ /* 0x000fe20003f06270 */
[C---:B------:R-:W-:Y:S01]  /*0f40*/  IMAD R17, R2.reuse, R17, R21 ;  /* 0x0000001102117224 */ /* 0x040fe200078e0215 */
[----:B------:R-:W-:Y:S01]  /*0f50*/  LOP3.LUT R22, R5, 0x58, RZ, 0xfc, !PT ;  /* 0x0000005805167812 */ /* 0x000fe200078efcff */
[----:B------:R-:W-:Y:S01]  /*0f60*/  @!P1 IMAD.MOV R12, RZ, RZ, -R12 ;  /* 0x000000ffff0c9224 */ /* 0x000fe200078e0a0c */
[C---:B------:R-:W-:Y:S01]  /*0f70*/  ISETP.GT.U32.AND P1, PT, R2.reuse, R16, PT ;  /* 0x000000100200720c */ /* 0x040fe20003f24070 */
[----:B------:R-:W-:Y:S01]  /*0f80*/  @!P5 IMAD.MOV R13, RZ, RZ, -R13 ;  /* 0x000000ffff0dd224 */ /* 0x000fe200078e0a0d */
[----:B------:R-:W-:Y:S01]  /*0f90*/  ISETP.GT.U32.AND P5, PT, R2, R17, PT ;  /* 0x000000110200720c */ /* 0x000fe20003fa4070 */
[----:B------:R-:W-:Y:S01]  /*0fa0*/  @!P4 IMAD.IADD R14, R14, 0x1, -R2 ;  /* 0x000000010e0ec824 */ /* 0x000fe200078e0a02 */
[----:B------:R-:W-:Y:S01]  /*0fb0*/  ISETP.GE.AND P4, PT, R20, RZ, PT ;  /* 0x000000ff1400720c */ /* 0x000fe20003f86270 */
[----:B------:R-:W-:Y:S01]  /*0fc0*/  IMAD.HI.U32 R20, R4, R23, RZ ;  /* 0x0000001704147227 */ /* 0x000fe200078e00ff */
[----:B------:R-:W-:-:S02]  /*0fd0*/  IABS R21, R22 ;  /* 0x0000001600157213 */ /* 0x000fc40000000000 */
[----:B------:R-:W-:Y:S01]  /*0fe0*/  IABS R47, R51 ;  /* 0x00000033002f7213 */ /* 0x000fe20000000000 */
[----:B------:R-:W-:Y:S01]  /*0ff0*/  @!P6 IMAD.IADD R18, R18, 0x1, -R2 ;  /* 0x000000011212e824 */ /* 0x000fe200078e0a02 */
        /* <DEDUP_REMOVED lines=8> */
[----:B------:R-:W-:Y:S01]  /*1080*/  ISETP.GT.U32.AND P5, PT, R2, R16, PT ;  /* 0x000000100200720c */ /* 0x000fe20003fa4070 */
[----:B------:R-:W-:Y:S01]  /*1090*/  IMAD.HI.U32 R19, R4, R21, RZ ;  /* 0x0000001504137227 */ /* 0x000fe200078e00ff */
[----:B------:R-:W-:-:S02]  /*10a0*/  LOP3.LUT R24, R5, 0x68, RZ, 0xfc, !PT ;  /* 0x0000006805187812 */ /* 0x000fc400078efcff */
[C---:B------:R-:W-:Y:S01]  /*10b0*/  LOP3.LUT R56, R5.reuse, 0x160, RZ, 0xfc, !PT ;  /* 0x0000016005387812 */ /* 0x040fe200078efcff */
[----:B------:R-:W-:Y:S01]  /*10c0*/  IMAD.MOV R19, RZ, RZ, -R19 ;  /* 0x000000ffff137224 */ /* 0x000fe200078e0a13 */
[----:B------:R-:W-:Y:S01]  /*10d0*/  IABS R57, R54 ;  /* 0x0000003600397213 */ /* 0x000fe20000000000 */
[----:B------:R-:W-:Y:S01]  /*10e0*/  @!P0 IMAD.MOV R14, RZ, RZ, -R14 ;  /* 0x000000ffff0e8224 */ /* 0x000fe200078e0a0e */
[----:B------:R-:W-:Y:S01]  /*10f0*/  ISETP.GT.U32.AND P0, PT, R2, R17, PT ;  /* 0x000000110200720c */ /* 0x000fe20003f04070 */
[--C-:B------:R-:W-:Y:S01]  /*1100*/  @!P6 IMAD.IADD R18, R18, 0x1, -R2.reuse ;  /* 0x000000011212e824 */ /* 0x100fe200078e0a02 */
[C---:B------:R-:W-:Y:S01]  /*1110*/  ISETP.GT.U32.AND P6, PT, R2.reuse, R20, PT ;  /* 0x000000140200720c */ /* 0x040fe20003fc4070 */
[----:B------:R-:W-:Y:S01]  /*1120*/  IMAD R19, R2, R19, R21 ;  /* 0x0000001302137224 */ /* 0x000fe200078e0215 */
[----:B------:R-:W-:Y:S01]  /*1130*/  IABS R59, R56 ;  /* 0x00000038003b7213 */ /* 0x000fe20000000000 */
[----:B------:R-:W-:Y:S01]  /*1140*/  @!P5 IMAD.IADD R16, R16, 0x1, -R2 ;  /* 0x000000011010d824 */ /* 0x000fe200078e0a02 */
[----:B------:R-:W-:Y:S01]  /*1150*/  LOP3.LUT R58, R5, 0x168, RZ, 0xfc, !PT ;  /* 0x00000168053a7812 */ /* 0x000fe200078efcff */
[----:B------:R-:W-:Y:S01]  /*1160*/  @!P3 IMAD.MOV R15, RZ, RZ, -R15 ;  /* 0x000000ffff0fb224 */ /* 0x000fe200078e0a0f */
[----:B------:R-:W-:Y:S01]  /*1170*/  ISETP.GT.U32.AND P5, PT, R2, R19, PT ;  /* 0x000000130200720c */ /* 0x000fe20003fa4070 */
[----:B------:R-:W-:Y:S01]  /*1180*/  IMAD.HI.U32 R23, R4, R29, RZ ;  /* 0x0000001d04177227 */ /* 0x000fe200078e00ff */
[----:B------:R-:W-:-:S02]  /*1190*/  ISETP.GE.AND P3, PT, R25, RZ, PT ;  /* 0x000000ff1900720c */ /* 0x000fc40003f66270 */
[----:B------:R-:W-:Y:S01]  /*11a0*/  IABS R25, R24 ;  /* 0x0000001800197213 */ /* 0x000fe20000000000 */
[--C-:B------:R-:W-:Y:S01]  /*11b0*/  @!P0 IMAD.IADD R17, R17, 0x1, -R2.reuse ;  /* 0x0000000111118824 */ /* 0x100fe200078e0a02 */
[----:B------:R-:W-:Y:S01]  /*11c0*/  ISETP.GE.AND P0, PT, R22, RZ, PT ;  /* 0x000000ff1600720c */ /* 0x000fe20003f06270 */
[--C-:B------:R-:W-:Y:S01]  /*11d0*/  @!P6 IMAD.IADD R20, R20, 0x1, -R2.reuse ;  /* 0x000000011414e824 */ /* 0x100fe200078e0a02 */
[----:B------:R-:W-:Y:S01]  /*11e0*/  IABS R22, R32 ;  /* 0x0000002000167213 */ /* 0x000fe20000000000 */
[----:B------:R-:W-:Y:S01]  /*11f0*/  IMAD.HI.U32 R21, R4, R25, RZ ;  /* 0x0000001904157227 */ /* 0x000fe200078e00ff */
[----:B------:R-:W-:Y:S02]  /*1200*/  IABS R61, R58 ;  /* 0x0000003a003d7213 */ /* 0x000fe40000000000 */
[----:B------:R-:W-:Y:S01]  /*1210*/  ISETP.GT.U32.AND P6, PT, R2, R20, PT ;  /* 0x000000140200720c */ /* 0x000fe20003fc4070 */
[----:B------:R-:W-:Y:S01]  /*1220*/  IMAD.MOV R21, RZ, RZ, -R21 ;  /* 0x000000ffff157224 */ /* 0x000fe200078e0a15 */
[----:B------:R-:W-:Y:S01]  /*1230*/  LOP3.LUT R60, R5, 0x170, RZ, 0xfc, !PT ;  /* 0x00000170053c7812 */ /* 0x000fe200078efcff */
[----:B------:R-:W-:Y:S01]  /*1240*/  @!P5 IMAD.IADD R19, R19, 0x1, -R2 ;  /* 0x000000011313d824 */ /* 0x000fe200078e0a02 */
[----:B------:R-:W-:Y:S01]  /*1250*/  ISETP.GE.AND P5, PT, R26, RZ, PT ;  /* 0x000000ff1a00720c */ /* 0x000fe20003fa6270 */
[----:B------:R-:W-:Y:S01]  /*1260*/  IMAD.MOV R23, RZ, RZ, -R23 ;  /* 0x000000ffff177224 */ /* 0x000fe200078e0a17 */
[C---:B------:R-:W-:Y:S01]  /*1270*/  LOP3.LUT R62, R5.reuse, 0x178, RZ, 0xfc, !PT ;  /* 0x00000178053e7812 */ /* 0x040fe200078efcff */
[C---:B------:R-:W-:Y:S01]  /*1280*/  IMAD R21, R2.reuse, R21, R25 ;  /* 0x0000001502157224 */ /* 0x040fe200078e0219 */
[----:B------:R-:W-:Y:S01]  /*1290*/  LOP3.LUT R64, R5, 0x180, RZ, 0xfc, !PT ;  /* 0x0000018005407812 */ /* 0x000fe200078efcff */
[----:B------:R-:W-:Y:S01]  /*12a0*/  @!P4 IMAD.MOV R16, RZ, RZ, -R16 ;  /* 0x000000ffff10c224 */ /* 0x000fe200078e0a10 */
[C---:B------:R-:W-:Y:S01]  /*12b0*/  ISETP.GT.U32.AND P4, PT, R2.reuse, R19, PT ;  /* 0x000000130200720c */ /* 0x040fe20003f84070 */
[----:B------:R-:W-:Y:S01]  /*12c0*/  IMAD.MOV.U32 R25, RZ, RZ, R22 ;  /* 0x000000ffff197224 */ /* 0x000fe200078e0016 */
[----:B------:R-:W-:Y:S01]  /*12d0*/  IABS R63, R62 ;  /* 0x0000003e003f7213 */ /* 0x000fe20000000000 */
[----:B------:R-:W-:Y:S01]  /*12e0*/  IMAD R23, R2, R23, R29 ;  /* 0x0000001702177224 */ /* 0x000fe200078e021d */
[----:B------:R-:W-:Y:S01]  /*12f0*/  IABS R29, R34 ;  /* 0x00000022001d7213 */ /* 0x000fe20000000000 */
[----:B------:R-:W-:Y:S01]  /*1300*/  IMAD.HI.U32 R22, R4, R27, RZ ;  /* 0x0000001b04167227 */ /* 0x000fe200078e00ff */
[----:B------:R-:W-:-:S02]  /*1310*/  IABS R65, R64 ;  /* 0x0000004000417213 */ /* 0x000fc40000000000 */
[C---:B------:R-:W-:Y:S01]  /*1320*/  LOP3.LUT R66, R5.reuse, 0x198, RZ, 0xfc, !PT ;  /* 0x0000019805427812 */ /* 0x040fe200078efcff */
[----:B------:R-:W-:Y:S01]  /*1330*/  @!P6 IMAD.IADD R20, R20, 0x1, -R2 ;  /* 0x000000011414e824 */ /* 0x000fe200078e0a02 */
[----:B------:R-:W-:Y:S01]  /*1340*/  ISETP.GT.U32.AND P6, PT, R2, R23, PT ;  /* 0x000000170200720c */ /* 0x000fe20003fc4070 */
[----:B------:R-:W-:Y:S01]  /*1350*/  IMAD.MOV R22, RZ, RZ, -R22 ;  /* 0x000000ffff167224 */ /* 0x000fe200078e0a16 */
[----:B------:R-:W-:Y:S01]  /*1360*/  LOP3.LUT R68, R5, 0x1a0, RZ, 0xfc, !PT ;  /* 0x000001a005447812 */ /* 0x000fe200078efcff */
[----:B------:R-:W-:Y:S01]  /*1370*/  @!P3 IMAD.MOV R18, RZ, RZ, -R18 ;  /* 0x000000ffff12b224 */ /* 0x000fe200078e0a12 */
[----:B------:R-:W-:Y:S01]  /*1380*/  ISETP.GE.AND P3, PT, R24, RZ, PT ;  /* 0x000000ff1800720c */ /* 0x000fe20003f66270 */
[----:B------:R-:W-:Y:S01]  /*1390*/  IMAD R22, R2, R22, R27 ;  /* 0x0000001602167224 */ /* 0x000fe200078e021b */
[----:B------:R-:W-:Y:S01]  /*13a0*/  IABS R27, R33 ;  /* 0x00000021001b7213 */ /* 0x000fe20000000000 */
[----:B------:R-:W-:Y:S01]  /*13b0*/  @!P4 IMAD.IADD R19, R19, 0x1, -R2 ;  /* 0x000000011313c824 */ /* 0x000fe200078e0a02 */
[----:B------:R-:W-:Y:S01]  /*13c0*/  IABS R71, R66 ;  /* 0x0000004200477213 */ /* 0x000fe20000000000 */
[----:B------:R-:W-:Y:S01]  /*13d0*/  IMAD.HI.U32 R24, R4, R25, RZ ;  /* 0x0000001904187227 */ /* 0x000fe200078e00ff */
[----:B------:R-:W-:-:S02]  /*13e0*/  ISETP.GT.U32.AND P4, PT, R2, R22, PT ;  /* 0x000000160200720c */ /* 0x000fc40003f84070 */
[----:B------:R-:W-:Y:S01]  /*13f0*/  IABS R73, R68 ;  /* 0x0000004400497213 */ /* 0x000fe20000000000 */
[----:B------:R-:W-:Y:S01]  /*1400*/  @!P1 IMAD.MOV R17, RZ, RZ, -R17 ;  /* 0x000000ffff119224 */ /* 0x000fe200078e0a11 */
[C---:B------:R-:W-:Y:S01]  /*1410*/  ISETP.GT.U32.AND P1, PT, R2.reuse, R21, PT ;  /* 0x000000150200720c */ /* 0x040fe20003f24070 */
[----:B------:R-:W-:Y:S01]  /*1420*/  @!P6 IMAD.IADD R23, R23, 0x1, -R2 ;  /* 0x000000011717e824 */ /* 0x000fe200078e0a02 */
[----:B------:R-:W-:Y:S01]  /*1430*/  LOP3.LUT R70, R5, 0x1a8, RZ, 0xfc, !PT ;  /* 0x000001a805467812 */ /* 0x000fe200078efcff */
[----:B------:R-:W-:Y:S02]  /*1440*/  IMAD.MOV R24, RZ, RZ, -R24 ;  /* 0x000000ffff187224 */ /* 0x000fe400078e0a18 */
[----:B------:R-:W-:Y:S01]  /*1450*/  @!P0 IMAD.MOV R19, RZ, RZ, -R19 ;  /* 0x000000ffff138224 */ /* 0x000fe200078e0a13 */
[C---:B------:R-:W-:Y:S01]  /*1460*/  ISETP.GT.U32.AND P6, PT, R2.reuse, R23, PT ;  /* 0x000000170200720c */ /* 0x040fe20003fc4070 */
[----:B------:R-:W-:Y:S01]  /*1470*/  IMAD R24, R2, R24, R25 ;  /* 0x0000001802187224 */ /* 0x000fe200078e0219 */
[----:B------:R-:W-:Y:S01]  /*1480*/  IABS R75, R70 ;  /* 0x00000046004b7213 */ /* 0x000fe20000000000 */
[----:B------:R-:W-:-:S04]  /*1490*/  IMAD.HI.U32 R25, R4, R27, RZ ;  /* 0x0000001b04197227 */ /* 0x000fc800078e00ff */
[--C-:B------:R-:W-:Y:S02]  /*14a0*/  @!P4 IMAD.IADD R22, R22, 0x1, -R2.reuse ;  /* 0x000000011616c824 */ /* 0x100fe400078e0a02 */
[----:B------:R-:W-:Y:S02]  /*14b0*/  IMAD.MOV R25, RZ, RZ, -R25 ;  /* 0x000000ffff197224 */ /* 0x000fe400078e0a19 */
[--C-:B------:R-:W-:Y:S01]  /*14c0*/  @!P1 IMAD.IADD R21, R21, 0x1, -R2.reuse ;  /* 0x0000000115159824 */ /* 0x100fe200078e0a02 */
[C---:B------:R-:W-:Y:S01]  /*14d0*/  ISETP.GT.U32.AND P0, PT, R2.reuse, R22, PT ;  /* 0x000000160200720c */ /* 0x040fe20003f04070 */
[----:B------:R-:W-:Y:S01]  /*14e0*/  IMAD R25, R2, R25, R27 ;  /* 0x0000001902197224 */ /* 0x000fe200078e021b */
[----:B------:R-:W-:Y:S01]  /*14f0*/  ISETP.GE.AND P1, PT, R28, RZ, PT ;  /* 0x000000ff1c00720c */ /* 0x000fe20003f26270 */
[----:B------:R-:W-:Y:S01]  /*1500*/  @!P6 IMAD.IADD R23, R23, 0x1, -R2 ;  /* 0x000000011717e824 */ /* 0x000fe200078e0a02 */
[----:B------:R-:W-:Y:S01]  /*1510*/  ISETP.GT.U32.AND P4, PT, R2, R21, PT ;  /* 0x000000150200720c */ /* 0x000fe20003f84070 */
[----:B------:R-:W-:Y:S01]  /*1520*/  IMAD.HI.U32 R26, R4, R29, RZ ;  /* 0x0000001d041a7227 */ /* 0x000fe200078e00ff */
[----:B------:R-:W-:-:S03]  /*1530*/  ISETP.GT.U32.AND P6, PT, R2, R25, PT ;  /* 0x000000190200720c */ /* 0x000fc60003fc4070 */
[----:B------:R-:W-:Y:S01]  /*1540*/  @!P5 IMAD.MOV R20, RZ, RZ, -R20 ;  /* 0x000000ffff14d224 */ /* 0x000fe200078e0a14 */
[----:B------:R-:W-:Y:S01]  /*1550*/  ISETP.GT.U32.AND P5, PT, R2, R24, PT ;  /* 0x000000180200720c */ /* 0x000fe20003fa4070 */
[----:B------:R-:W-:Y:S02]  /*1560*/  IMAD.MOV R26, RZ, RZ, -R26 ;  /* 0x000000ffff1a7224 */ /* 0x000fe400078e0a1a */
[--C-:B------:R-:W-:Y:S01]  /*1570*/  @!P0 IMAD.IADD R22, R22, 0x1, -R2.reuse ;  /* 0x0000000116168824 */ /* 0x100fe200078e0a02 */
[----:B------:R-:W-:Y:S01]  /*1580*/  ISETP.GE.AND P0, PT, R32, RZ, PT ;  /* 0x000000ff2000720c */ /* 0x000fe20003f06270 */
[----:B------:R-:W-:Y:S01]  /*1590*/  IMAD R26, R2, R26, R29 ;  /* 0x0000001a021a7224 */ /* 0x000fe200078e021d */
[----:B------:R-:W-:Y:S01]  /*15a0*/  LOP3.LUT R32, R5, 0xa0, RZ, 0xfc, !PT ;  /* 0x000000a005207812 */ /* 0x000fe200078efcff */
[--C-:B------:R-:W-:Y:S01]  /*15b0*/  @!P4 IMAD.IADD R21, R21, 0x1, -R2.reuse ;  /* 0x000000011515c824 */ /* 0x100fe200078e0a02 */
[----:B------:R-:W-:Y:S01]  /*15c0*/  ISETP.GE.AND P4, PT, R30, RZ, PT ;  /* 0x000000ff1e00720c */ /* 0x000fe20003f86270 */
[----:B------:R-:W-:Y:S01]  /*15d0*/  @!P6 IMAD.IADD R25, R25, 0x1, -R2 ;  /* 0x000000011919e824 */ /* 0x000fe200078e0a02 */
[----:B------:R-:W-:Y:S01]  /*15e0*/  IABS R29, R32 ;  /* 0x00000020001d7213 */ /* 0x000fe20000000000 */
[----:B------:R-:W-:-:S04]  /*15f0*/  IMAD.HI.U32 R27, R4, R31, RZ ;  /* 0x0000001f041b7227 */ /* 0x000fc800078e00ff */
[----:B------:R-:W-:Y:S01]  /*1600*/  @!P3 IMAD.MOV R21, RZ, RZ, -R21 ;  /* 0x000000ffff15b224 */ /* 0x000fe200078e0a15 */
[C---:B------:R-:W-:Y:S01]  /*1610*/  ISETP.GT.U32.AND P3, PT, R2.reuse, R26, PT ;  /* 0x0000001a0200720c */ /* 0x040fe20003f64070 */
[----:B------:R-:W-:Y:S01]  /*1620*/  @!P1 IMAD.MOV R22, RZ, RZ, -R22 ;  /* 0x000000ffff169224 */ /* 0x000fe200078e0a16 */
[----:B------:R-:W-:Y:S01]  /*1630*/  ISETP.GT.U32.AND P1, PT, R2, R25, PT ;  /* 0x000000190200720c */ /* 0x000fe20003f24070 */
[----:B------:R-:W-:Y:S02]  /*1640*/  IMAD.MOV R27, RZ, RZ, -R27 ;  /* 0x000000ffff1b7224 */ /* 0x000fe400078e0a1b */
[----:B------:R-:W-:-:S04]  /*1650*/  IMAD.HI.U32 R28, R4, R29, RZ ;  /* 0x0000001d041c7227 */ /* 0x000fc800078e00ff */
[----:B------:R-:W-:Y:S01]  /*1660*/  @!P5 IMAD.IADD R24, R24, 0x1, -R2 ;  /* 0x000000011818d824 */ /* 0x000fe200078e0a02 */
[----:B------:R-:W-:Y:S01]  /*1670*/  ISETP.GE.AND P5, PT, R33, RZ, PT ;  /* 0x000000ff2100720c */ /* 0x000fe20003fa6270 */
[C---:B------:R-:W-:Y:S01]  /*1680*/  IMAD R27, R2.reuse, R27, R31 ;  /* 0x0000001b021b7224 */ /* 0x040fe200078e021f */
[----:B------:R-:W-:Y:S01]  /*1690*/  IABS R31, R36 ;  /* 0x00000024001f7213 */ /* 0x000fe20000000000 */
[----:B------:R-:W-:Y:S01]  /*16a0*/  IMAD.MOV R28, RZ, RZ, -R28 ;  /* 0x000000ffff1c7224 */ /* 0x000fe200078e0a1c */
[C---:B------:R-:W-:Y:S01]  /*16b0*/  ISETP.GT.U32.AND P6, PT, R2.reuse, R24, PT ;  /* 0x000000180200720c */ /* 0x040fe20003fc4070 */
[----:B------:R-:W-:Y:S01]  /*16c0*/  @!P4 IMAD.MOV R23, RZ, RZ, -R23 ;  /* 0x000000ffff17c224 */ /* 0x000fe200078e0a17 */
[C---:B------:R-:W-:Y:S01]  /*16d0*/  ISETP.GT.U32.AND P4, PT, R2.reuse, R27, PT ;  /* 0x0000001b0200720c */ /* 0x040fe20003f84070 */
[----:B------:R-:W-:Y:S01]  /*16e0*/  IMAD R28, R2, R28, R29 ;  /* 0x0000001c021c7224 */ /* 0x000fe200078e021d */
[----:B------:R-:W-:Y:S01]  /*16f0*/  IABS R33, R37 ;  /* 0x0000002500217213 */ /* 0x000fe20000000000 */
[----:B------:R-:W-:-:S02]  /*1700*/  @!P1 IMAD.IADD R25, R25, 0x1, -R2 ;  /* 0x0000000119199824 */ /* 0x000fc400078e0a02 */
[----:B------:R-:W-:Y:S01]  /*1710*/  @!P3 IMAD.IADD R26, R26, 0x1, -R2 ;  /* 0x000000011a1ab824 */ /* 0x000fe200078e0a02 */
[----:B------:R-:W-:Y:S01]  /*1720*/  ISETP.GT.U32.AND P1, PT, R2, R28, PT ;  /* 0x0000001c0200720c */ /* 0x000fe20003f24070 */
[----:B------:R-:W-:-:S03]  /*1730*/  IMAD.HI.U32 R29, R4, R31, RZ ;  /* 0x0000001f041d7227 */ /* 0x000fc600078e00ff */
[----:B------:R-:W-:Y:S01]  /*1740*/  ISETP.GT.U32.AND P3, PT, R2, R26, PT ;  /* 0x0000001a0200720c */ /* 0x000fe20003f64070 */
[--C-:B------:R-:W-:Y:S01]  /*1750*/  @!P6 IMAD.IADD R24, R24, 0x1, -R2.reuse ;  /* 0x000000011818e824 */ /* 0x100fe200078e0a02 */
[----:B------:R-:W-:Y:S01]  /*1760*/  ISETP.GE.AND P6, PT, R34, RZ, PT ;  /* 0x000000ff2200720c */ /* 0x000fe20003fc6270 */
[----:B------:R-:W-:Y:S01]  /*1770*/  IMAD.MOV R29, RZ, RZ, -R29 ;  /* 0x000000ffff1d7224 */ /* 0x000fe200078e0a1d */
[----:B------:R-:W-:Y:S01]  /*1780*/  LOP3.LUT R34, R5, 0xb8, RZ, 0xfc, !PT ;  /* 0x000000b805227812 */ /* 0x000fe200078efcff */
[--C-:B------:R-:W-:Y:S01]  /*1790*/  @!P4 IMAD.IADD R27, R27, 0x1, -R2.reuse ;  /* 0x000000011b1bc824 */ /* 0x100fe200078e0a02 */
[----:B------:R-:W-:Y:S01]  /*17a0*/  ISETP.GE.AND P4, PT, R35, RZ, PT ;  /* 0x000000ff2300720c */ /* 0x000fe20003f86270 */
[----:B------:R-:W-:Y:S01]  /*17b0*/  IMAD R29, R2, R29, R31 ;  /* 0x0000001d021d7224 */ /* 0x000fe200078e021f */
[----:B------:R-:W-:Y:S01]  /*17c0*/  IABS R35, R34 ;  /* 0x0000002200237213 */ /* 0x000fe20000000000 */
[----:B------:R-:W-:Y:S01]  /*17d0*/  @!P1 IMAD.IADD R28, R28, 0x1, -R2 ;  /* 0x000000011c1c9824 */ /* 0x000fe200078e0a02 */
[----:B------:R-:W-:Y:S01]  /*17e0*/  ISETP.GT.U32.AND P1, PT, R2, R27, PT ;  /* 0x0000001b0200720c */ /* 0x000fe20003f24070 */
[----:B------:R-:W-:-:S04]  /*17f0*/  IMAD.HI.U32 R30, R4, R33, RZ ;  /* 0x00000021041e7227 */ /* 0x000fc800078e00ff */
[----:B------:R-:W-:Y:S01]  /*1800*/  @!P3 IMAD.IADD R26, R26, 0x1, -R2 ;  /* 0x000000011a1ab824 */ /* 0x000fe200078e0a02 */
[----:B------:R-:W-:Y:S01]  /*1810*/  ISETP.GT.U32.AND P3, PT, R2, R29, PT ;  /* 0x0000001d0200720c */ /* 0x000fe20003f64070 */
[----:B------:R-:W-:-:S04]  /*1820*/  IMAD.HI.U32 R31, R4, R35, RZ ;  /* 0x00000023041f7227 */ /* 0x000fc800078e00ff */
[----:B------:R-:W-:Y:S02]  /*1830*/  IMAD.MOV R30, RZ, RZ, -R30 ;  /* 0x000000ffff1e7224 */ /* 0x000fe400078e0a1e */
[----:B------:R-:W-:Y:S02]  /*1840*/  IMAD.MOV R31, RZ, RZ, -R31 ;  /* 0x000000ffff1f7224 */ /* 0x000fe400078e0a1f */
[----:B------:R-:W-:Y:S01]  /*1850*/  IMAD R30, R2, R30, R33 ;  /* 0x0000001e021e7224 */ /* 0x000fe200078e0221 */
[----:B------:R-:W-:Y:S01]  /*1860*/  LOP3.LUT R33, R5, 0xc0, RZ, 0xfc, !PT ;  /* 0x000000c005217812 */ /* 0x000fe200078efcff */
[----:B------:R-:W-:Y:S01]  /*1870*/  @!P1 IMAD.IADD R27, R27, 0x1, -R2 ;  /* 0x000000011b1b9824 */ /* 0x000fe200078e0a02 */
[----:B------:R-:W-:Y:S01]  /*1880*/  ISETP.GE.AND P1, PT, R36, RZ, PT ;  /* 0x000000ff2400720c */ /* 0x000fe20003f26270 */
[C---:B------:R-:W-:Y:S01]  /*1890*/  IMAD R31, R2.reuse, R31, R35 ;  /* 0x0000001f021f7224 */ /* 0x040fe200078e0223 */
[----:B------:R-:W-:Y:S01]  /*18a0*/  LOP3.LUT R36, R5, 0xc8, RZ, 0xfc, !PT ;  /* 0x000000c805247812 */ /* 0x000fe200078efcff */
[----:B------:R-:W-:Y:S01]  /*18b0*/  @!P0 IMAD.MOV R24, RZ, RZ, -R24 ;  /* 0x000000ffff188224 */ /* 0x000fe200078e0a18 */
[C---:B------:R-:W-:Y:S01]  /*18c0*/  ISETP.GT.U32.AND P0, PT, R2.reuse, R28, PT ;  /* 0x0000001c0200720c */ /* 0x040fe20003f04070 */
[----:B------:R-:W-:Y:S01]  /*18d0*/  @!P6 IMAD.MOV R26, RZ, RZ, -R26 ;  /* 0x000000ffff1ae224 */ /* 0x000fe200078e0a1a */
[C---:B------:R-:W-:Y:S01]  /*18e0*/  ISETP.GT.U32.AND P6, PT, R2.reuse, R30, PT ;  /* 0x0000001e0200720c */ /* 0x040fe20003fc4070 */
[----:B------:R-:W-:Y:S01]  /*18f0*/  @!P3 IMAD.IADD R29, R29, 0x1, -R2 ;  /* 0x000000011d1db824 */ /* 0x000fe200078e0a02 */
[----:B------:R-:W-:Y:S01]  /*1900*/  IABS R35, R33 ;  /* 0x0000002100237213 */ /* 0x000fe20000000000 */
[----:B------:R-:W-:Y:S01]  /*1910*/  @!P4 IMAD.MOV R27, RZ, RZ, -R27 ;  /* 0x000000ffff1bc224 */ /* 0x000fe200078e0a1b */
[C---:B------:R-:W-:Y:S01]  /*1920*/  ISETP.GT.U32.AND P4, PT, R2.reuse, R31, PT ;  /* 0x0000001f0200720c */ /* 0x040fe20003f84070 */
[----:B------:R-:W-:Y:S01]  /*1930*/  @!P5 IMAD.MOV R25, RZ, RZ, -R25 ;  /* 0x000000ffff19d224 */ /* 0x000fe200078e0a19 */
[----:B------:R-:W-:Y:S01]  /*1940*/  ISETP.GT.U32.AND P3, PT, R2, R29, PT ;  /* 0x0000001d0200720c */ /* 0x000fe20003f64070 */
[----:B------:R-:W-:Y:S01]  /*1950*/  IMAD R74, R10, 0x200, R168 ;  /* 0x000002000a4a7824 */ /* 0x000fe200078e02a8 */
[----:B------:R-:W-:Y:S01]  /*1960*/  ISETP.GE.AND P5, PT, R32, RZ, PT ;  /* 0x000000ff2000720c */ /* 0x000fe20003fa6270 */
[----:B------:R-:W-:-:S03]  /*1970*/  IMAD.HI.U32 R32, R4, R35, RZ ;  /* 0x0000002304207227 */ /* 0x000fc600078e00ff */
[----:B------:R-:W-:Y:S01]  /*1980*/  IADD3 R72, R74, 0x100, RZ ;  /* 0x000001004a487810 */ /* 0x000fe20007ffe0ff */
[--C-:B------:R-:W-:Y:S01]  /*1990*/  @!P0 IMAD.IADD R28, R28, 0x1, -R2.reuse ;  /* 0x000000011c1c8824 */ /* 0x100fe200078e0a02 */
[----:B------:R-:W-:Y:S01]  /*19a0*/  ISETP.GE.AND P0, PT, R37, RZ, PT ;  /* 0x000000ff2500720c */ /* 0x000fe20003f06270 */
[--C-:B------:R-:W-:Y:S01]  /*19b0*/  @!P6 IMAD.IADD R30, R30, 0x1, -R2.reuse ;  /* 0x000000011e1ee824 */ /* 0x100fe200078e0a02 */
[----:B------:R-:W-:Y:S01]  /*19c0*/  IABS R37, R36 ;  /* 0x0000002400257213 */ /* 0x000fe20000000000 */
[--C-:B------:R-:W-:Y:S01]  /*19d0*/  @!P4 IMAD.IADD R31, R31, 0x1, -R2.reuse ;  /* 0x000000011f1fc824 */ /* 0x100fe200078e0a02 */
[----:B------:R-:W-:Y:S01]  /*19e0*/  IABS R10, R74 ;  /* 0x0000004a000a7213 */ /* 0x000fe20000000000 */
[----:B------:R-:W-:Y:S01]  /*19f0*/  @!P3 IMAD.IADD R29, R29, 0x1, -R2 ;  /* 0x000000011d1db824 */ /* 0x000fe200078e0a02 */
[----:B------:R-:W-:Y:S01]  /*1a00*/  ISETP.GT.U32.AND P6, PT, R2, R30, PT ;  /* 0x0000001e0200720c */ /* 0x000fe20003fc4070 */
[----:B------:R-:W-:Y:S01]  /*1a10*/  IMAD.MOV R32, RZ, RZ, -R32 ;  /* 0x000000ffff207224 */ /* 0x000fe200078e0a20 */
[----:B------:R-:W-:Y:S01]  /*1a20*/  ISETP.GE.AND P3, PT, R33, RZ, PT ;  /* 0x000000ff2100720c */ /* 0x000fe20003f66270 */
[----:B------:R-:W-:Y:S01]  /*1a30*/  IMAD.HI.U32 R33, R4, R37, RZ ;  /* 0x0000002504217227 */ /* 0x000fe200078e00ff */
[----:B------:R-:W-:Y:S01]  /*1a40*/  ISETP.GT.U32.AND P4, PT, R2, R31, PT ;  /* 0x0000001f0200720c */ /* 0x000fe20003f84070 */
[----:B------:R-:W-:Y:S02]  /*1a50*/  STL [R1+0x9f4], R74 ;  /* 0x0009f44a01007387 */ /* 0x000fe40000100800 */
[----:B------:R-:W-:-:S02]  /*1a60*/  IMAD.MOV R33, RZ, RZ, -R33 ;  /* 0x000000ffff217224 */ /* 0x000fc400078e0a21 */
[----:B------:R-:W-:Y:S01]  /*1a70*/  @!P5 IMAD.MOV R28, RZ, RZ, -R28 ;  /* 0x000000ffff1cd224 */ /* 0x000fe200078e0a1c */
[----:B------:R-:W-:Y:S01]  /*1a80*/  ISETP.GE.AND P5, PT, R34, RZ, PT ;  /* 0x000000ff2200720c */ /* 0x000fe20003fa6270 */
[----:B------:R-:W-:Y:S01]  /*1a90*/  IMAD R33, R2, R33, R37 ;  /* 0x0000002102217224 */ /* 0x000fe200078e0225 */
[----:B------:R-:W-:Y:S01]  /*1aa0*/  STL [R1+0x9f8], R72 ;  /* 0x0009f84801007387 */ /* 0x000fe20000100800 */
[--C-:B------:R-:W-:Y:S01]  /*1ab0*/  @!P6 IMAD.IADD R30, R30, 0x1, -R2.reuse ;  /* 0x000000011e1ee824 */ /* 0x100fe200078e0a02 */
[----:B------:R-:W-:Y:S01]  /*1ac0*/  ISETP.GE.AND P6, PT, R36, RZ, PT ;  /* 0x000000ff2400720c */ /* 0x000fe20003fc6270 */
[C---:B------:R-:W-:Y:S02]  /*1ad0*/  IMAD R32, R2.reuse, R32, R35 ;  /* 0x0000002002207224 */ /* 0x040fe400078e0223 */
[----:B------:R-:W-:Y:S01]  /*1ae0*/  @!P4 IMAD.IADD R31, R31, 0x1, -R2 ;  /* 0x000000011f1fc824 */ /* 0x000fe200078e0a02 */
[----:B------:R-:W-:Y:S01]  /*1af0*/  ISETP.GT.U32.AND P4, PT, R2, R33, PT ;  /* 0x000000210200720c */ /* 0x000fe20003f84070 */
[----:B------:R-:W-:-:S04]  /*1b00*/  IMAD.HI.U32 R34, R4, R39, RZ ;  /* 0x0000002704227227 */ /* 0x000fc800078e00ff */
[----:B------:R-:W-:Y:S01]  /*1b10*/  @!P0 IMAD.MOV R30, RZ, RZ, -R30 ;  /* 0x000000ffff1e8224 */ /* 0x000fe200078e0a1e */
[C---:B------:R-:W-:Y:S01]  /*1b20*/  ISETP.GT.U32.AND P0, PT, R2.reuse, R32, PT ;  /* 0x000000200200720c */ /* 0x040fe20003f04070 */
[----:B------:R-:W-:Y:S02]  /*1b30*/  IMAD.MOV R34, RZ, RZ, -R34 ;  /* 0x000000ffff227224 */ /* 0x000fe400078e0a22 */
[----:B------:R-:W-:Y:S02]  /*1b40*/  @!P5 IMAD.MOV R31, RZ, RZ, -R31 ;  /* 0x000000ffff1fd224 */ /* 0x000fe400078e0a1f */
[----:B------:R-:W-:Y:S01]  /*1b50*/  IMAD R34, R2, R34, R39 ;  /* 0x0000002202227224 */ /* 0x000fe200078e0227 */
[----:B------:R-:W-:Y:S01]  /*1b60*/  IABS R39, R40 ;  /* 0x0000002800277213 */ /* 0x000fe20000000000 */
[----:B------:R-:W-:Y:S02]  /*1b70*/  @!P4 IMAD.IADD R33, R33, 0x1, -R2 ;  /* 0x000000012121c824 */ /* 0x000fe400078e0a02 */
[----:B------:R-:W-:Y:S01]  /*1b80*/  IMAD.HI.U32 R36, R4, R41, RZ ;  /* 0x0000002904247227 */ /* 0x000fe200078e00ff */
[----:B------:R-:W-:-:S02]  /*1b90*/  ISETP.GT.U32.AND P5, PT, R2, R34, PT ;  /* 0x000000220200720c */ /* 0x000fc40003fa4070 */
[----:B------:R-:W-:Y:S01]  /*1ba0*/  ISETP.GT.U32.AND P4, PT, R2, R33, PT ;  /* 0x000000210200720c */ /* 0x000fe20003f84070 */
[----:B------:R-:W-:Y:S02]  /*1bb0*/  @!P0 IMAD.IADD R32, R32, 0x1, -R2 ;  /* 0x0000000120208824 */ /* 0x000fe400078e0a02 */
[----:B------:R-:W-:Y:S02]  /*1bc0*/  IMAD.MOV R36, RZ, RZ, -R36 ;  /* 0x000000ffff247224 */ /* 0x000fe400078e0a24 */
[----:B------:R-:W-:Y:S01]  /*1bd0*/  IMAD.HI.U32 R35, R4, R39, RZ ;  /* 0x0000002704237227 */ /* 0x000fe200078e00ff */
[----:B------:R-:W-:-:S03]  /*1be0*/  ISETP.GT.U32.AND P0, PT, R2, R32, PT ;  /* 0x000000200200720c */ /* 0x000fc60003f04070 */
[----:B------:R-:W-:Y:S01]  /*1bf0*/  IMAD R36, R2, R36, R41 ;  /* 0x0000002402247224 */ /* 0x000fe200078e0229 */
[----:B------:R-:W-:Y:S01]  /*1c00*/  IABS R41, R48 ;  /* 0x0000003000297213 */ /* 0x000fe20000000000 */
[----:B------:R-:W-:-:S04]  /*1c10*/  IMAD.HI.U32 R37, R4, R43, RZ ;  /* 0x0000002b04257227 */ /* 0x000fc800078e00ff */
[----:B------:R-:W-:Y:S02]  /*1c20*/  IMAD.MOV R35, RZ, RZ, -R35 ;  /* 0x000000ffff237224 */ /* 0x000fe400078e0a23 */
[--C-:B------:R-:W-:Y:S01]  /*1c30*/  @!P5 IMAD.IADD R34, R34, 0x1, -R2.reuse ;  /* 0x000000012222d824 */ /* 0x100fe200078e0a02 */
[C---:B------:R-:W-:Y:S01]  /*1c40*/  ISETP.GT.U32.AND P5, PT, R2.reuse, R36, PT ;  /* 0x000000240200720c */ /* 0x040fe20003fa4070 */
[----:B------:R-:W-:Y:S02]  /*1c50*/  IMAD.MOV R37, RZ, RZ, -R37 ;  /* 0x000000ffff257224 */ /* 0x000fe400078e0a25 */
[C---:B------:R-:W-:Y:S02]  /*1c60*/  IMAD R35, R2.reuse, R35, R39 ;  /* 0x0000002302237224 */ /* 0x040fe400078e0227 */
[C---:B------:R-:W-:Y:S01]  /*1c70*/  IMAD R37, R2.reuse, R37, R43 ;  /* 0x0000002502257224 */ /* 0x040fe200078e022b */
[----:B------:R-:W-:Y:S01]  /*1c80*/  IABS R43, R49 ;  /* 0x00000031002b7213 */ /* 0x000fe20000000000 */
[--C-:B------:R-:W-:Y:S01]  /*1c90*/  @!P4 IMAD.IADD R33, R33, 0x1, -R2.reuse ;  /* 0x000000012121c824 */ /* 0x100fe200078e0a02 */
[----:B------:R-:W-:Y:S01]  /*1ca0*/  ISETP.GT.U32.AND P4, PT, R2, R35, PT ;  /* 0x000000230200720c */ /* 0x000fe20003f84070 */
[----:B------:R-:W-:Y:S01]  /*1cb0*/  @!P0 IMAD.IADD R32, R32, 0x1, -R2 ;  /* 0x0000000120208824 */ /* 0x000fe200078e0a02 */
[----:B------:R-:W-:Y:S01]  /*1cc0*/  ISETP.GE.AND P0, PT, R40, RZ, PT ;  /* 0x000000ff2800720c */ /* 0x000fe20003f06270 */
[----:B------:R-:W-:Y:S01]  /*1cd0*/  @!P6 IMAD.MOV R33, RZ, RZ, -R33 ;  /* 0x000000ffff21e224 */ /* 0x000fe200078e0a21 */
[----:B------:R-:W-:Y:S01]  /*1ce0*/  ISETP.GT.U32.AND P6, PT, R2, R37, PT ;  /* 0x000000250200720c */ /* 0x000fe20003fc4070 */
[----:B------:R-:W-:-:S04]  /*1cf0*/  IMAD.HI.U32 R40, R4, R43, RZ ;  /* 0x0000002b04287227 */ /* 0x000fc800078e00ff */
[----:B------:R-:W-:Y:S02]  /*1d00*/  @!P5 IMAD.IADD R36, R36, 0x1, -R2 ;  /* 0x000000012424d824 */ /* 0x000fe400078e0a02 */
[----:B------:R-:W-:Y:S02]  /*1d10*/  IMAD.MOV R40, RZ, RZ, -R40 ;  /* 0x000000ffff287224 */ /* 0x000fe400078e0a28 */
[----:B------:R-:W-:Y:S01]  /*1d20*/  @!P4 IMAD.IADD R35, R35, 0x1, -R2 ;  /* 0x000000012323c824 */ /* 0x000fe200078e0a02 */
[C---:B------:R-:W-:Y:S01]  /*1d30*/  ISETP.GT.U32.AND P5, PT, R2.reuse, R36, PT ;  /* 0x000000240200720c */ /* 0x040fe20003fa4070 */
[----:B------:R-:W-:Y:S02]  /*1d40*/  IMAD R40, R2, R40, R43 ;  /* 0x0000002802287224 */ /* 0x000fe400078e022b */
[----:B------:R-:W-:Y:S01]  /*1d50*/  IMAD.HI.U32 R39, R4, R41, RZ ;  /* 0x0000002904277227 */ /* 0x000fe200078e00ff */
[----:B------:R-:W-:-:S03]  /*1d60*/  ISETP.GT.U32.AND P4, PT, R2, R35, PT ;  /* 0x000000230200720c */ /* 0x000fc60003f84070 */
[----:B------:R-:W-:Y:S01]  /*1d70*/  @!P1 IMAD.MOV R29, RZ, RZ, -R29 ;  /* 0x000000ffff1d9224 */ /* 0x000fe200078e0a1d */
[----:B------:R-:W-:Y:S01]  /*1d80*/  ISETP.GE.AND P1, PT, R38, RZ, PT ;  /* 0x000000ff2600720c */ /* 0x000fe20003f26270 */
[----:B------:R-:W-:Y:S01]  /*1d90*/  @!P3 IMAD.MOV R32, RZ, RZ, -R32 ;  /* 0x000000ffff20b224 */ /* 0x000fe200078e0a20 */
[C---:B------:R-:W-:Y:S01]  /*1da0*/  ISETP.GT.U32.AND P3, PT, R2.reuse, R34, PT ;  /* 0x000000220200720c */ /* 0x040fe20003f64070 */
[----:B------:R-:W-:Y:S01]  /*1db0*/  @!P6 IMAD.IADD R37, R37, 0x1, -R2 ;  /* 0x000000012525e824 */ /* 0x000fe200078e0a02 */
[----:B------:R-:W-:Y:S01]  /*1dc0*/  ISETP.GT.U32.AND P6, PT, R2, R40, PT ;  /* 0x000000280200720c */ /* 0x000fe20003fc4070 */
[----:B------:R-:W-:-:S04]  /*1dd0*/  IMAD.HI.U32 R38, R4, R45, RZ ;  /* 0x0000002d04267227 */ /* 0x000fc800078e00ff */
[----:B------:R-:W-:Y:S02]  /*1de0*/  IMAD.MOV R39, RZ, RZ, -R39 ;  /* 0x000000ffff277224 */ /* 0x000fe400078e0a27 */
[----:B------:R-:W-:Y:S02]  /*1df0*/  IMAD.MOV R38, RZ, RZ, -R38 ;  /* 0x000000ffff267224 */ /* 0x000fe400078e0a26 */
[C---:B------:R-:W-:Y:S02]  /*1e00*/  IMAD R39, R2.reuse, R39, R41 ;  /* 0x0000002702277224 */ /* 0x040fe400078e0229 */
[----:B------:R-:W-:Y:S01]  /*1e10*/  IMAD R38, R2, R38, R45 ;  /* 0x0000002602267224 */ /* 0x000fe200078e022d */
[----:B------:R-:W-:Y:S01]  /*1e20*/  IABS R45, R50 ;  /* 0x00000032002d7213 */ /* 0x000fe20000000000 */
[--C-:B------:R-:W-:Y:S01]  /*1e30*/  @!P5 IMAD.IADD R36, R36, 0x1, -R2.reuse ;  /* 0x000000012424d824 */ /* 0x100fe200078e0a02 */
[----:B------:R-:W-:Y:S01]  /*1e40*/  ISETP.GT.U32.AND P5, PT, R2, R39, PT ;  /* 0x000000270200720c */ /* 0x000fe20003fa4070 */
[--C-:B------:R-:W-:Y:S01]  /*1e50*/  @!P3 IMAD.IADD R34, R34, 0x1, -R2.reuse ;  /* 0x000000012222b824 */ /* 0x100fe200078e0a02 */
[----:B------:R-:W-:Y:S01]  /*1e60*/  ISETP.GT.U32.AND P3, PT, R2, R38, PT ;  /* 0x000000260200720c */ /* 0x000fe20003f64070 */
[--C-:B------:R-:W-:Y:S01]  /*1e70*/  @!P4 IMAD.IADD R35, R35, 0x1, -R2.reuse ;  /* 0x000000012323c824 */ /* 0x100fe200078e0a02 */
[----:B------:R-:W-:Y:S01]  /*1e80*/  ISETP.GE.AND P4, PT, R42, RZ, PT ;  /* 0x000000ff2a00720c */ /* 0x000fe20003f86270 */
[----:B------:R-:W-:-:S02]  /*1e90*/  @!P6 IMAD.IADD R40, R40, 0x1, -R2 ;  /* 0x000000012828e824 */ /* 0x000fc400078e0a02 */
[----:B------:R-:W-:-:S04]  /*1ea0*/  IMAD.HI.U32 R41, R4, R45, RZ ;  /* 0x0000002d04297227 */ /* 0x000fc800078e00ff */
[----:B------:R-:W-:Y:S01]  /*1eb0*/  @!P1 IMAD.MOV R34, RZ, RZ, -R34 ;  /* 0x000000ffff229224 */ /* 0x000fe200078e0a22 */
[----:B------:R-:W-:Y:S01]  /*1ec0*/  ISETP.GT.U32.AND P1, PT, R2, R40, PT ;  /* 0x000000280200720c */ /* 0x000fe20003f24070 */
[----:B------:R-:W-:-:S04]  /*1ed0*/  IMAD.HI.U32 R42, R4, R47, RZ ;  /* 0x0000002f042a7227 */ /* 0x000fc800078e00ff */
[----:B------:R-:W-:Y:S02]  /*1ee0*/  IMAD.MOV R41, RZ, RZ, -R41 ;  /* 0x000000ffff297224 */ /* 0x000fe400078e0a29 */
[----:B------:R-:W-:Y:S01]  /*1ef0*/  @!P5 IMAD.IADD R39, R39, 0x1, -R2 ;  /* 0x000000012727d824 */ /* 0x000fe200078e0a02 */
[C---:B------:R-:W-:Y:S01]  /*1f00*/  ISETP.GT.U32.AND P5, PT, R2.reuse, R37, PT ;  /* 0x000000250200720c */ /* 0x040fe20003fa4070 */
[----:B------:R-:W-:Y:S02]  /*1f10*/  IMAD.MOV R42, RZ, RZ, -R42 ;  /* 0x000000ffff2a7224 */ /* 0x000fe400078e0a2a */
[----:B------:R-:W-:Y:S01]  /*1f20*/  IMAD R41, R2, R41, R45 ;  /* 0x0000002902297224 */ /* 0x000fe200078e022d */
[----:B------:R-:W-:Y:S01]  /*1f30*/  IABS R45, R52 ;  /* 0x00000034002d7213 */ /* 0x000fe20000000000 */
[----:B------:R-:W-:Y:S01]  /*1f40*/  @!P3 IMAD.IADD R38, R38, 0x1, -R2 ;  /* 0x000000012626b824 */ /* 0x000fe200078e0a02 */
[----:B------:R-:W-:Y:S01]  /*1f50*/  ISETP.GE.AND P3, PT, R44, RZ, PT ;  /* 0x000000ff2c00720c */ /* 0x000fe20003f66270 */
[----:B------:R-:W-:Y:S01]  /*1f60*/  @!P0 IMAD.MOV R35, RZ, RZ, -R35 ;  /* 0x000000ffff238224 */ /* 0x000fe200078e0a23 */
[C---:B------:R-:W-:Y:S01]  /*1f70*/  ISETP.GT.U32.AND P0, PT, R2.reuse, R39, PT ;  /* 0x000000270200720c */ /* 0x040fe20003f04070 */
[C---:B------:R-:W-:Y:S01]  /*1f80*/  IMAD R42, R2.reuse, R42, R47 ;  /* 0x0000002a022a7224 */ /* 0x040fe200078e022f */
[----:B------:R-:W-:Y:S01]  /*1f90*/  IABS R47, R53 ;  /* 0x00000035002f7213 */ /* 0x000fe20000000000 */
[----:B------:R-:W-:Y:S01]  /*1fa0*/  @!P4 IMAD.MOV R36, RZ, RZ, -R36 ;  /* 0x000000ffff24c224 */ /* 0x000fe200078e0a24 */
[----:B------:R-:W-:Y:S01]  /*1fb0*/  ISETP.GT.U32.AND P4, PT, R2, R41, PT ;  /* 0x000000290200720c */ /* 0x000fe20003f84070 */
[----:B------:R-:W-:Y:S01]  /*1fc0*/  @!P1 IMAD.IADD R40, R40, 0x1, -R2 ;  /* 0x0000000128289824 */ /* 0x000fe200078e0a02 */
[----:B------:R-:W-:Y:S01]  /*1fd0*/  ISETP.GT.U32.AND P6, PT, R2, R38, PT ;  /* 0x000000260200720c */ /* 0x000fe20003fc4070 */
[----:B------:R-:W-:Y:S01]  /*1fe0*/  IMAD.HI.U32 R44, R4, R47, RZ ;  /* 0x0000002f042c7227 */ /* 0x000fe200078e00ff */
[----:B------:R-:W-:-:S03]  /*1ff0*/  ISETP.GE.AND P1, PT, R49, RZ, PT ;  /* 0x000000ff3100720c */ /* 0x000fc60003f26270 */
[----:B------:R-:W-:Y:S02]  /*2000*/  IMAD.MOV R44, RZ, RZ, -R44 ;  /* 0x000000ffff2c7224 */ /* 0x000fe400078e0a2c */
[--C-:B------:R-:W-:Y:S01]  /*2010*/  @!P0 IMAD.IADD R39, R39, 0x1, -R2.reuse ;  /* 0x0000000127278824 */ /* 0x100fe200078e0a02 */
[----:B------:R-:W-:Y:S01]  /*2020*/  ISETP.GE.AND P0, PT, R48, RZ, PT ;  /* 0x000000ff3000720c */ /* 0x000fe20003f06270 */
[--C-:B------:R-:W-:Y:S01]  /*2030*/  @!P5 IMAD.IADD R37, R37, 0x1, -R2.reuse ;  /* 0x000000012525d824 */ /* 0x100fe200078e0a02 */
[----:B------:R-:W-:Y:S01]  /*2040*/  LOP3.LUT R48, R5, 0x128, RZ, 0xfc, !PT ;  /* 0x0000012805307812 */ /* 0x000fe200078efcff */
[----:B------:R-:W-:Y:S01]  /*2050*/  @!P4 IMAD.IADD R41, R41, 0x1, -R2 ;  /* 0x000000012929c824 */ /* 0x000fe200078e0a02 */
[----:B------:R-:W-:Y:S01]  /*2060*/  ISETP.GE.AND P4, PT, R50, RZ, PT ;  /* 0x000000ff3200720c */ /* 0x000fe20003f86270 */
[----:B------:R-:W-:Y:S01]  /*2070*/  IMAD R44, R2, R44, R47 ;  /* 0x0000002c022c7224 */ /* 0x000fe200078e022f */
[----:B------:R-:W-:Y:S01]  /*2080*/  IABS R47, R48 ;  /* 0x00000030002f7213 */ /* 0x000fe20000000000 */
[----:B------:R-:W-:Y:S01]  /*2090*/  IMAD.HI.U32 R43, R4, R45, RZ ;  /* 0x0000002d042b7227 */ /* 0x000fe200078e00ff */
[----:B------:R-:W-:-:S02]  /*20a0*/  LOP3.LUT R50, R5, 0x130, RZ, 0xfc, !PT ;  /* 0x0000013005327812 */ /* 0x000fc400078efcff */
[----:B------:R-:W-:Y:S01]  /*20b0*/  ISETP.GE.AND P5, PT, R46, RZ, PT ;  /* 0x000000ff2e00720c */ /* 0x000fe20003fa6270 */
[----:B------:R-:W-:Y:S01]  /*20c0*/  @!P6 IMAD.IADD R38, R38, 0x1, -R2 ;  /* 0x000000012626e824 */ /* 0x000fe200078e0a02 */
[C---:B------:R-:W-:Y:S01]  /*20d0*/  ISETP.GT.U32.AND P6, PT, R2.reuse, R42, PT ;  /* 0x0000002a0200720c */ /* 0x040fe20003fc4070 */
[----:B------:R-:W-:Y:S01]  /*20e0*/  @!P3 IMAD.MOV R37, RZ, RZ, -R37 ;  /* 0x000000ffff25b224 */ /* 0x000fe200078e0a25 */
[C---:B------:R-:W-:Y:S01]  /*20f0*/  ISETP.GT.U32.AND P3, PT, R2.reuse, R41, PT ;  /* 0x000000290200720c */ /* 0x040fe20003f64070 */
[----:B------:R-:W-:Y:S01]  /*2100*/  @!P1 IMAD.MOV R40, RZ, RZ, -R40 ;  /* 0x000000ffff289224 */ /* 0x000fe200078e0a28 */
[C---:B------:R-:W-:Y:S01]  /*2110*/  ISETP.GT.U32.AND P1, PT, R2.reuse, R44, PT ;  /* 0x0000002c0200720c */ /* 0x040fe20003f24070 */
[----:B------:R-:W-:Y:S01]  /*2120*/  IMAD.MOV R43, RZ, RZ, -R43 ;  /* 0x000000ffff2b7224 */ /* 0x000fe200078e0a2b */
[----:B------:R-:W-:Y:S01]  /*2130*/  IABS R46, R50 ;  /* 0x00000032002e7213 */ /* 0x000fe20000000000 */
[----:B------:R-:W-:Y:S01]  /*2140*/  @!P0 IMAD.MOV R39, RZ, RZ, -R39 ;  /* 0x000000ffff278224 */ /* 0x000fe200078e0a27 */
[----:B------:R-:W-:Y:S01]  /*2150*/  ISETP.GE.AND P0, PT, R51, RZ, PT ;  /* 0x000000ff3300720c */ /* 0x000fe20003f06270 */
[----:B------:R-:W-:-:S02]  /*2160*/  IMAD R43, R2, R43, R45 ;  /* 0x0000002b022b7224 */ /* 0x000fc400078e022d */
[----:B------:R-:W-:-:S04]  /*2170*/  IMAD.HI.U32 R45, R4, R47, RZ ;  /* 0x0000002f042d7227 */ /* 0x000fc800078e00ff */
[----:B------:R-:W-:Y:S02]  /*2180*/  IMAD.MOV R45, RZ, RZ, -R45 ;  /* 0x000000ffff2d7224 */ /* 0x000fe400078e0a2d */
[--C-:B------:R-:W-:Y:S01]  /*2190*/  @!P6 IMAD.IADD R42, R42, 0x1, -R2.reuse ;  /* 0x000000012a2ae824 */ /* 0x100fe200078e0a02 */
[----:B------:R-:W-:Y:S01]  /*21a0*/  ISETP.GT.U32.AND P6, PT, R2, R43, PT ;  /* 0x0000002b0200720c */ /* 0x000fe20003fc4070 */
[--C-:B------:R-:W-:Y:S01]  /*21b0*/  @!P3 IMAD.IADD R41, R41, 0x1, -R2.reuse ;  /* 0x000000012929b824 */ /* 0x100fe200078e0a02 */
[----:B------:R-:W-:Y:S01]  /*21c0*/  ISETP.GE.AND P3, PT, R52, RZ, PT ;  /* 0x000000ff3400720c */ /* 0x000fe20003f66270 */
[----:B------:R-:W-:Y:S01]  /*21d0*/  IMAD R45, R2, R45, R47 ;  /* 0x0000002d022d7224 */ /* 0x000fe200078e022f */
[----:B------:R-:W-:Y:S01]  /*21e0*/  LOP3.LUT R52, R5, 0x138, RZ, 0xfc, !PT ;  /* 0x0000013805347812 */ /* 0x000fe200078efcff */
[----:B------:R-:W-:Y:S02]  /*21f0*/  @!P1 IMAD.IADD R44, R44, 0x1, -R2 ;  /* 0x000000012c2c9824 */ /* 0x000fe400078e0a02 */
[----:B------:R-:W-:Y:S01]  /*2200*/  IMAD.MOV.U32 R47, RZ, RZ, R46 ;  /* 0x000000ffff2f7224 */ /* 0x000fe200078e002e */
[----:B------:R-:W-:Y:S01]  /*2210*/  IABS R49, R52 ;  /* 0x0000003400317213 */ /* 0x000fe20000000000 */
[----:B------:R-:W-:Y:S01]  /*2220*/  @!P4 IMAD.MOV R41, RZ, RZ, -R41 ;  /* 0x000000ffff29c224 */ /* 0x000fe200078e0a29 */
[----:B------:R-:W-:Y:S01]  /*2230*/  ISETP.GT.U32.AND P1, PT, R2, R44, PT ;  /* 0x0000002c0200720c */ /* 0x000fe20003f24070 */
[----:B------:R-:W-:Y:S01]  /*2240*/  IMAD.HI.U32 R46, R4, R47, RZ ;  /* 0x0000002f042e7227 */ /* 0x000fe200078e00ff */
[----:B------:R-:W-:-:S03]  /*2250*/  ISETP.GT.U32.AND P4, PT, R2, R45, PT ;  /* 0x0000002d0200720c */ /* 0x000fc60003f84070 */
[----:B------:R-:W-:Y:S01]  /*2260*/  @!P5 IMAD.MOV R38, RZ, RZ, -R38 ;  /* 0x000000ffff26d224 */ /* 0x000fe200078e0a26 */
[C---:B------:R-:W-:Y:S01]  /*2270*/  ISETP.GT.U32.AND P5, PT, R2.reuse, R42, PT ;  /* 0x0000002a0200720c */ /* 0x040fe20003fa4070 */
[----:B------:R-:W-:Y:S02]  /*2280*/  IMAD.MOV R46, RZ, RZ, -R46 ;  /* 0x000000ffff2e7224 */ /* 0x000fe400078e0a2e */
[--C-:B------:R-:W-:Y:S02]  /*2290*/  @!P6 IMAD.IADD R43, R43, 0x1, -R2.reuse ;  /* 0x000000012b2be824 */ /* 0x100fe400078e0a02 */
[----:B------:R-:W-:Y:S02]  /*22a0*/  IMAD R46, R2, R46, R47 ;  /* 0x0000002e022e7224 */ /* 0x000fe400078e022f */
[--C-:B------:R-:W-:Y:S01]  /*22b0*/  @!P1 IMAD.IADD R44, R44, 0x1, -R2.reuse ;  /* 0x000000012c2c9824 */ /* 0x100fe200078e0a02 */
[C---:B------:R-:W-:Y:S01]  /*22c0*/  ISETP.GT.U32.AND P6, PT, R2.reuse, R43, PT ;  /* 0x0000002b0200720c */ /* 0x040fe20003fc4070 */
[----:B------:R-:W-:Y:S01]  /*22d0*/  @!P4 IMAD.IADD R45, R45, 0x1, -R2 ;  /* 0x000000012d2dc824 */ /* 0x000fe200078e0a02 */
[----:B------:R-:W-:Y:S01]  /*22e0*/  ISETP.GT.U32.AND P1, PT, R2, R46, PT ;  /* 0x0000002e0200720c */ /* 0x000fe20003f24070 */
[----:B------:R-:W-:-:S03]  /*22f0*/  IMAD.HI.U32 R47, R4, R49, RZ ;  /* 0x00000031042f7227 */ /* 0x000fc600078e00ff */
[----:B------:R-:W-:Y:S01]  /*2300*/  ISETP.GT.U32.AND P4, PT, R2, R45, PT ;  /* 0x0000002d0200720c */ /* 0x000fe20003f84070 */
[----:B------:R-:W-:Y:S01]  /*2310*/  @!P5 IMAD.IADD R42, R42, 0x1, -R2 ;  /* 0x000000012a2ad824 */ /* 0x000fe200078e0a02 */
[----:B------:R-:W-:Y:S01]  /*2320*/  ISETP.GE.AND P5, PT, R53, RZ, PT ;  /* 0x000000ff3500720c */ /* 0x000fe20003fa6270 */
[----:B------:R-:W-:Y:S01]  /*2330*/  IMAD.MOV R47, RZ, RZ, -R47 ;  /* 0x000000ffff2f7224 */ /* 0x000fe200078e0a2f */
[----:B------:R-:W-:Y:S01]  /*2340*/  LOP3.LUT R53, R5, 0x140, RZ, 0xfc, !PT ;  /* 0x0000014005357812 */ /* 0x000fe200078efcff */
[----:B------:R-:W-:Y:S01]  /*2350*/  @!P0 IMAD.MOV R42, RZ, RZ, -R42 ;  /* 0x000000ffff2a8224 */ /* 0x000fe200078e0a2a */
[----:B------:R-:W-:Y:S01]  /*2360*/  ISETP.GE.AND P0, PT, R48, RZ, PT ;  /* 0x000000ff3000720c */ /* 0x000fe20003f06270 */
[--C-:B------:R-:W-:Y:S01]  /*2370*/  @!P6 IMAD.IADD R43, R43, 0x1, -R2.reuse ;  /* 0x000000012b2be824 */ /* 0x100fe200078e0a02 */
[----:B------:R-:W-:Y:S01]  /*2380*/  IABS R51, R53 ;  /* 0x0000003500337213 */ /* 0x000fe20000000000 */
[----:B------:R-:W-:Y:S01]  /*2390*/  @!P1 IMAD.IADD R46, R46, 0x1, -R2 ;  /* 0x000000012e2e9824 */ /* 0x000fe200078e0a02 */
[----:B------:R-:W-:Y:S01]  /*23a0*/  ISETP.GE.AND P6, PT, R50, RZ, PT ;  /* 0x000000ff3200720c */ /* 0x000fe20003fc6270 */
[----:B------:R-:W-:Y:S01]  /*23b0*/  IMAD R47, R2, R47, R49 ;  /* 0x0000002f022f7224 */ /* 0x000fe200078e0231 */
[----:B------:R-:W-:Y:S01]  /*23c0*/  LOP3.LUT R50, R5, 0x148, RZ, 0xfc, !PT ;  /* 0x0000014805327812 */ /* 0x000fe200078efcff */
[----:B------:R-:W-:Y:S01]  /*23d0*/  IMAD.HI.U32 R48, R4, R51, RZ ;  /* 0x0000003304307227 */ /* 0x000fe200078e00ff */
[----:B------:R-:W-:-:S03]  /*23e0*/  ISETP.GT.U32.AND P1, PT, R2, R46, PT ;  /* 0x0000002e0200720c */ /* 0x000fc60003f24070 */
[----:B------:R-:W-:Y:S01]  /*23f0*/  @!P5 IMAD.MOV R44, RZ, RZ, -R44 ;  /* 0x000000ffff2cd224 */ /* 0x000fe200078e0a2c */
[----:B------:R-:W-:Y:S01]  /*2400*/  ISETP.GE.AND P5, PT, R53, RZ, PT ;  /* 0x000000ff3500720c */ /* 0x000fe20003fa6270 */
[----:B------:R-:W-:Y:S01]  /*2410*/  @!P4 IMAD.IADD R45, R45, 0x1, -R2 ;  /* 0x000000012d2dc824 */ /* 0x000fe200078e0a02 */
[----:B------:R-:W-:Y:S01]  /*2420*/  IABS R53, R50 ;  /* 0x0000003200357213 */ /* 0x000fe20000000000 */
[----:B------:R-:W-:Y:S01]  /*2430*/  IMAD.MOV R48, RZ, RZ, -R48 ;  /* 0x000000ffff307224 */ /* 0x000fe200078e0a30 */
[----:B------:R-:W-:Y:S01]  /*2440*/  ISETP.GT.U32.AND P4, PT, R2, R47, PT ;  /* 0x0000002f0200720c */ /* 0x000fe20003f84070 */
[----:B------:R-:W-:Y:S01]  /*2450*/  @!P3 IMAD.MOV R43, RZ, RZ, -R43 ;  /* 0x000000ffff2bb224 */ /* 0x000fe200078e0a2b */
[----:B------:R-:W-:Y:S01]  /*2460*/  ISETP.GE.AND P3, PT, R52, RZ, PT ;  /* 0x000000ff3400720c */ /* 0x000fe20003f66270 */
[----:B------:R-:W-:Y:S01]  /*2470*/  IMAD R49, R2, R48, R51 ;  /* 0x0000003002317224 */ /* 0x000fe200078e0233 */
[----:B------:R-:W-:Y:S01]  /*2480*/  LOP3.LUT R52, R5, 0x150, RZ, 0xfc, !PT ;  /* 0x0000015005347812 */ /* 0x000fe200078efcff */
[----:B------:R-:W-:-:S03]  /*2490*/  IMAD.HI.U32 R48, R4, R53, RZ ;  /* 0x0000003504307227 */ /* 0x000fc600078e00ff */
[----:B------:R-:W-:Y:S01]  /*24a0*/  IABS R55, R52 ;  /* 0x0000003400377213 */ /* 0x000fe20000000000 */
[----:B------:R-:W-:Y:S02]  /*24b0*/  IMAD.MOV R48, RZ, RZ, -R48 ;  /* 0x000000ffff307224 */ /* 0x000fe400078e0a30 */
[----:B------:R-:W-:Y:S01]  /*24c0*/  @!P0 IMAD.MOV R45, RZ, RZ, -R45 ;  /* 0x000000ffff2d8224 */ /* 0x000fe200078e0a2d */
[----:B------:R-:W-:Y:S01]  /*24d0*/  ISETP.GT.U32.AND P0, PT, R2, R49, PT ;  /* 0x000000310200720c */ /* 0x000fe20003f04070 */
[--C-:B------:R-:W-:Y:S01]  /*24e0*/  @!P1 IMAD.IADD R46, R46, 0x1, -R2.reuse ;  /* 0x000000012e2e9824 */ /* 0x100fe200078e0a02 */
[----:B------:R-:W-:Y:S01]  /*24f0*/  ISETP.GE.AND P1, PT, R50, RZ, PT ;  /* 0x000000ff3200720c */ /* 0x000fe20003f26270 */
[C---:B------:R-:W-:Y:S02]  /*2500*/  IMAD R51, R2.reuse, R48, R53 ;  /* 0x0000003002337224 */ /* 0x040fe400078e0235 */
[----:B------:R-:W-:Y:S02]  /*2510*/  @!P4 IMAD.IADD R47, R47, 0x1, -R2 ;  /* 0x000000012f2fc824 */ /* 0x000fe400078e0a02 */
[----:B------:R-:W-:Y:S01]  /*2520*/  @!P6 IMAD.MOV R46, RZ, RZ, -R46 ;  /* 0x000000ffff2ee224 */ /* 0x000fe200078e0a2e */
[----:B------:R-:W-:Y:S01]  /*2530*/  ISETP.GT.U32.AND P6, PT, R2, R51, PT ;  /* 0x000000330200720c */ /* 0x000fe20003fc4070 */
[----:B------:R-:W-:Y:S01]  /*2540*/  IMAD.HI.U32 R48, R4, R55, RZ ;  /* 0x0000003704307227 */ /* 0x000fe200078e00ff */
[----:B------:R-:W-:-:S03]  /*2550*/  ISETP.GT.U32.AND P4, PT, R2, R47, PT ;  /* 0x0000002f0200720c */ /* 0x000fc60003f84070 */
[----:B------:R-:W-:Y:S02]  /*2560*/  IMAD.MOV R48, RZ, RZ, -R48 ;  /* 0x000000ffff307224 */ /* 0x000fe400078e0a30 */
[----:B------:R-:W-:Y:S02]  /*2570*/  @!P0 IMAD.IADD R49, R49, 0x1, -R2 ;  /* 0x0000000131318824 */ /* 0x000fe400078e0a02 */
[----:B------:R-:W-:-:S03]  /*2580*/  IMAD.HI.U32 R50, R4, R57, RZ ;  /* 0x0000003904327227 */ /* 0x000fc600078e00ff */
[C---:B------:R-:W-:Y:S01]  /*2590*/  ISETP.GT.U32.AND P0, PT, R2.reuse, R49, PT ;  /* 0x000000310200720c */ /* 0x040fe20003f04070 */
[----:B------:R-:W-:Y:S02]  /*25a0*/  IMAD R53, R2, R48, R55 ;  /* 0x0000003002357224 */ /* 0x000fe400078e0237 */
[----:B------:R-:W-:-:S04]  /*25b0*/  IMAD.HI.U32 R48, R4, R59, RZ ;  /* 0x0000003b04307227 */ /* 0x000fc800078e00ff */
[----:B------:R-:W-:Y:S02]  /*25c0*/  IMAD.MOV R50, RZ, RZ, -R50 ;  /* 0x000000ffff327224 */ /* 0x000fe400078e0a32 */
[--C-:B------:R-:W-:Y:S01]  /*25d0*/  @!P4 IMAD.IADD R47, R47, 0x1, -R2.reuse ;  /* 0x000000012f2fc824 */ /* 0x100fe200078e0a02 */
[C---:B------:R-:W-:Y:S01]  /*25e0*/  ISETP.GT.U32.AND P4, PT, R2.reuse, R53, PT ;  /* 0x000000350200720c */ /* 0x040fe20003f84070 */
[----:B------:R-:W-:Y:S02]  /*25f0*/  @!P6 IMAD.IADD R51, R51, 0x1, -R2 ;  /* 0x000000013333e824 */ /* 0x000fe400078e0a02 */
[----:B------:R-:W-:Y:S02]  /*2600*/  IMAD.MOV R48, RZ, RZ, -R48 ;  /* 0x000000ffff307224 */ /* 0x000fe400078e0a30 */
[C---:B------:R-:W-:Y:S02]  /*2610*/  IMAD R55, R2.reuse, R50, R57 ;  /* 0x0000003202377224 */ /* 0x040fe400078e0239 */
[----:B------:R-:W-:Y:S01]  /*2620*/  @!P3 IMAD.MOV R47, RZ, RZ, -R47 ;  /* 0x000000ffff2fb224 */ /* 0x000fe200078e0a2f */
[C---:B------:R-:W-:Y:S01]  /*2630*/  ISETP.GT.U32.AND P3, PT, R2.reuse, R51, PT ;  /* 0x000000330200720c */ /* 0x040fe20003f64070 */
[C---:B------:R-:W-:Y:S01]  /*2640*/  IMAD R57, R2.reuse, R48, R59 ;  /* 0x0000003002397224 */ /* 0x040fe200078e023b */
[----:B------:R-:W-:Y:S01]  /*2650*/  ISETP.GT.U32.AND P6, PT, R2, R55, PT ;  /* 0x000000370200720c */ /* 0x000fe20003fc4070 */
[----:B------:R-:W-:-:S04]  /*2660*/  IMAD.HI.U32 R48, R4, R61, RZ ;  /* 0x0000003d04307227 */ /* 0x000fc800078e00ff */
[----:B------:R-:W-:Y:S02]  /*2670*/  IMAD.MOV R48, RZ, RZ, -R48 ;  /* 0x000000ffff307224 */ /* 0x000fe400078e0a30 */
[--C-:B------:R-:W-:Y:S01]  /*2680*/  @!P0 IMAD.IADD R49, R49, 0x1, -R2.reuse ;  /* 0x0000000131318824 */ /* 0x100fe200078e0a02 */
[----:B------:R-:W-:Y:S01]  /*2690*/  ISETP.GE.AND P0, PT, R52, RZ, PT ;  /* 0x000000ff3400720c */ /* 0x000fe20003f06270 */
[C---:B------:R-:W-:Y:S01]  /*26a0*/  IMAD R59, R2.reuse, R48, R61 ;  /* 0x00000030023b7224 */ /* 0x040fe200078e023d */
[----:B------:R-:W-:Y:S01]  /*26b0*/  IABS R61, R60 ;  /* 0x0000003c003d7213 */ /* 0x000fe20000000000 */
[----:B------:R-:W-:Y:S01]  /*26c0*/  @!P5 IMAD.MOV R49, RZ, RZ, -R49 ;  /* 0x000000ffff31d224 */ /* 0x000fe200078e0a31 */
[C---:B------:R-:W-:Y:S01]  /*26d0*/  ISETP.GT.U32.AND P5, PT, R2.reuse, R57, PT ;  /* 0x000000390200720c */ /* 0x040fe20003fa4070 */
[--C-:B------:R-:W-:Y:S01]  /*26e0*/  @!P3 IMAD.IADD R51, R51, 0x1, -R2.reuse ;  /* 0x000000013333b824 */ /* 0x100fe200078e0a02 */
[----:B------:R-:W-:Y:S01]  /*26f0*/  ISETP.GT.U32.AND P3, PT, R2, R59, PT ;  /* 0x0000003b0200720c */ /* 0x000fe20003f64070 */
[----:B------:R-:W-:-:S02]  /*2700*/  @!P4 IMAD.IADD R53, R53, 0x1, -R2 ;  /* 0x000000013535c824 */ /* 0x000fc400078e0a02 */
[----:B------:R-:W-:Y:S02]  /*2710*/  @!P6 IMAD.IADD R55, R55, 0x1, -R2 ;  /* 0x000000013737e824 */ /* 0x000fe400078e0a02 */
[----:B------:R-:W-:Y:S01]  /*2720*/  IMAD.HI.U32 R48, R4, R61, RZ ;  /* 0x0000003d04307227 */ /* 0x000fe200078e00ff */
[C---:B------:R-:W-:Y:S02]  /*2730*/  ISETP.GT.U32.AND P4, PT, R2.reuse, R53, PT ;  /* 0x000000350200720c */ /* 0x040fe40003f84070 */
[----:B------:R-:W-:Y:S01]  /*2740*/  ISETP.GT.U32.AND P6, PT, R2, R55, PT ;  /* 0x000000370200720c */ /* 0x000fe20003fc4070 */
[----:B------:R-:W-:Y:S02]  /*2750*/  IMAD.MOV R52, RZ, RZ, -R48 ;  /* 0x000000ffff347224 */ /* 0x000fe400078e0a30 */
[--C-:B------:R-:W-:Y:S02]  /*2760*/  @!P5 IMAD.IADD R57, R57, 0x1, -R2.reuse ;  /* 0x000000013939d824 */ /* 0x100fe400078e0a02 */
[----:B------:R-:W-:-:S02]  /*2770*/  @!P3 IMAD.IADD R59, R59, 0x1, -R2 ;  /* 0x000000013b3bb824 */ /* 0x000fc400078e0a02 */
[----:B------:R-:W-:Y:S01]  /*2780*/  IMAD.HI.U32 R48, R4, R63, RZ ;  /* 0x0000003f04307227 */ /* 0x000fe200078e00ff */
[C---:B------:R-:W-:Y:S02]  /*2790*/  ISETP.GT.U32.AND P5, PT, R2.reuse, R57, PT ;  /* 0x000000390200720c */ /* 0x040fe40003fa4070 */
[----:B------:R-:W-:Y:S01]  /*27a0*/  ISETP.GT.U32.AND P3, PT, R2, R59, PT ;  /* 0x0000003b0200720c */ /* 0x000fe20003f64070 */
[----:B------:R-:W-:Y:S01]  /*27b0*/  @!P4 IMAD.IADD R53, R53, 0x1, -R2 ;  /* 0x000000013535c824 */ /* 0x000fe200078e0a02 */
[----:B------:R-:W-:Y:S01]  /*27c0*/  ISETP.GE.AND P4, PT, R54, RZ, PT ;  /* 0x000000ff3600720c */ /* 0x000fe20003f86270 */
[----:B------:R-:W-:Y:S01]  /*27d0*/  IMAD.MOV R48, RZ, RZ, -R48 ;  /* 0x000000ffff307224 */ /* 0x000fe200078e0a30 */
[----:B------:R-:W-:Y:S01]  /*27e0*/  LOP3.LUT R54, R5, 0x188, RZ, 0xfc, !PT ;  /* 0x0000018805367812 */ /* 0x000fe200078efcff */
[C---:B------:R-:W-:Y:S02]  /*27f0*/  IMAD R61, R2.reuse, R52, R61 ;  /* 0x00000034023d7224 */ /* 0x040fe400078e023d */
[----:B------:R-:W-:Y:S01]  /*2800*/  IMAD R63, R2, R48, R63 ;  /* 0x00000030023f7224 */ /* 0x000fe200078e023f */
[----:B------:R-:W-:Y:S01]  /*2810*/  IABS R67, R54 ;  /* 0x0000003600437213 */ /* 0x000fe20000000000 */
[--C-:B------:R-:W-:Y:S01]  /*2820*/  @!P6 IMAD.IADD R55, R55, 0x1, -R2.reuse ;  /* 0x000000013737e824 */ /* 0x100fe200078e0a02 */
[----:B------:R-:W-:Y:S01]  /*2830*/  ISETP.GE.AND P6, PT, R56, RZ, PT ;  /* 0x000000ff3800720c */ /* 0x000fe20003fc6270 */
[----:B------:R-:W-:Y:S01]  /*2840*/  @!P5 IMAD.IADD R57, R57, 0x1, -R2 ;  /* 0x000000013939d824 */ /* 0x000fe200078e0a02 */
[----:B------:R-:W-:Y:S01]  /*2850*/  ISETP.GT.U32.AND P5, PT, R2, R61, PT ;  /* 0x0000003d0200720c */ /* 0x000fe20003fa4070 */
[----:B------:R-:W-:Y:S01]  /*2860*/  IMAD.HI.U32 R50, R4, R65, RZ ;  /* 0x0000004104327227 */ /* 0x000fe200078e00ff */
[----:B------:R-:W-:-:S03]  /*2870*/  LOP3.LUT R56, R5, 0x190, RZ, 0xfc, !PT ;  /* 0x0000019005387812 */ /* 0x000fc600078efcff */
[----:B------:R-:W-:Y:S01]  /*2880*/  @!P3 IMAD.IADD R59, R59, 0x1, -R2 ;  /* 0x000000013b3bb824 */ /* 0x000fe200078e0a02 */
[----:B------:R-:W-:Y:S01]  /*2890*/  ISETP.GT.U32.AND P3, PT, R2, R63, PT ;  /* 0x0000003f0200720c */ /* 0x000fe20003f64070 */
[----:B------:R-:W-:Y:S01]  /*28a0*/  IMAD.HI.U32 R48, R4, R67, RZ ;  /* 0x0000004304307227 */ /* 0x000fe200078e00ff */
[----:B------:R-:W-:-:S03]  /*28b0*/  IABS R69, R56 ;  /* 0x0000003800457213 */ /* 0x000fc60000000000 */
[----:B------:R-:W-:Y:S02]  /*28c0*/  IMAD.MOV R50, RZ, RZ, -R50 ;  /* 0x000000ffff327224 */ /* 0x000fe400078e0a32 */
[----:B------:R-:W-:Y:S02]  /*28d0*/  IMAD.MOV R48, RZ, RZ, -R48 ;  /* 0x000000ffff307224 */ /* 0x000fe400078e0a30 */
[C---:B------:R-:W-:Y:S02]  /*28e0*/  IMAD R65, R2.reuse, R50, R65 ;  /* 0x0000003202417224 */ /* 0x040fe400078e0241 */
[----:B------:R-:W-:Y:S02]  /*28f0*/  IMAD R67, R2, R48, R67 ;  /* 0x0000003002437224 */ /* 0x000fe400078e0243 */
[----:B------:R-:W-:-:S04]  /*2900*/  IMAD.HI.U32 R48, R4, R69, RZ ;  /* 0x0000004504307227 */ /* 0x000fc800078e00ff */
[--C-:B------:R-:W-:Y:S01]  /*2910*/  @!P5 IMAD.IADD R61, R61, 0x1, -R2.reuse ;  /* 0x000000013d3dd824 */ /* 0x100fe200078e0a02 */
[C---:B------:R-:W-:Y:S01]  /*2920*/  ISETP.GT.U32.AND P5, PT, R2.reuse, R65, PT ;  /* 0x000000410200720c */ /* 0x040fe20003fa4070 */
[----:B------:R-:W-:Y:S01]  /*2930*/  @!P3 IMAD.IADD R63, R63, 0x1, -R2 ;  /* 0x000000013f3fb824 */ /* 0x000fe200078e0a02 */
[C---:B------:R-:W-:Y:S01]  /*2940*/  ISETP.GT.U32.AND P3, PT, R2.reuse, R67, PT ;  /* 0x000000430200720c */ /* 0x040fe20003f64070 */
[----:B------:R-:W-:Y:S02]  /*2950*/  IMAD.MOV R52, RZ, RZ, -R48 ;  /* 0x000000ffff347224 */ /* 0x000fe400078e0a30 */
[----:B------:R-:W-:Y:S01]  /*2960*/  @!P1 IMAD.MOV R51, RZ, RZ, -R51 ;  /* 0x000000ffff339224 */ /* 0x000fe200078e0a33 */
[C---:B------:R-:W-:Y:S01]  /*2970*/  ISETP.GT.U32.AND P1, PT, R2.reuse, R61, PT ;  /* 0x0000003d0200720c */ /* 0x040fe20003f24070 */
[----:B------:R-:W-:Y:S01]  /*2980*/  IMAD R69, R2, R52, R69 ;  /* 0x0000003402457224 */ /* 0x000fe200078e0245 */
[----:B------:R-:W-:Y:S01]  /*2990*/  LOP3.LUT R52, R5, 0x1b0, RZ, 0xfc, !PT ;  /* 0x000001b005347812 */ /* 0x000fe200078efcff */
[----:B------:R-:W-:-:S02]  /*29a0*/  @!P6 IMAD.MOV R57, RZ, RZ, -R57 ;  /* 0x000000ffff39e224 */ /* 0x000fc400078e0a39 */
[----:B------:R-:W-:Y:S01]  /*29b0*/  IMAD.HI.U32 R50, R4, R71, RZ ;  /* 0x0000004704327227 */ /* 0x000fe200078e00ff */
[----:B------:R-:W-:Y:S02]  /*29c0*/  ISETP.GT.U32.AND P6, PT, R2, R69, PT ;  /* 0x000000450200720c */ /* 0x000fe40003fc4070 */
[----:B------:R-:W-:Y:S01]  /*29d0*/  IABS R77, R52 ;  /* 0x00000034004d7213 */ /* 0x000fe20000000000 */
[--C-:B------:R-:W-:Y:S01]  /*29e0*/  @!P5 IMAD.IADD R65, R65, 0x1, -R2.reuse ;  /* 0x000000014141d824 */ /* 0x100fe200078e0a02 */
[----:B------:R-:W-:Y:S01]  /*29f0*/  ISETP.GE.AND P5, PT, R58, RZ, PT ;  /* 0x000000ff3a00720c */ /* 0x000fe20003fa6270 */
[----:B------:R-:W-:Y:S01]  /*2a00*/  @!P3 IMAD.IADD R67, R67, 0x1, -R2 ;  /* 0x000000014343b824 */ /* 0x000fe200078e0a02 */
[----:B------:R-:W-:Y:S01]  /*2a10*/  LOP3.LUT R58, R5, 0x1d8, RZ, 0xfc, !PT ;  /* 0x000001d8053a7812 */ /* 0x000fe200078efcff */
[----:B------:R-:W-:Y:S01]  /*2a20*/  IMAD.HI.U32 R48, R4, R73, RZ ;  /* 0x0000004904307227 */ /* 0x000fe200078e00ff */
[----:B------:R-:W-:Y:S02]  /*2a30*/  ISETP.GT.U32.AND P3, PT, R2, R65, PT ;  /* 0x000000410200720c */ /* 0x000fe40003f64070 */
[----:B------:R-:W-:Y:S01]  /*2a40*/  IABS R87, R58 ;  /* 0x0000003a00577213 */ /* 0x000fe20000000000 */
[----:B------:R-:W-:-:S02]  /*2a50*/  IMAD.MOV R50, RZ, RZ, -R50 ;  /* 0x000000ffff327224 */ /* 0x000fc400078e0a32 */
[----:B------:R-:W-:Y:S01]  /*2a60*/  @!P4 IMAD.MOV R55, RZ, RZ, -R55 ;  /* 0x000000ffff37c224 */ /* 0x000fe200078e0a37 */
[C---:B------:R-:W-:Y:S01]  /*2a70*/  ISETP.GT.U32.AND P4, PT, R2.reuse, R67, PT ;  /* 0x000000430200720c */ /* 0x040fe20003f84070 */
[----:B------:R-:W-:Y:S02]  /*2a80*/  IMAD.MOV R48, RZ, RZ, -R48 ;  /* 0x000000ffff307224 */ /* 0x000fe400078e0a30 */
[C---:B------:R-:W-:Y:S02]  /*2a90*/  IMAD R71, R2.reuse, R50, R71 ;  /* 0x0000003202477224 */ /* 0x040fe400078e0247 */
[----:B------:R-:W-:Y:S01]  /*2aa0*/  @!P0 IMAD.MOV R53, RZ, RZ, -R53 ;  /* 0x000000ffff358224 */ /* 0x000fe200078e0a35 */
[----:B------:R-:W-:Y:S01]  /*2ab0*/  ISETP.GT.U32.AND P0, PT, R2, R63, PT ;  /* 0x0000003f0200720c */ /* 0x000fe20003f04070 */
[--C-:B------:R-:W-:Y:S01]  /*2ac0*/  @!P1 IMAD.IADD R61, R61, 0x1, -R2.reuse ;  /* 0x000000013d3d9824 */ /* 0x100fe200078e0a02 */
[----:B------:R-:W-:Y:S01]  /*2ad0*/  ISETP.GE.AND P1, PT, R60, RZ, PT ;  /* 0x000000ff3c00720c */ /* 0x000fe20003f26270 */
[----:B------:R-:W-:Y:S01]  /*2ae0*/  @!P6 IMAD.IADD R69, R69, 0x1, -R2 ;  /* 0x000000014545e824 */ /* 0x000fe200078e0a02 */
[----:B------:R-:W-:Y:S01]  /*2af0*/  ISETP.GE.AND P6, PT, R54, RZ, PT ;  /* 0x000000ff3600720c */ /* 0x000fe20003fc6270 */
[----:B------:R-:W-:Y:S01]  /*2b00*/  IMAD R73, R2, R48, R73 ;  /* 0x0000003002497224 */ /* 0x000fe200078e0249 */
[C---:B------:R-:W-:Y:S01]  /*2b10*/  LOP3.LUT R54, R5.reuse, 0x1b8, RZ, 0xfc, !PT ;  /* 0x000001b805367812 */ /* 0x040fe200078efcff */
[----:B------:R-:W-:Y:S01]  /*2b20*/  IMAD.HI.U32 R48, R4, R75, RZ ;  /* 0x0000004b04307227 */ /* 0x000fe200078e00ff */
[----:B------:R-:W-:-:S02]  /*2b30*/  LOP3.LUT R60, R5, 0x1e0, RZ, 0xfc, !PT ;  /* 0x000001e0053c7812 */ /* 0x000fc400078efcff */
[----:B------:R-:W-:Y:S01]  /*2b40*/  IABS R79, R54 ;  /* 0x00000036004f7213 */ /* 0x000fe20000000000 */
[----:B------:R-:W-:Y:S01]  /*2b50*/  @!P5 IMAD.MOV R59, RZ, RZ, -R59 ;  /* 0x000000ffff3bd224 */ /* 0x000fe200078e0a3b */
[----:B------:R-:W-:Y:S01]  /*2b60*/  ISETP.GT.U32.AND P5, PT, R2, R71, PT ;  /* 0x000000470200720c */ /* 0x000fe20003fa4070 */
[----:B------:R-:W-:Y:S01]  /*2b70*/  IMAD.MOV R48, RZ, RZ, -R48 ;  /* 0x000000ffff307224 */ /* 0x000fe200078e0a30 */
[----:B------:R-:W-:Y:S01]  /*2b80*/  IABS R89, R60 ;  /* 0x0000003c00597213 */ /* 0x000fe20000000000 */
[--C-:B------:R-:W-:Y:S01]  /*2b90*/  @!P4 IMAD.IADD R67, R67, 0x1, -R2.reuse ;  /* 0x000000014343c824 */ /* 0x100fe200078e0a02 */
[----:B------:R-:W-:Y:S01]  /*2ba0*/  ISETP.GE.AND P4, PT, R64, RZ, PT ;  /* 0x000000ff4000720c */ /* 0x000fe20003f86270 */
[----:B------:R-:W-:Y:S02]  /*2bb0*/  IMAD R75, R2, R48, R75 ;  /* 0x00000030024b7224 */ /* 0x000fe400078e024b */
[--C-:B------:R-:W-:Y:S01]  /*2bc0*/  @!P0 IMAD.IADD R63, R63, 0x1, -R2.reuse ;  /* 0x000000013f3f8824 */ /* 0x100fe200078e0a02 */
[----:B------:R-:W-:Y:S01]  /*2bd0*/  ISETP.GE.AND P0, PT, R62, RZ, PT ;  /* 0x000000ff3e00720c */ /* 0x000fe20003f06270 */
[----:B------:R-:W-:Y:S01]  /*2be0*/  @!P1 IMAD.MOV R61, RZ, RZ, -R61 ;  /* 0x000000ffff3d9224 */ /* 0x000fe200078e0a3d */
[C---:B------:R-:W-:Y:S01]  /*2bf0*/  ISETP.GT.U32.AND P1, PT, R2.reuse, R69, PT ;  /* 0x000000450200720c */ /* 0x040fe20003f24070 */
[----:B------:R-:W-:Y:S01]  /*2c00*/  @!P6 IMAD.MOV R67, RZ, RZ, -R67 ;  /* 0x000000ffff43e224 */ /* 0x000fe200078e0a43 */
[----:B------:R-:W-:Y:S01]  /*2c10*/  ISETP.GT.U32.AND P6, PT, R2, R75, PT ;  /* 0x0000004b0200720c */ /* 0x000fe20003fc4070 */
[--C-:B------:R-:W-:Y:S01]  /*2c20*/  @!P5 IMAD.IADD R71, R71, 0x1, -R2.reuse ;  /* 0x000000014747d824 */ /* 0x100fe200078e0a02 */
[----:B------:R-:W-:Y:S01]  /*2c30*/  ISETP.GE.AND P5, PT, R56, RZ, PT ;  /* 0x000000ff3800720c */ /* 0x000fe20003fa6270 */
[----:B------:R-:W-:Y:S01]  /*2c40*/  @!P3 IMAD.IADD R65, R65, 0x1, -R2 ;  /* 0x000000014141b824 */ /* 0x000fe200078e0a02 */
[----:B------:R-:W-:Y:S01]  /*2c50*/  ISETP.GT.U32.AND P3, PT, R2, R73, PT ;  /* 0x000000490200720c */ /* 0x000fe20003f64070 */
[----:B------:R-:W-:Y:S01]  /*2c60*/  IMAD.HI.U32 R48, R4, R77, RZ ;  /* 0x0000004d04307227 */ /* 0x000fe200078e00ff */
[----:B------:R-:W-:-:S03]  /*2c70*/  LOP3.LUT R56, R5, 0x1d0, RZ, 0xfc, !PT ;  /* 0x000001d005387812 */ /* 0x000fc600078efcff */
[----:B------:R-:W-:Y:S01]  /*2c80*/  @!P0 IMAD.MOV R63, RZ, RZ, -R63 ;  /* 0x000000ffff3f8224 */ /* 0x000fe200078e0a3f */
[----:B------:R-:W-:Y:S01]  /*2c90*/  ISETP.GT.U32.AND P0, PT, R2, R71, PT ;  /* 0x000000470200720c */ /* 0x000fe20003f04070 */
[--C-:B------:R-:W-:Y:S01]  /*2ca0*/  @!P1 IMAD.IADD R69, R69, 0x1, -R2.reuse ;  /* 0x0000000145459824 */ /* 0x100fe200078e0a02 */
[----:B------:R-:W-:Y:S01]  /*2cb0*/  ISETP.GE.AND P1, PT, R68, RZ, PT ;  /* 0x000000ff4400720c */ /* 0x000fe20003f26270 */
[----:B------:R-:W-:Y:S01]  /*2cc0*/  @!P6 IMAD.IADD R75, R75, 0x1, -R2 ;  /* 0x000000014b4be824 */ /* 0x000fe200078e0a02 */
[----:B------:R-:W-:Y:S01]  /*2cd0*/  IABS R85, R56 ;  /* 0x0000003800557213 */ /* 0x000fe20000000000 */
[----:B------:R-:W-:Y:S01]  /*2ce0*/  @!P5 IMAD.MOV R69, RZ, RZ, -R69 ;  /* 0x000000ffff45d224 */ /* 0x000fe200078e0a45 */
[----:B------:R-:W-:Y:S01]  /*2cf0*/  ISETP.GE.AND P6, PT, R54, RZ, PT ;  /* 0x000000ff3600720c */ /* 0x000fe20003fc6270 */
[----:B------:R-:W-:Y:S01]  /*2d00*/  IMAD.MOV R48, RZ, RZ, -R48 ;  /* 0x000000ffff307224 */ /* 0x000fe200078e0a30 */
[----:B------:R-:W-:Y:S01]  /*2d10*/  ISETP.GT.U32.AND P5, PT, R2, R75, PT ;  /* 0x0000004b0200720c */ /* 0x000fe20003fa4070 */
[----:B------:R-:W-:-:S04]  /*2d20*/  IMAD.HI.U32 R50, R4, R79, RZ ;  /* 0x0000004f04327227 */ /* 0x000fc800078e00ff */
[--C-:B------:R-:W-:Y:S01]  /*2d30*/  @!P0 IMAD.IADD R71, R71, 0x1, -R2.reuse ;  /* 0x0000000147478824 */ /* 0x100fe200078e0a02 */
[----:B------:R-:W-:Y:S01]  /*2d40*/  ISETP.GE.AND P0, PT, R70, RZ, PT ;  /* 0x000000ff4600720c */ /* 0x000fe20003f06270 */
[C---:B------:R-:W-:Y:S01]  /*2d50*/  IMAD R77, R2.reuse, R48, R77 ;  /* 0x00000030024d7224 */ /* 0x040fe200078e024d */
[----:B------:R-:W-:Y:S01]  /*2d60*/  LOP3.LUT R48, R5, 0x1c0, RZ, 0xfc, !PT ;  /* 0x000001c005307812 */ /* 0x000fe200078efcff */
[----:B------:R-:W-:Y:S02]  /*2d70*/  @!P3 IMAD.IADD R73, R73, 0x1, -R2 ;  /* 0x000000014949b824 */ /* 0x000fe400078e0a02 */
[----:B------:R-:W-:Y:S01]  /*2d80*/  IMAD.MOV R50, RZ, RZ, -R50 ;  /* 0x000000ffff327224 */ /* 0x000fe200078e0a32 */
[----:B------:R-:W-:Y:S01]  /*2d90*/  IABS R81, R48 ;  /* 0x0000003000517213 */ /* 0x000fe20000000000 */
[----:B------:R-:W-:Y:S01]  /*2da0*/  @!P5 IMAD.IADD R75, R75, 0x1, -R2 ;  /* 0x000000014b4bd824 */ /* 0x000fe200078e0a02 */
[----:B------:R-:W-:Y:S01]  /*2db0*/  ISETP.GT.U32.AND P5, PT, R2, R77, PT ;  /* 0x0000004d0200720c */ /* 0x000fe20003fa4070 */
[----:B------:R-:W-:Y:S01]  /*2dc0*/  @!P4 IMAD.MOV R65, RZ, RZ, -R65 ;  /* 0x000000ffff41c224 */ /* 0x000fe200078e0a41 */
[----:B------:R-:W-:Y:S01]  /*2dd0*/  ISETP.GE.AND P4, PT, R66, RZ, PT ;  /* 0x000000ff4200720c */ /* 0x000fe20003f86270 */
[C---:B------:R-:W-:Y:S01]  /*2de0*/  IMAD R79, R2.reuse, R50, R79 ;  /* 0x00000032024f7224 */ /* 0x040fe200078e024f */
[----:B------:R-:W-:Y:S01]  /*2df0*/  ISETP.GT.U32.AND P3, PT, R2, R73, PT ;  /* 0x000000490200720c */ /* 0x000fe20003f64070 */
[----:B------:R-:W-:Y:S01]  /*2e00*/  @!P0 IMAD.MOV R75, RZ, RZ, -R75 ;  /* 0x000000ffff4b8224 */ /* 0x000fe200078e0a4b */
[----:B------:R-:W-:-:S02]  /*2e10*/  LOP3.LUT R50, R5, 0x1c8, RZ, 0xfc, !PT ;  /* 0x000001c805327812 */ /* 0x000fc400078efcff */
[----:B------:R-:W-:Y:S02]  /*2e20*/  ISETP.GT.U32.AND P0, PT, R2, R79, PT ;  /* 0x0000004f0200720c */ /* 0x000fe40003f04070 */
[----:B------:R-:W-:-:S03]  /*2e30*/  IABS R83, R50 ;  /* 0x0000003200537213 */ /* 0x000fc60000000000 */
[--C-:B------:R-:W-:Y:S02]  /*2e40*/  @!P5 IMAD.IADD R77, R77, 0x1, -R2.reuse ;  /* 0x000000014d4dd824 */ /* 0x100fe400078e0a02 */
[----:B------:R-:W-:Y:S01]  /*2e50*/  @!P4 IMAD.MOV R71, RZ, RZ, -R71 ;  /* 0x000000ffff47c224 */ /* 0x000fe200078e0a47 */
[----:B------:R-:W-:Y:S01]  /*2e60*/  ISETP.GE.AND P4, PT, R48, RZ, PT ;  /* 0x000000ff3000720c */ /* 0x000fe20003f86270 */
[----:B------:R-:W-:Y:S01]  /*2e70*/  @!P3 IMAD.IADD R73, R73, 0x1, -R2 ;  /* 0x000000014949b824 */ /* 0x000fe200078e0a02 */
[----:B------:R-:W-:Y:S01]  /*2e80*/  ISETP.GT.U32.AND P5, PT, R2, R77, PT ;  /* 0x0000004d0200720c */ /* 0x000fe20003fa4070 */
[----:B------:R-:W-:Y:S01]  /*2e90*/  IMAD.HI.U32 R48, R4, R81, RZ ;  /* 0x0000005104307227 */ /* 0x000fe200078e00ff */
[----:B------:R-:W-:-:S03]  /*2ea0*/  ISETP.GE.AND P3, PT, R52, RZ, PT ;  /* 0x000000ff3400720c */ /* 0x000fc60003f66270 */
[----:B------:R-:W-:Y:S01]  /*2eb0*/  @!P1 IMAD.MOV R73, RZ, RZ, -R73 ;  /* 0x000000ffff499224 */ /* 0x000fe200078e0a49 */
[----:B------:R-:W-:Y:S01]  /*2ec0*/  ISETP.GE.AND P1, PT, R50, RZ, PT ;  /* 0x000000ff3200720c */ /* 0x000fe20003f26270 */
[----:B------:R-:W-:Y:S02]  /*2ed0*/  IMAD.MOV R52, RZ, RZ, -R48 ;  /* 0x000000ffff347224 */ /* 0x000fe400078e0a30 */
[----:B------:R-:W-:Y:S02]  /*2ee0*/  @!P0 IMAD.IADD R79, R79, 0x1, -R2 ;  /* 0x000000014f4f8824 */ /* 0x000fe400078e0a02 */
[----:B------:R-:W-:-:S03]  /*2ef0*/  IMAD.HI.U32 R50, R4, R83, RZ ;  /* 0x0000005304327227 */ /* 0x000fc600078e00ff */
[C---:B------:R-:W-:Y:S01]  /*2f00*/  ISETP.GT.U32.AND P0, PT, R2.reuse, R79, PT ;  /* 0x0000004f0200720c */ /* 0x040fe20003f04070 */
[----:B------:R-:W-:Y:S02]  /*2f10*/  IMAD R81, R2, R52, R81 ;  /* 0x0000003402517224 */ /* 0x000fe400078e0251 */
[----:B------:R-:W-:-:S04]  /*2f20*/  IMAD.HI.U32 R48, R4, R85, RZ ;  /* 0x0000005504307227 */ /* 0x000fc800078e00ff */
[----:B------:R-:W-:Y:S02]  /*2f30*/  IMAD.MOV R54, RZ, RZ, -R50 ;  /* 0x000000ffff367224 */ /* 0x000fe400078e0a32 */
[----:B------:R-:W-:Y:S01]  /*2f40*/  @!P5 IMAD.IADD R77, R77, 0x1, -R2 ;  /* 0x000000014d4dd824 */ /* 0x000fe200078e0a02 */
[C---:B------:R-:W-:Y:S01]  /*2f50*/  ISETP.GT.U32.AND P5, PT, R2.reuse, R81, PT ;  /* 0x000000510200720c */ /* 0x040fe20003fa4070 */
[----:B------:R-:W-:Y:S02]  /*2f60*/  IMAD.MOV R48, RZ, RZ, -R48 ;  /* 0x000000ffff307224 */ /* 0x000fe400078e0a30 */
[C---:B------:R-:W-:Y:S02]  /*2f70*/  IMAD R83, R2.reuse, R54, R83 ;  /* 0x0000003602537224 */ /* 0x040fe400078e0253 */
[C---:B------:R-:W-:Y:S01]  /*2f80*/  IMAD R85, R2.reuse, R48, R85 ;  /* 0x0000003002557224 */ /* 0x040fe200078e0255 */
[----:B------:R-:W-:Y:S01]  /*2f90*/  IABS R48, R72 ;  /* 0x0000004800307213 */ /* 0x000fe20000000000 */
[----:B------:R-:W-:Y:S01]  /*2fa0*/  @!P3 IMAD.MOV R77, RZ, RZ, -R77 ;  /* 0x000000ffff4db224 */ /* 0x000fe200078e0a4d */
[----:B------:R-:W-:Y:S01]  /*2fb0*/  ISETP.GT.U32.AND P3, PT, R2, R83, PT ;  /* 0x000000530200720c */ /* 0x000fe20003f64070 */
[----:B------:R-:W-:-:S04]  /*2fc0*/  IMAD.HI.U32 R52, R4, R89, RZ ;  /* 0x0000005904347227 */ /* 0x000fc800078e00ff */
[----:B------:R-:W-:Y:S01]  /*2fd0*/  @!P0 IMAD.IADD R79, R79, 0x1, -R2 ;  /* 0x000000014f4f8824 */ /* 0x000fe200078e0a02 */
[----:B------:R-:W-:Y:S01]  /*2fe0*/  ISETP.GT.U32.AND P0, PT, R2, R85, PT ;  /* 0x000000550200720c */ /* 0x000fe20003f04070 */
[----:B------:R-:W-:-:S04]  /*2ff0*/  IMAD.HI.U32 R50, R4, R87, RZ ;  /* 0x0000005704327227 */ /* 0x000fc800078e00ff */
[----:B------:R-:W-:Y:S02]  /*3000*/  IMAD.MOV R52, RZ, RZ, -R52 ;  /* 0x000000ffff347224 */ /* 0x000fe400078e0a34 */
[----:B------:R-:W-:Y:S02]  /*3010*/  @!P5 IMAD.IADD R81, R81, 0x1, -R2 ;  /* 0x000000015151d824 */ /* 0x000fe400078e0a02 */
[----:B------:R-:W-:Y:S02]  /*3020*/  IMAD.MOV R50, RZ, RZ, -R50 ;  /* 0x000000ffff327224 */ /* 0x000fe400078e0a32 */
[C---:B------:R-:W-:Y:S01]  /*3030*/  IMAD R89, R2.reuse, R52, R89 ;  /* 0x0000003402597224 */ /* 0x040fe200078e0259 */
[----:B------:R-:W-:Y:S01]  /*3040*/  LOP3.LUT R52, R5, 0x1e8, RZ, 0xfc, !PT ;  /* 0x000001e805347812 */ /* 0x000fe200078efcff */
[C---:B------:R-:W-:Y:S01]  /*3050*/  IMAD R87, R2.reuse, R50, R87 ;  /* 0x0000003202577224 */ /* 0x040fe200078e0257 */
[C---:B------:R-:W-:Y:S01]  /*3060*/  ISETP.GT.U32.AND P5, PT, R2.reuse, R81, PT ;  /* 0x000000510200720c */ /* 0x040fe20003fa4070 */
[--C-:B------:R-:W-:Y:S01]  /*3070*/  @!P3 IMAD.IADD R83, R83, 0x1, -R2.reuse ;  /* 0x000000015353b824 */ /* 0x100fe200078e0a02 */
[----:B------:R-:W-:Y:S01]  /*3080*/  IABS R91, R52 ;  /* 0x00000034005b7213 */ /* 0x000fe20000000000 */
[----:B------:R-:W-:Y:S01]  /*3090*/  @!P0 IMAD.IADD R85, R85, 0x1, -R2 ;  /* 0x0000000155558824 */ /* 0x000fe200078e0a02 */
[----:B------:R-:W-:Y:S01]  /*30a0*/  LOP3.LUT R50, R5, 0x1f0, RZ, 0xfc, !PT ;  /* 0x000001f005327812 */ /* 0x000fe200078efcff */
[----:B------:R-:W-:Y:S01]  /*30b0*/  @!P6 IMAD.MOV R79, RZ, RZ, -R79 ;  /* 0x000000ffff4fe224 */ /* 0x000fe200078e0a4f */
[----:B------:R-:W-:Y:S01]  /*30c0*/  ISETP.GT.U32.AND P3, PT, R2, R87, PT ;  /* 0x000000570200720c */ /* 0x000fe20003f64070 */
[----:B------:R-:W-:Y:S01]  /*30d0*/  IMAD.HI.U32 R5, R4, R91, RZ ;  /* 0x0000005b04057227 */ /* 0x000fe200078e00ff */
[----:B------:R-:W-:-:S02]  /*30e0*/  ISETP.GT.U32.AND P0, PT, R2, R83, PT ;  /* 0x000000530200720c */ /* 0x000fc40003f04070 */
[----:B------:R-:W-:Y:S01]  /*30f0*/  IABS R93, R50 ;  /* 0x00000032005d7213 */ /* 0x000fe20000000000 */
[----:B------:R-:W-:Y:S01]  /*3100*/  IMAD.MOV R5, RZ, RZ, -R5 ;  /* 0x000000ffff057224 */ /* 0x000fe200078e0a05 */
[C---:B------:R-:W-:Y:S01]  /*3110*/  ISETP.GT.U32.AND P6, PT, R2.reuse, R85, PT ;  /* 0x000000550200720c */ /* 0x040fe20003fc4070 */
[----:B------:R-:W-:Y:S01]  /*3120*/  @!P5 IMAD.IADD R81, R81, 0x1, -R2 ;  /* 0x000000015151d824 */ /* 0x000fe200078e0a02 */
[C---:B------:R-:W-:Y:S01]  /*3130*/  ISETP.GT.U32.AND P5, PT, R2.reuse, R89, PT ;  /* 0x000000590200720c */ /* 0x040fe20003fa4070 */
[----:B------:R-:W-:Y:S02]  /*3140*/  IMAD R91, R2, R5, R91 ;  /* 0x00000005025b7224 */ /* 0x000fe400078e025b */
[----:B------:R-:W-:-:S04]  /*3150*/  IMAD.HI.U32 R4, R4, R93, RZ ;  /* 0x0000005d04047227 */ /* 0x000fc800078e00ff */
[--C-:B------:R-:W-:Y:S02]  /*3160*/  @!P3 IMAD.IADD R87, R87, 0x1, -R2.reuse ;  /* 0x000000015757b824 */ /* 0x100fe400078e0a02 */
[----:B------:R-:W-:Y:S01]  /*3170*/  @!P0 IMAD.IADD R83, R83, 0x1, -R2 ;  /* 0x0000000153538824 */ /* 0x000fe200078e0a02 */
[C---:B------:R-:W-:Y:S01]  /*3180*/  ISETP.GT.U32.AND P0, PT, R2.reuse, R91, PT ;  /* 0x0000005b0200720c */ /* 0x040fe20003f04070 */
[----:B------:R-:W-:Y:S01]  /*3190*/  IMAD.MOV R4, RZ, RZ, -R4 ;  /* 0x000000ffff047224 */ /* 0x000fe200078e0a04 */
[C---:B------:R-:W-:Y:S01]  /*31a0*/  ISETP.GT.U32.AND P3, PT, R2.reuse, R87, PT ;  /* 0x000000570200720c */ /* 0x040fe20003f64070 */
[--C-:B------:R-:W-:Y:S02]  /*31b0*/  @!P5 IMAD.IADD R89, R89, 0x1, -R2.reuse ;  /* 0x000000015959d824 */ /* 0x100fe400078e0a02 */
[C---:B------:R-:W-:Y:S02]  /*31c0*/  IMAD R93, R2.reuse, R4, R93 ;  /* 0x00000004025d7224 */ /* 0x040fe400078e025d */
[----:B------:R-:W-:Y:S01]  /*31d0*/  @!P6 IMAD.IADD R85, R85, 0x1, -R2 ;  /* 0x000000015555e824 */ /* 0x000fe200078e0a02 */
[C---:B------:R-:W-:Y:S01]  /*31e0*/  ISETP.GT.U32.AND P5, PT, R2.reuse, R89, PT ;  /* 0x000000590200720c */ /* 0x040fe20003fa4070 */
[----:B------:R-:W-:Y:S01]  /*31f0*/  IMAD.HI.U32 R4, R3, R10, RZ ;  /* 0x0000000a03047227 */ /* 0x000fe200078e00ff */
[----:B------:R-:W-:-:S03]  /*3200*/  ISETP.GT.U32.AND P6, PT, R2, R93, PT ;  /* 0x0000005d0200720c */ /* 0x000fc60003fc4070 */
[----:B------:R-:W-:Y:S01]  /*3210*/  @!P0 IMAD.IADD R91, R91, 0x1, -R2 ;  /* 0x000000015b5b8824 */ /* 0x000fe200078e0a02 */
[----:B------:R-:W-:Y:S01]  /*3220*/  ISETP.GE.AND P0, PT, R60, RZ, PT ;  /* 0x000000ff3c00720c */ /* 0x000fe20003f06270 */
[----:B------:R-:W-:Y:S01]  /*3230*/  @!P4 IMAD.MOV R81, RZ, RZ, -R81 ;  /* 0x000000ffff51c224 */ /* 0x000fe200078e0a51 */
[----:B------:R-:W-:Y:S01]  /*3240*/  ISETP.GE.AND P4, PT, R56, RZ, PT ;  /* 0x000000ff3800720c */ /* 0x000fe20003f86270 */
[----:B------:R-:W-:-:S04]  /*3250*/  IMAD.HI.U32 R3, R3, R48, RZ ;  /* 0x0000003003037227 */ /* 0x000fc800078e00ff */
[----:B------:R-:W-:Y:S01]  /*3260*/  IMAD.MOV R5, RZ, RZ, -R4 ;  /* 0x000000ffff057224 */ /* 0x000fe200078e0a04 */
[----:B------:R-:W-:Y:S01]  /*3270*/  IADD3 R4, R252, -0x5, RZ ;  /* 0xfffffffbfc047810 */ /* 0x000fe20007ffe0ff */
[----:B------:R-:W-:Y:S01]  /*3280*/  @!P3 IMAD.IADD R87, R87, 0x1, -R2 ;  /* 0x000000015757b824 */ /* 0x000fe200078e0a02 */
[----:B------:R-:W-:Y:S01]  /*3290*/  ISETP.GE.AND P3, PT, R58, RZ, PT ;  /* 0x000000ff3a00720c */ /* 0x000fe20003f66270 */
[----:B------:R-:W-:Y:S01]  /*32a0*/  @!P1 IMAD.MOV R83, RZ, RZ, -R83 ;  /* 0x000000ffff539224 */ /* 0x000fe200078e0a53 */
[----:B------:R-:W-:Y:S01]  /*32b0*/  ISETP.GT.U32.AND P1, PT, R2, R91, PT ;  /* 0x0000005b0200720c */ /* 0x000fe20003f24070 */
[----:B------:R-:W-:Y:S02]  /*32c0*/  IMAD.MOV R95, RZ, RZ, -R3 ;  /* 0x000000ffff5f7224 */ /* 0x000fe400078e0a03 */
[----:B------:R-:W-:Y:S02]  /*32d0*/  IMAD R3, R0, R5, R10 ;  /* 0x0000000500037224 */ /* 0x000fe400078e020a */
[----:B------:R-:W-:-:S02]  /*32e0*/  @!P6 IMAD.IADD R93, R93, 0x1, -R2 ;  /* 0x000000015d5de824 */ /* 0x000fc400078e0a02 */
[C---:B------:R-:W-:Y:S02]  /*32f0*/  IMAD R5, R0.reuse, R95, R48 ;  /* 0x0000005f00057224 */ /* 0x040fe400078e0230 */
[--C-:B------:R-:W-:Y:S01]  /*3300*/  @!P5 IMAD.IADD R89, R89, 0x1, -R2.reuse ;  /* 0x000000015959d824 */ /* 0x100fe200078e0a02 */
[----:B------:R-:W-:Y:S01]  /*3310*/  ISETP.GT.U32.AND P5, PT, R0, R3, PT ;  /* 0x000000030000720c */ /* 0x000fe20003fa4070 */
[----:B------:R-:W-:Y:S01]  /*3320*/  @!P4 IMAD.MOV R85, RZ, RZ, -R85 ;  /* 0x000000ffff55c224 */ /* 0x000fe200078e0a55 */
[----:B------:R-:W-:Y:S01]  /*3330*/  ISETP.GT.U32.AND P6, PT, R2, R93, PT ;  /* 0x0000005d0200720c */ /* 0x000fe20003fc4070 */
[----:B------:R-:W-:Y:S01]  /*3340*/  @!P3 IMAD.MOV R87, RZ, RZ, -R87 ;  /* 0x000000ffff57b224 */ /* 0x000fe200078e0a57 */
[----:B------:R-:W-:Y:S01]  /*3350*/  ISETP.GT.U32.AND P4, PT, R0, R5, PT ;  /* 0x000000050000720c */ /* 0x000fe20003f84070 */
[----:B------:R-:W-:Y:S01]  /*3360*/  @!P1 IMAD.IADD R91, R91, 0x1, -R2 ;  /* 0x000000015b5b9824 */ /* 0x000fe200078e0a02 */
[----:B------:R-:W-:Y:S01]  /*3370*/  ISETP.GE.AND P3, PT, R52, RZ, PT ;  /* 0x000000ff3400720c */ /* 0x000fe20003f66270 */
[----:B------:R-:W-:Y:S01]  /*3380*/  @!P0 IMAD.MOV R89, RZ, RZ, -R89 ;  /* 0x000000ffff598224 */ /* 0x000fe200078e0a59 */
[----:B------:R-:W-:-:S02]  /*3390*/  ISETP.GE.AND P1, PT, R50, RZ, PT ;  /* 0x000000ff3200720c */ /* 0x000fc40003f26270 */
[----:B------:R-:W-:Y:S02]  /*33a0*/  ISETP.GE.U32.AND P0, PT, R4, 0x7fffffdc, PT ;  /* 0x7fffffdc0400780c */ /* 0x000fe40003f06070 */
[----:B------:R-:W-:Y:S01]  /*33b0*/  IADD3 R4, R252, -0x9, RZ ;  /* 0xfffffff7fc047810 */ /* 0x000fe20007ffe0ff */
[----:B------:R-:W-:Y:S01]  /*33c0*/  @!P5 IMAD.IADD R3, R3, 0x1, -R0 ;  /* 0x000000010303d824 */ /* 0x000fe200078e0a00 */
[----:B------:R-:W-:Y:S01]  /*33d0*/  ISETP.NE.AND P5, PT, RZ, c[0x0][0x17c], PT ;  /* 0x00005f00ff007a0c */ /* 0x000fe20003fa5270 */
[----:B------:R-:W-:Y:S01]  /*33e0*/  @!P6 IMAD.IADD R93, R93, 0x1, -R2 ;  /* 0x000000015d5de824 */ /* 0x000fe200078e0a02 */
[----:B------:R-:W-:Y:S01]  /*33f0*/  ISETP.GE.U32.AND P6, PT, R4, 0x7fffffd8, PT ;  /* 0x7fffffd80400780c */ /* 0x000fe20003fc6070 */
[----:B------:R-:W-:Y:S01]  /*3400*/  @!P4 IMAD.IADD R5, R5, 0x1, -R0 ;  /* 0x000000010505c824 */ /* 0x000fe200078e0a00 */
[----:B------:R-:W-:Y:S01]  /*3410*/  ISETP.GT.U32.AND P4, PT, R0, R3, PT ;  /* 0x000000030000720c */ /* 0x000fe20003f84070 */
[----:B------:R-:W-:Y:S01]  /*3420*/  @!P3 IMAD.MOV R91, RZ, RZ, -R91 ;  /* 0x000000ffff5bb224 */ /* 0x000fe200078e0a5b */
[C---:B------:R-:W-:Y:S01]  /*3430*/  SEL R4, R244.reuse, R8, !P5 ;  /* 0x00000008f4047207 */ /* 0x040fe20006800000 */
[----:B------:R-:W-:Y:S01]  /*3440*/  @!P1 IMAD.MOV R93, RZ, RZ, -R93 ;  /* 0x000000ffff5d9224 */ /* 0x000fe200078e0a5d */
[----:B------:R-:W-:-:S02]  /*3450*/  SEL R8, R244, R13, !P5 ;  /* 0x0000000df4087207 */ /* 0x000fc40006800000 */
[----:B------:R-:W-:Y:S01]  /*3460*/  SEL R10, R244, R15, !P5 ;  /* 0x0000000ff40a7207 */ /* 0x000fe20006800000 */
[----:B------:R-:W-:Y:S01]  /*3470*/  IMAD R4, R4, c[0x0][0x190], RZ ;  /* 0x0000640004047a24 */ /* 0x000fe200078e02ff */
[----:B------:R-:W-:Y:S01]  /*3480*/  SEL R13, R244, R18, !P5 ;  /* 0x00000012f40d7207 */ /* 0x000fe20006800000 */
[----:B------:R-:W-:Y:S01]  /*3490*/  IMAD R8, R8, c[0x0][0x190], RZ ;  /* 0x0000640008087a24 */ /* 0x000fe200078e02ff */
[----:B------:R-:W-:Y:S01]  /*34a0*/  SEL R15, R244, R20, !P5 ;  /* 0x00000014f40f7207 */ /* 0x000fe20006800000 */
[----:B------:R-:W-:Y:S01]  /*34b0*/  IMAD R10, R10, c[0x0][0x190], RZ ;  /* 0x000064000a0a7a24 */ /* 0x000fe200078e02ff */
[C---:B------:R-:W-:Y:S01]  /*34c0*/  SEL R18, R244.reuse, R23, !P5 ;  /* 0x00000017f4127207 */ /* 0x040fe20006800000 */
[----:B------:R-:W-:Y:S01]  /*34d0*/  @!P4 IMAD.IADD R3, R3, 0x1, -R0 ;  /* 0x000000010303c824 */ /* 0x000fe200078e0a00 */
[----:B------:R-:W-:Y:S01]  /*34e0*/  SEL R20, R244, R25, !P5 ;  /* 0x00000019f4147207 */ /* 0x000fe20006800000 */
[----:B------:R-:W-:Y:S01]  /*34f0*/  IMAD R13, R13, c[0x0][0x190], RZ ;  /* 0x000064000d0d7a24 */ /* 0x000fe200078e02ff */
[----:B------:R-:W-:Y:S01]  /*3500*/  ISETP.GT.U32.AND P3, PT, R0, R5, PT ;  /* 0x000000050000720c */ /* 0x000fe20003f64070 */
[----:B------:R-:W-:Y:S01]  /*3510*/  IMAD R15, R15, c[0x0][0x190], RZ ;  /* 0x000064000f0f7a24 */ /* 0x000fe200078e02ff */
[----:B------:R-:W-:Y:S01]  /*3520*/  SEL R23, R244, R28, !P5 ;  /* 0x0000001cf4177207 */ /* 0x000fe20006800000 */
[----:B------:R-:W-:Y:S01]  /*3530*/  IMAD R18, R18, c[0x0][0x190], RZ ;  /* 0x0000640012127a24 */ /* 0x000fe200078e02ff */
[----:B------:R-:W-:Y:S01]  /*3540*/  SEL R25, R244, R30, !P5 ;  /* 0x0000001ef4197207 */ /* 0x000fe20006800000 */
[----:B------:R-:W-:Y:S01]  /*3550*/  IMAD R20, R20, c[0x0][0x190], RZ ;  /* 0x0000640014147a24 */ /* 0x000fe200078e02ff */
[----:B------:R-:W-:Y:S01]  /*3560*/  ISETP.GE.AND P1, PT, R74, RZ, PT ;  /* 0x000000ff4a00720c */ /* 0x000fe20003f26270 */
[----:B------:R-:W-:Y:S01]  /*3570*/  IMAD R23, R23, c[0x0][0x190], RZ ;  /* 0x0000640017177a24 */ /* 0x000fe200078e02ff */
[C---:B------:R-:W-:Y:S01]  /*3580*/  SEL R28, R244.reuse, R33, !P5 ;  /* 0x00000021f41c7207 */ /* 0x040fe20006800000 */
[----:B------:R-:W-:Y:S01]  /*3590*/  IMAD R25, R25, c[0x0][0x190], RZ ;  /* 0x0000640019197a24 */ /* 0x000fe200078e02ff */
[----:B------:R-:W-:-:S02]  /*35a0*/  SEL R30, R244, R35, !P5 ;  /* 0x00000023f41e7207 */ /* 0x000fc40006800000 */
[C---:B------:R-:W-:Y:S01]  /*35b0*/  SEL R7, R244.reuse, R7, !P5 ;  /* 0x00000007f4077207 */ /* 0x040fe20006800000 */
[----:B------:R-:W-:Y:S01]  /*35c0*/  @!P3 IMAD.IADD R5, R5, 0x1, -R0 ;  /* 0x000000010505b824 */ /* 0x000fe200078e0a00 */
[----:B------:R-:W-:Y:S01]  /*35d0*/  SEL R9, R244, R9, !P5 ;  /* 0x00000009f4097207 */ /* 0x000fe20006800000 */
[----:B------:R-:W-:Y:S01]  /*35e0*/  IMAD R28, R28, c[0x0][0x190], RZ ;  /* 0x000064001c1c7a24 */ /* 0x000fe200078e02ff */
[----:B------:R-:W-:Y:S01]  /*35f0*/  SEL R11, R244, R11, !P5 ;  /* 0x0000000bf40b7207 */ /* 0x000fe20006800000 */
[----:B------:R-:W-:Y:S01]  /*3600*/  IMAD R30, R30, c[0x0][0x190], RZ ;  /* 0x000064001e1e7a24 */ /* 0x000fe200078e02ff */
[C---:B------:R-:W-:Y:S01]  /*3610*/  SEL R12, R244.reuse, R12, !P5 ;  /* 0x0000000cf40c7207 */ /* 0x040fe20006800000 */
[----:B------:R-:W-:Y:S01]  /*3620*/  @!P1 IMAD.MOV R3, RZ, RZ, -R3 ;  /* 0x000000ffff039224 */ /* 0x000fe200078e0a03 */
[C---:B------:R-:W-:Y:S02]  /*3630*/  SEL R14, R244.reuse, R14, !P5 ;  /* 0x0000000ef40e7207 */ /* 0x040fe40006800000 */
[----:B------:R-:W-:-:S02]  /*3640*/  SEL R16, R244, R16, !P5 ;  /* 0x00000010f4107207 */ /* 0x000fc40006800000 */
[C---:B------:R-:W-:Y:S02]  /*3650*/  SEL R17, R244.reuse, R17, !P5 ;  /* 0x00000011f4117207 */ /* 0x040fe40006800000 */
[C---:B------:R-:W-:Y:S02]  /*3660*/  SEL R19, R244.reuse, R19, !P5 ;  /* 0x00000013f4137207 */ /* 0x040fe40006800000 */
[C---:B------:R-:W-:Y:S02]  /*3670*/  SEL R21, R244.reuse, R21, !P5 ;  /* 0x00000015f4157207 */ /* 0x040fe40006800000 */
[C---:B------:R-:W-:Y:S02]  /*3680*/  SEL R22, R244.reuse, R22, !P5 ;  /* 0x00000016f4167207 */ /* 0x040fe40006800000 */
        /* <DEDUP_REMOVED lines=8> */
[C---:B------:R-:W-:Y:S01]  /*3710*/  SEL R35, R244.reuse, R37, !P5 ;  /* 0x00000025f4237207 */ /* 0x040fe20006800000 */
[----:B------:R-:W-:Y:S01]  /*3720*/  IMAD R37, R167, c[0x0][0x18c], RZ ;  /* 0x00006300a7257a24 */ /* 0x000fe200078e02ff */
[C---:B------:R-:W-:Y:S02]  /*3730*/  SEL R38, R244.reuse, R38, !P5 ;  /* 0x00000026f4267207 */ /* 0x040fe40006800000 */
[C---:B------:R-:W-:Y:S01]  /*3740*/  SEL R212, R244.reuse, R39, !P5 ;  /* 0x00000027f4d47207 */ /* 0x040fe20006800000 */
[----:B------:R-:W-:Y:S01]  /*3750*/  IMAD.SHL.U32 R0, R37, 0x4, RZ ;  /* 0x0000000425007824 */ /* 0x000fe200078e00ff */
[C---:B------:R-:W-:Y:S02]  /*3760*/  SEL R213, R244.reuse, R40, !P5 ;  /* 0x00000028f4d57207 */ /* 0x040fe40006800000 */
[----:B------:R-:W-:Y:S01]  /*3770*/  SEL R214, R244, R41, !P5 ;  /* 0x00000029f4d67207 */ /* 0x000fe20006800000 */
[----:B------:R-:W-:Y:S01]  /*3780*/  IMAD R212, R212, c[0x0][0x190], RZ ;  /* 0x00006400d4d47a24 */ /* 0x000fe200078e02ff */
[C---:B------:R-:W-:Y:S01]  /*3790*/  SEL R215, R244.reuse, R42, !P5 ;  /* 0x0000002af4d77207 */ /* 0x040fe20006800000 */
[----:B------:R-:W-:Y:S01]  /*37a0*/  IMAD R213, R213, c[0x0][0x190], RZ ;  /* 0x00006400d5d57a24 */ /* 0x000fe200078e02ff */
        /* <DEDUP_REMOVED lines=43> */
[----:B------:R1:W-:Y:S01]  /*3a60*/  STL [R1+0x19e8], R0 ;  /* 0x0019e80001007387 */ /* 0x0003e20000100800 */
        /* <DEDUP_REMOVED lines=12> */
[----:B------:R-:W-:Y:S01]  /*3b30*/  SEL R244, R244, R6, !P5 ;  /* 0x00000006f4f47207 */ /* 0x000fe20006800000 */
[----:B------:R-:W-:Y:S01]  /*3b40*/  IMAD R241, R241, c[0x0][0x190], RZ ;  /* 0x00006400f1f17a24 */ /* 0x000fe200078e02ff */
[----:B------:R-:W-:Y:S01]  /*3b50*/  ISETP.GE.AND P5, PT, R72, RZ, PT ;  /* 0x000000ff4800720c */ /* 0x000fe20003fa6270 */
[----:B------:R-:W-:Y:S01]  /*3b60*/  IMAD R242, R242, c[0x0][0x190], RZ ;  /* 0x00006400f2f27a24 */ /* 0x000fe200078e02ff */
[----:B------:R-:W-:Y:S01]  /*3b70*/  IADD3 R2, R252, -0xd, RZ ;  /* 0xfffffff3fc027810 */ /* 0x000fe20007ffe0ff */
[----:B------:R-:W-:Y:S01]  /*3b80*/  IMAD R243, R243, c[0x0][0x190], RZ ;  /* 0x00006400f3f37a24 */ /* 0x000fe200078e02ff */
[----:B------:R-:W-:Y:S01]  /*3b90*/  ISETP.NE.AND P3, PT, RZ, c[0x0][0x178], PT ;  /* 0x00005e00ff007a0c */ /* 0x000fe20003f65270 */
[----:B------:R-:W-:Y:S01]  /*3ba0*/  IMAD R244, R244, c[0x0][0x190], RZ ;  /* 0x00006400f4f47a24 */ /* 0x000fe200078e02ff */
[----:B------:R-:W-:-:S02]  /*3bb0*/  ISETP.GE.U32.AND P4, PT, R2, 0x7fffffd4, PT ;  /* 0x7fffffd40200780c */ /* 0x000fc40003f86070 */
[----:B------:R-:W-:Y:S02]  /*3bc0*/  LOP3.LUT R2, RZ, c[0x0][0x178], RZ, 0x33, !PT ;  /* 0x00005e00ff027a12 */ /* 0x000fe400078e33ff */
[----:B------:R-:W-:Y:S02]  /*3bd0*/  IADD3 R6, R252, -0x11, RZ ;  /* 0xffffffeffc067810 */ /* 0x000fe40007ffe0ff */
[----:B------:R-:W-:Y:S01]  /*3be0*/  SEL R245, R2, R3, !P3 ;  /* 0x0000000302f57207 */ /* 0x000fe20005800000 */
[----:B------:R-:W-:Y:S01]  /*3bf0*/  @!P5 IMAD.MOV R5, RZ, RZ, -R5 ;  /* 0x000000ffff05d224 */ /* 0x000fe200078e0a05 */
[----:B------:R-:W-:Y:S01]  /*3c00*/  IADD3 R36, P5, R0, c[0x0][0x168], RZ ;  /* 0x00005a0000247a10 */ /* 0x000fe20007fbe0ff */
[----:B------:R-:W-:Y:S01]  /*3c10*/  IMAD R3, R7, c[0x0][0x190], RZ ;  /* 0x0000640007037a24 */ /* 0x000fe200078e02ff */
[----:B------:R-:W-:Y:S01]  /*3c20*/  ISETP.GE.U32.AND P1, PT, R6, 0x7fffffd0, PT ;  /* 0x7fffffd00600780c */ /* 0x000fe20003f26070 */
[----:B------:R-:W-:Y:S01]  /*3c30*/  IMAD R6, R11, c[0x0][0x190], RZ ;  /* 0x000064000b067a24 */ /* 0x000fe200078e02ff */
[----:B------:R-:W-:Y:S01]  /*3c40*/  SEL R2, R2, R5, !P3 ;  /* 0x0000000502027207 */ /* 0x000fe20005800000 */
[----:B------:R-:W-:Y:S01]  /*3c50*/  IMAD R5, R9, c[0x0][0x190], RZ ;  /* 0x0000640009057a24 */ /* 0x000fe200078e02ff */
[----:B------:R-:W-:Y:S01]  /*3c60*/  LEA.HI.X.SX32 R37, R37, c[0x0][0x16c], 0x2, P5 ;  /* 0x00005b0025257a11 */ /* 0x000fe200028f16ff */
[----:B------:R-:W-:Y:S01]  /*3c70*/  IMAD R9, R14, c[0x0][0x190], RZ ;  /* 0x000064000e097a24 */ /* 0x000fe200078e02ff */
[-C--:B------:R-:W-:Y:S01]  /*3c80*/  LEA R160, P5, R3, R36.reuse, 0x2 ;  /* 0x0000002403a07211 */ /* 0x080fe200078a10ff */
[----:B------:R-:W-:Y:S01]  /*3c90*/  IMAD R14, R19, c[0x0][0x190], RZ ;  /* 0x00006400130e7a24 */ /* 0x000fe200078e02ff */
[-C--:B------:R-:W-:Y:S01]  /*3ca0*/  LEA R158, P3, R4, R36.reuse, 0x2 ;  /* 0x00000024049e7211 */ /* 0x080fe200078610ff */
[----:B------:R-:W-:Y:S01]  /*3cb0*/  IMAD R19, R24, c[0x0][0x190], RZ ;  /* 0x0000640018137a24 */ /* 0x000fe200078e02ff */
[-C--:B------:R-:W-:Y:S01]  /*3cc0*/  LEA.HI.X.SX32 R161, R3, R37.reuse, 0x2, P5 ;  /* 0x0000002503a17211 */ /* 0x080fe200028f16ff */
[----:B------:R-:W-:Y:S01]  /*3cd0*/  IMAD R7, R12, c[0x0][0x190], RZ ;  /* 0x000064000c077a24 */ /* 0x000fe200078e02ff */
[-C--:B------:R-:W-:Y:S01]  /*3ce0*/  LEA.HI.X.SX32 R159, R4, R37.reuse, 0x2, P3 ;  /* 0x00000025049f7211 */ /* 0x080fe200018f16ff */
[----:B------:R-:W-:Y:S01]  /*3cf0*/  IMAD R24, R29, c[0x0][0x190], RZ ;  /* 0x000064001d187a24 */ /* 0x000fe200078e02ff */
[-C--:B------:R-:W-:Y:S01]  /*3d00*/  LEA R156, P3, R6, R36.reuse, 0x2 ;  /* 0x00000024069c7211 */ /* 0x080fe200078610ff */
[----:B------:R-:W-:Y:S01]  /*3d10*/  IMAD R12, R17, c[0x0][0x190], RZ ;  /* 0x00006400110c7a24 */ /* 0x000fe200078e02ff */
[----:B------:R-:W-:Y:S01]  /*3d20*/  STL [R1+0x1a28], R161 ;  /* 0x001a28a101007387 */ /* 0x000fe20000100800 */
[----:B------:R-:W-:Y:S01]  /*3d30*/  IMAD R29, R34, c[0x0][0x190], RZ ;  /* 0x00006400221d7a24 */ /* 0x000fe200078e02ff */
[-C--:B------:R-:W-:Y:S01]  /*3d40*/  LEA R34, P5, R5, R36.reuse, 0x2 ;  /* 0x0000002405227211 */ /* 0x080fe200078a10ff */
[----:B------:R-:W-:Y:S01]  /*3d50*/  IMAD R17, R22, c[0x0][0x190], RZ ;  /* 0x0000640016117a24 */ /* 0x000fe200078e02ff */
[-C--:B------:R-:W-:Y:S01]  /*3d60*/  LEA.HI.X.SX32 R157, R6, R37.reuse, 0x2, P3 ;  /* 0x00000025069d7211 */ /* 0x080fe200018f16ff */
[----:B------:R-:W-:Y:S01]  /*3d70*/  IMAD R22, R27, c[0x0][0x190], RZ ;  /* 0x000064001b167a24 */ /* 0x000fe200078e02ff */
[-C--:B------:R-:W-:Y:S01]  /*3d80*/  LEA R152, P3, R8, R36.reuse, 0x2 ;  /* 0x0000002408987211 */ /* 0x080fe200078610ff */
[----:B------:R-:W-:Y:S01]  /*3d90*/  IMAD R27, R32, c[0x0][0x190], RZ ;  /* 0x00006400201b7a24 */ /* 0x000fe200078e02ff */
[----:B------:R2:W-:Y:S01]  /*3da0*/  STL.64 [R1+0x1908], R4 ;  /* 0x0019080401007387 */ /* 0x0005e20000100a00 */
[----:B------:R-:W-:Y:S01]  /*3db0*/  IMAD R32, R35, c[0x0][0x190], RZ ;  /* 0x0000640023207a24 */ /* 0x000fe200078e02ff */
[-C--:B------:R-:W-:Y:S01]  /*3dc0*/  LEA.HI.X.SX32 R35, R5, R37.reuse, 0x2, P5 ;  /* 0x0000002505237211 */ /* 0x080fe200028f16ff */
        /* <DEDUP_REMOVED lines=9> */
[-C--:B------:R-:W-:Y:S01]  /*3e60*/  LEA R148, P3, R10, R36.reuse, 0x2 ;  /* 0x000000240a947211 */ /* 0x080fe200078610ff */
[----:B------:R-:W-:Y:S01]  /*3e70*/  IMAD R33, R38, c[0x0][0x190], RZ ;  /* 0x0000640026217a24 */ /* 0x000fe200078e02ff */
[-C--:B------:R-:W-:Y:S01]  /*3e80*/  LEA.HI.X.SX32 R151, R9, R37.reuse, 0x2, P5 ;  /* 0x0000002509977211 */ /* 0x080fe200028f16ff */
[----:B------:R-:W-:Y:S01]  /*3e90*/  STL.64 [R1+0x1910], R6 ;  /* 0x0019100601007387 */ /* 0x000fe20000100a00 */
        /* <DEDUP_REMOVED lines=9> */
[----:B------:R-:W-:Y:S01]  /*3f30*/  IMAD.SHL.U32 R162, R245, 0x4, RZ ;  /* 0x00000004f5a27824 */ /* 0x000fe200078e00ff */
[-C--:B------:R-:W-:Y:S01]  /*3f40*/  LEA.HI.X.SX32 R145, R12, R37.reuse, 0x2, P3 ;  /* 0x000000250c917211 */ /* 0x080fe200018f16ff */
[----:B------:R-:W-:Y:S01]  /*3f50*/  STL.64 [R1+0x1928], R12 ;  /* 0x0019280c01007387 */ /* 0x000fe20000100a00 */
[-C--:B------:R-:W-:Y:S01]  /*3f60*/  LEA R140, P3, R14, R36.reuse, 0x2 ;  /* 0x000000240e8c7211 */ /* 0x080fe200078610ff */
[----:B-1----:R-:W-:Y:S01]  /*3f70*/  IMAD.SHL.U32 R0, R2, 0x4, RZ ;  /* 0x0000000402007824 */ /* 0x002fe200078e00ff */
[-C--:B------:R-:W-:Y:S01]  /*3f80*/  LEA.HI.X.SX32 R143, R13, R37.reuse, 0x2, P5 ;  /* 0x000000250d8f7211 */ /* 0x080fe200028f16ff */
[----:B------:R-:W-:Y:S01]  /*3f90*/  STL.64 [R1+0x1930], R14 ;  /* 0x0019300e01007387 */ /* 0x000fe20000100a00 */
[-C--:B------:R-:W-:Y:S01]  /*3fa0*/  LEA R138, P5, R15, R36.reuse, 0x2 ;  /* 0x000000240f8a7211 */ /* 0x080fe200078a10ff */
[----:B--2---:R-:W-:Y:S01]  /*3fb0*/  IMAD.SHL.U32 R4, R168, 0x4, RZ ;  /* 0x00000004a8047824 */ /* 0x004fe200078e00ff */
[----:B------:R-:W-:Y:S01]  /*3fc0*/  LEA.HI.X.SX32 R141, R14, R37, 0x2, P3 ;  /* 0x000000250e8d7211 */ /* 0x000fe200018f16ff */
[----:B------:R-:W-:Y:S01]  /*3fd0*/  STL.64 [R1+0x1938], R16 ;  /* 0x0019381001007387 */ /* 0x000fe20000100a00 */
[----:B------:R-:W-:-:S02]  /*3fe0*/  LEA R136, P3, R16, R36, 0x2 ;  /* 0x0000002410887211 */ /* 0x000fc400078610ff */
[-C--:B------:R-:W-:Y:S01]  /*3ff0*/  LEA.HI.X.SX32 R139, R15, R37.reuse, 0x2, P5 ;  /* 0x000000250f8b7211 */ /* 0x080fe200028f16ff */
[----:B------:R-:W-:Y:S01]  /*4000*/  STL.64 [R1+0x1940], R18 ;  /* 0x0019401201007387 */ /* 0x000fe20000100a00 */
[CC--:B------:R-:W-:Y:S02]  /*4010*/  LEA R134, P5, R17.reuse, R36.reuse, 0x2 ;  /* 0x0000002411867211 */ /* 0x0c0fe400078a10ff */
[-C--:B------:R-:W-:Y:S01]  /*4020*/  LEA.HI.X.SX32 R137, R16, R37.reuse, 0x2, P3 ;  /* 0x0000002510897211 */ /* 0x080fe200018f16ff */
[----:B------:R-:W-:Y:S01]  /*4030*/  STL.64 [R1+0x1948], R20 ;  /* 0x0019481401007387 */ /* 0x000fe20000100a00 */
[-C--:B------:R-:W-:Y:S02]  /*4040*/  LEA R132, P3, R18, R36.reuse, 0x2 ;  /* 0x0000002412847211 */ /* 0x080fe400078610ff */
        /* <DEDUP_REMOVED lines=67> */
[----:B------:R1:W-:Y:S01]  /*4480*/  STL [R1+0x16dc], R162 ;  /* 0x0016dca201007387 */ /* 0x0003e20000100800 */
[CC--:B------:R-:W-:Y:S02]  /*4490*/  LEA R86, P5, R219.reuse, R36.reuse, 0x2 ;  /* 0x00000024db567211 */ /* 0x0c0fe400078a10ff */
[-C--:B------:R-:W-:Y:S01]  /*44a0*/  LEA.HI.X.SX32 R89, R218, R37.reuse, 0x2, P3 ;  /* 0x00000025da597211 */ /* 0x080fe200018f16ff */
[----:B------:R2:W-:Y:S01]  /*44b0*/  STL [R1+0x16d8], R0 ;  /* 0x0016d80001007387 */ /* 0x0005e20000100800 */
[-C--:B------:R-:W-:Y:S02]  /*44c0*/  LEA R84, P3, R220, R36.reuse, 0x2 ;  /* 0x00000024dc547211 */ /* 0x080fe400078610ff */
[----:B------:R-:W-:Y:S01]  /*44d0*/  LEA.HI.X.SX32 R87, R219, R37, 0x2, P5 ;  /* 0x00000025db577211 */ /* 0x000fe200028f16ff */
[----:B------:R-:W-:Y:S01]  /*44e0*/  STL.64 [R1+0x1a08], R244 ;  /* 0x001a08f401007387 */ /* 0x000fe20000100a00 */
[----:B------:R-:W-:-:S02]  /*44f0*/  LEA R82, P5, R221, R36, 0x2 ;  /* 0x00000024dd527211 */ /* 0x000fc400078a10ff */
[-C--:B------:R-:W-:Y:S01]  /*4500*/  LEA.HI.X.SX32 R85, R220, R37.reuse, 0x2, P3 ;  /* 0x00000025dc557211 */ /* 0x080fe200018f16ff */
[----:B------:R3:W-:Y:S01]  /*4510*/  STL.64 [R1+0x1a10], R2 ;  /* 0x001a100201007387 */ /* 0x0007e20000100a00 */
[CC--:B------:R-:W-:Y:S02]  /*4520*/  LEA R80, P3, R222.reuse, R36.reuse, 0x2 ;  /* 0x00000024de507211 */ /* 0x0c0fe400078610ff */
[-C--:B------:R-:W-:Y:S02]  /*4530*/  LEA.HI.X.SX32 R83, R221, R37.reuse, 0x2, P5 ;  /* 0x00000025dd537211 */ /* 0x080fe400028f16ff */
[-C--:B------:R-:W-:Y:S02]  /*4540*/  LEA R78, P5, R223, R36.reuse, 0x2 ;  /* 0x00000024df4e7211 */ /* 0x080fe400078a10ff */
[----:B------:R-:W-:Y:S02]  /*4550*/  LEA.HI.X.SX32 R81, R222, R37, 0x2, P3 ;  /* 0x00000025de517211 */ /* 0x000fe400018f16ff */
[----:B------:R-:W-:-:S02]  /*4560*/  LEA R76, P3, R224, R36, 0x2 ;  /* 0x00000024e04c7211 */ /* 0x000fc400078610ff */
[-C--:B------:R-:W-:Y:S02]  /*4570*/  LEA.HI.X.SX32 R79, R223, R37.reuse, 0x2, P5 ;  /* 0x00000025df4f7211 */ /* 0x080fe400028f16ff */
        /* <DEDUP_REMOVED lines=38> */
[C---:B------:R-:W-:Y:S02]  /*47e0*/  LEA R36, P3, R244.reuse, R36, 0x2 ;  /* 0x00000024f4247211 */ /* 0x040fe400078610ff */
[-C--:B------:R-:W-:Y:S02]  /*47f0*/  LEA.HI.X.SX32 R39, R243, R37.reuse, 0x2, P5 ;  /* 0x00000025f3277211 */ /* 0x080fe400028f16ff */
[----:B------:R-:W-:-:S02]  /*4800*/  LEA.HI.X.SX32 R37, R244, R37, 0x2, P3 ;  /* 0x00000025f4257211 */ /* 0x000fc400018f16ff */
[----:B-1----:R-:W-:Y:S02]  /*4810*/  IADD3 R162, P5, R162, c[0x0][0x160], RZ ;  /* 0x00005800a2a27a10 */ /* 0x002fe40007fbe0ff */
[----:B------:R-:W-:Y:S01]  /*4820*/  IADD3 R170, P3, R0, c[0x0][0x160], RZ ;  /* 0x0000580000aa7a10 */ /* 0x000fe20007f7e0ff */
[----:B--2---:R-:W-:Y:S01]  /*4830*/  IMAD.MOV.U32 R0, RZ, RZ, c[0x0][0x188] ;  /* 0x00006200ff007624 */ /* 0x004fe200078e00ff */
[----:B------:R-:W-:Y:S02]  /*4840*/  LEA.HI.X.SX32 R163, R245, c[0x0][0x164], 0x2, P5 ;  /* 0x00005900f5a37a11 */ /* 0x000fe400028f16ff */
[----:B------:R-:W-:Y:S01]  /*4850*/  LEA.HI.X.SX32 R171, R2, c[0x0][0x164], 0x2, P3 ;  /* 0x0000590002ab7a11 */ /* 0x000fe200018f16ff */
[----:B------:R-:W-:Y:S01]  /*4860*/  IMAD.SHL.U32 R5, R0, 0x4, RZ ;  /* 0x0000000400057824 */ /* 0x000fe200078e00ff */
[----:B------:R-:W-:Y:S01]  /*4870*/  ISETP.GE.U32.AND P5, PT, R164, 0x7fffffcc, PT ;  /* 0x7fffffcca400780c */ /* 0x000fe20003fa6070 */
[----:B------:R1:W-:Y:S01]  /*4880*/  LDGSTS.E [R4], [R162.64], !P2 ;  /* 0x00000000a2047fae */ /* 0x0003e2000d121844 */
[----:B------:R-:W-:Y:S01]  /*4890*/  IMAD.SHL.U32 R6, R0, 0x8, RZ ;  /* 0x0000000800067824 */ /* 0x000fe200078e00ff */
[----:B------:R-:W-:Y:S01]  /*48a0*/  IADD3 R164, R252, -0x1d, RZ ;  /* 0xffffffe3fca47810 */ /* 0x000fe20007ffe0ff */
[----:B------:R-:W-:Y:S01]  /*48b0*/  IMAD.WIDE R8, R5, 0x4, R162 ;  /* 0x0000000405087825 */ /* 0x000fe200078e02a2 */
[----:B------:R1:W-:Y:S01]  /*48c0*/  LDGSTS.E [R4+0x400], [R170.64], !P2 ;  /* 0x00400000aa047fae */ /* 0x0003e2000d121844 */
[----:B------:R-:W-:-:S02]  /*48d0*/  ISETP.GE.U32.AND P3, PT, R165, 0x7fffffc8, PT ;  /* 0x7fffffc8a500780c */ /* 0x000fc40003f66070 */
[--C-:B---3--:R-:W-:Y:S01]  /*48e0*/  IMAD.WIDE R2, R5, 0x4, R170.reuse ;  /* 0x0000000405027825 */ /* 0x108fe200078e02aa */
[----:B------:R-:W-:Y:S01]  /*48f0*/  STL.64 [R1+0xc0], R8 ;  /* 0x0000c00801007387 */ /* 0x000fe20000100a00 */
[----:B------:R-:W-:Y:S02]  /*4900*/  ISETP.GE.U32.AND P2, PT, R164, 0x7fffffc4, PT ;  /* 0x7fffffc4a400780c */ /* 0x000fe40003f46070 */
[----:B------:R-:W-:Y:S01]  /*4910*/  IADD3 R164, R252, -0x2, RZ ;  /* 0xfffffffefca47810 */ /* 0x000fe20007ffe0ff */
[----:B------:R1:W-:Y:S01]  /*4920*/  LDGSTS.E [R4+0x2000], [R8.64], !P0 ;  /* 0x0200000008047fae */ /* 0x0003e2000c121844 */
[----:B------:R-:W-:Y:S01]  /*4930*/  IMAD R5, R0, 0xc, RZ ;  /* 0x0000000c00057824 */ /* 0x000fe200078e02ff */
[----:B------:R-:W-:Y:S01]  /*4940*/  IADD3 R165, R252, -0x1a, RZ ;  /* 0xffffffe6fca57810 */ /* 0x000fe20007ffe0ff */
[----:B------:R-:W-:Y:S01]  /*4950*/  IMAD.WIDE R244, R6, 0x4, R170 ;  /* 0x0000000406f47825 */ /* 0x000fe200078e02aa */
[----:B------:R2:W-:Y:S03]  /*4960*/  STL.64 [R1+0xb8], R2 ;  /* 0x0000b80201007387 */ /* 0x0005e60000100a00 */
[----:B------:R-:W-:Y:S01]  /*4970*/  IMAD.WIDE R242, R5, 0x4, R162 ;  /* 0x0000000405f27825 */ /* 0x000fe200078e02a2 */
[----:B------:R2:W-:Y:S01]  /*4980*/  LDGSTS.E [R4+0x2400], [R2.64], !P0 ;  /* 0x0240000002047fae */ /* 0x0005e2000c121844 */
[----:B------:R-:W-:-:S02]  /*4990*/  ISETP.GE.U32.AND P0, PT, R164, 0x7fffffdf, PT ;  /* 0x7fffffdfa400780c */ /* 0x000fc40003f06070 */
[----:B------:R-:W-:Y:S01]  /*49a0*/  IADD3 R164, R252, -0x6, RZ ;  /* 0xfffffffafca47810 */ /* 0x000fe20007ffe0ff */
[----:B------:R-:W-:-:S04]  /*49b0*/  IMAD.WIDE R240, R5, 0x4, R170 ;  /* 0x0000000405f07825 */ /* 0x000fc800078e02aa */
[C---:B------:R-:W-:Y:S02]  /*49c0*/  IMAD.SHL.U32 R5, R0.reuse, 0x10, RZ ;  /* 0x0000001000057824 */ /* 0x040fe400078e00ff */
[----:B------:R-:W-:-:S04]  /*49d0*/  IMAD.WIDE R236, R0, 0x4, R162 ;  /* 0x0000000400ec7825 */ /* 0x000fc800078e02a2 */
[----:B--2---:R-:W-:-:S04]  /*49e0*/  IMAD.WIDE R2, R6, 0x4, R162 ;  /* 0x0000000406027825 */ /* 0x004fc800078e02a2 */
[C---:B------:R-:W-:Y:S01]  /*49f0*/  IMAD.WIDE R238, R5.reuse, 0x4, R162 ;  /* 0x0000000405ee7825 */ /* 0x040fe200078e02a2 */
[----:B------:R1:W-:Y:S03]  /*4a00*/  LDGSTS.E [R4+0x4000], [R2.64], !P6 ;  /* 0x0400000002047fae */ /* 0x0003e6000f121844 */
[--C-:B------:R-:W-:Y:S01]  /*4a10*/  IMAD.WIDE R250, R5, 0x4, R170.reuse ;  /* 0x0000000405fa7825 */ /* 0x100fe200078e02aa */
[----:B------:R2:W-:Y:S03]  /*4a20*/  STL [R1+0x1a18], R3 ;  /* 0x001a180301007387 */ /* 0x0005e60000100800 */
[C---:B------:R-:W-:Y:S01]  /*4a30*/  IMAD R5, R0.reuse, 0x18, RZ ;  /* 0x0000001800057824 */ /* 0x040fe200078e02ff */
[----:B------:R3:W-:Y:S01]  /*4a40*/  STL.64 [R1+0x1a20], R244 ;  /* 0x001a20f401007387 */ /* 0x0007e20000100a00 */
[----:B------:R-:W-:-:S04]  /*4a50*/  IMAD.WIDE R234, R0, 0x4, R170 ;  /* 0x0000000400ea7825 */ /* 0x000fc800078e02aa */
[----:B-1----:R-:W-:Y:S02]  /*4a60*/  IMAD R4, R0, 0x14, RZ ;  /* 0x0000001400047824 */ /* 0x002fe400078e02ff */
[----:B--2---:R-:W-:Y:S02]  /*4a70*/  IMAD.SHL.U32 R3, R168, 0x4, RZ ;  /* 0x00000004a8037824 */ /* 0x004fe400078e00ff */
[----:B------:R-:W-:-:S03]  /*4a80*/  IMAD.WIDE R172, R4, 0x4, R162 ;  /* 0x0000000404ac7825 */ /* 0x000fc600078e02a2 */
[----:B------:R3:W-:Y:S01]  /*4a90*/  LDGSTS.E [R3+0x4400], [R244.64], !P6 ;  /* 0x04400000f4037fae */ /* 0x0007e2000f121844 */
[----:B------:R-:W-:Y:S01]  /*4aa0*/  ISETP.GE.U32.AND P6, PT, R164, 0x7fffffdb, PT ;  /* 0x7fffffdba400780c */ /* 0x000fe20003fc6070 */
[----:B------:R-:W-:Y:S01]  /*4ab0*/  IMAD.WIDE R174, R4, 0x4, R170 ;  /* 0x0000000404ae7825 */ /* 0x000fe200078e02aa */
[----:B------:R-:W-:Y:S01]  /*4ac0*/  IADD3 R164, R252, -0xa, RZ ;  /* 0xfffffff6fca47810 */ /* 0x000fe20007ffe0ff */
[----:B------:R1:W-:Y:S01]  /*4ad0*/  LDGSTS.E [R3+0x6000], [R242.64], !P4 ;  /* 0x06000000f2037fae */ /* 0x0003e2000e121844 */
[----:B------:R-:W-:Y:S01]  /*4ae0*/  LOP3.LUT R161, R3, 0x60, RZ, 0x3c, !PT ;  /* 0x0000006003a17812 */ /* 0x000fe200078e3cff */
[----:B------:R-:W-:Y:S02]  /*4af0*/  IMAD R4, R0, 0x1c, RZ ;  /* 0x0000001c00047824 */ /* 0x000fe400078e02ff */
[----:B------:R1:W-:Y:S01]  /*4b00*/  LDGSTS.E [R3+0x6400], [R240.64], !P4 ;  /* 0x06400000f0037fae */ /* 0x0003e2000e121844 */
[----:B------:R-:W-:Y:S01]  /*4b10*/  ISETP.GE.U32.AND P4, PT, R164, 0x7fffffd7, PT ;  /* 0x7fffffd7a400780c */ /* 0x000fe20003f86070 */
[C---:B------:R-:W-:Y:S01]  /*4b20*/  IMAD.WIDE R176, R5.reuse, 0x4, R162 ;  /* 0x0000000405b07825 */ /* 0x040fe200078e02a2 */
[----:B------:R-:W-:Y:S01]  /*4b30*/  IADD3 R164, R252, -0xe, RZ ;  /* 0xfffffff2fca47810 */ /* 0x000fe20007ffe0ff */
[----:B------:R1:W-:Y:S02]  /*4b40*/  LDGSTS.E [R3+0x8000], [R238.64], !P1 ;  /* 0x08000000ee037fae */ /* 0x0003e4000c921844 */
[----:B------:R-:W-:-:S02]  /*4b50*/  IMAD.WIDE R178, R5, 0x4, R170 ;  /* 0x0000000405b27825 */ /* 0x000fc400078e02aa */
[----:B------:R1:W-:Y:S01]  /*4b60*/  LDGSTS.E [R3+0x8400], [R250.64], !P1 ;  /* 0x08400000fa037fae */ /* 0x0003e2000c921844 */
[----:B------:R-:W-:Y:S01]  /*4b70*/  ISETP.GE.U32.AND P1, PT, R164, 0x7fffffd3, PT ;  /* 0x7fffffd3a400780c */ /* 0x000fe20003f26070 */
[----:B------:R-:W-:Y:S01]  /*4b80*/  IMAD.WIDE R180, R4, 0x4, R162 ;  /* 0x0000000404b47825 */ /* 0x000fe200078e02a2 */
[----:B------:R-:W-:Y:S01]  /*4b90*/  IADD3 R164, R252, -0x12, RZ ;  /* 0xffffffeefca47810 */ /* 0x000fe20007ffe0ff */
[----:B------:R1:W-:Y:S02]  /*4ba0*/  LDGSTS.E [R3+0xa000], [R172.64], !P5 ;  /* 0x0a000000ac037fae */ /* 0x0003e4000e921844 */
[----:B------:R-:W-:Y:S01]  /*4bb0*/  IMAD.WIDE R182, R4, 0x4, R170 ;  /* 0x0000000404b67825 */ /* 0x000fe200078e02aa */
[----:B------:R-:W-:Y:S01]  /*4bc0*/  LOP3.LUT R4, R3, 0x20, RZ, 0x3c, !PT ;  /* 0x0000002003047812 */ /* 0x000fe200078e3cff */
[----:B------:R1:W-:Y:S01]  /*4bd0*/  LDGSTS.E [R3+0xa400], [R174.64], !P5 ;  /* 0x0a400000ae037fae */ /* 0x0003e2000e921844 */
[----:B------:R-:W-:Y:S01]  /*4be0*/  ISETP.GE.U32.AND P5, PT, R164, 0x7fffffcf, PT ;  /* 0x7fffffcfa400780c */ /* 0x000fe20003fa6070 */
[----:B------:R-:W-:Y:S01]  /*4bf0*/  IMAD R5, R0, 0x5, RZ ;  /* 0x0000000500057824 */ /* 0x000fe200078e02ff */
[----:B------:R-:W-:Y:S01]  /*4c00*/  IADD3 R164, R252, -0x16, RZ ;  /* 0xffffffeafca47810 */ /* 0x000fe20007ffe0ff */
[----:B------:R1:W-:Y:S01]  /*4c10*/  LDGSTS.E [R3+0xc000], [R176.64], !P3 ;  /* 0x0c000000b0037fae */ /* 0x0003e2000d921844 */
[----:B------:R-:W-:-:S02]  /*4c20*/  IMAD R6, R0, 0x9, RZ ;  /* 0x0000000900067824 */ /* 0x000fc400078e02ff */
[C---:B------:R-:W-:Y:S01]  /*4c30*/  IMAD.WIDE R232, R5.reuse, 0x4, R162 ;  /* 0x0000000405e87825 */ /* 0x040fe200078e02a2 */
[----:B------:R1:W-:Y:S01]  /*4c40*/  LDGSTS.E [R3+0xc400], [R178.64], !P3 ;  /* 0x0c400000b2037fae */ /* 0x0003e2000d921844 */
[----:B------:R-:W-:Y:S02]  /*4c50*/  ISETP.GE.U32.AND P3, PT, R164, 0x7fffffcb, PT ;  /* 0x7fffffcba400780c */ /* 0x000fe40003f66070 */
[----:B------:R-:W-:Y:S01]  /*4c60*/  IADD3 R164, R252, -0x1e, RZ ;  /* 0xffffffe2fca47810 */ /* 0x000fe20007ffe0ff */
[----:B------:R1:W-:Y:S01]  /*4c70*/  LDGSTS.E [R3+0xe000], [R180.64], !P2 ;  /* 0x0e000000b4037fae */ /* 0x0003e2000d121844 */
[----:B------:R-:W-:-:S03]  /*4c80*/  IMAD.WIDE R230, R5, 0x4, R170 ;  /* 0x0000000405e67825 */ /* 0x000fc600078e02aa */
[----:B------:R1:W-:Y:S01]  /*4c90*/  LDGSTS.E [R3+0xe400], [R182.64], !P2 ;  /* 0x0e400000b6037fae */ /* 0x0003e2000d121844 */
[----:B------:R-:W-:Y:S01]  /*4ca0*/  IMAD.WIDE R228, R6, 0x4, R162 ;  /* 0x0000000406e47825 */ /* 0x000fe200078e02a2 */
[----:B------:R-:W-:Y:S02]  /*4cb0*/  ISETP.GE.U32.AND P2, PT, R165, 0x7fffffc7, PT ;  /* 0x7fffffc7a500780c */ /* 0x000fe40003f46070 */
[----:B------:R2:W-:Y:S01]  /*4cc0*/  LDGSTS.E [R4+0x800], [R236.64], !P0 ;  /* 0x00800000ec047fae */ /* 0x0005e2000c121844 */
[----:B------:R-:W-:Y:S02]  /*4cd0*/  IMAD R5, R0, 0xd, RZ ;  /* 0x0000000d00057824 */ /* 0x000fe400078e02ff */
[----:B------:R-:W-:Y:S01]  /*4ce0*/  IMAD.WIDE R226, R6, 0x4, R170 ;  /* 0x0000000406e27825 */ /* 0x000fe200078e02aa */
[----:B------:R2:W-:Y:S01]  /*4cf0*/  LDGSTS.E [R4+0xc00], [R234.64], !P0 ;  /* 0x00c00000ea047fae */ /* 0x0005e2000c121844 */
[----:B------:R-:W-:Y:S02]  /*4d00*/  ISETP.GE.U32.AND P0, PT, R164, 0x7fffffc3, PT ;  /* 0x7fffffc3a400780c */ /* 0x000fe40003f06070 */
[----:B------:R-:W-:Y:S01]  /*4d10*/  IADD3 R164, R252, -0x3, RZ ;  /* 0xfffffffdfca47810 */ /* 0x000fe20007ffe0ff */
[----:B------:R2:W-:Y:S01]  /*4d20*/  LDGSTS.E [R4+0x2800], [R232.64], !P6 ;  /* 0x02800000e8047fae */ /* 0x0005e2000f121844 */
[----:B------:R-:W-:-:S03]  /*4d30*/  IMAD.WIDE R224, R5, 0x4, R162 ;  /* 0x0000000405e07825 */ /* 0x000fc600078e02a2 */
[----:B------:R2:W-:Y:S01]  /*4d40*/  LDGSTS.E [R4+0x2c00], [R230.64], !P6 ;  /* 0x02c00000e6047fae */ /* 0x0005e2000f121844 */
[----:B------:R-:W-:Y:S01]  /*4d50*/  ISETP.GE.U32.AND P6, PT, R164, 0x7fffffde, PT ;  /* 0x7fffffdea400780c */ /* 0x000fe20003fc6070 */
[----:B------:R-:W-:Y:S01]  /*4d60*/  IMAD.WIDE R222, R5, 0x4, R170 ;  /* 0x0000000405de7825 */ /* 0x000fe200078e02aa */
[----:B------:R-:W-:Y:S01]  /*4d70*/  IADD3 R164, R252, -0x7, RZ ;  /* 0xfffffff9fca47810 */ /* 0x000fe20007ffe0ff */
[----:B------:R2:W-:Y:S02]  /*4d80*/  LDGSTS.E [R4+0x4800], [R228.64], !P4 ;  /* 0x04800000e4047fae */ /* 0x0005e4000e121844 */
[----:B------:R-:W-:Y:S02]  /*4d90*/  IMAD R6, R0, 0x11, RZ ;  /* 0x0000001100067824 */ /* 0x000fe400078e02ff */
[----:B------:R2:W-:Y:S01]  /*4da0*/  LDGSTS.E [R4+0x4c00], [R226.64], !P4 ;  /* 0x04c00000e2047fae */ /* 0x0005e2000e121844 */
[----:B------:R-:W-:Y:S01]  /*4db0*/  ISETP.GE.U32.AND P4, PT, R164, 0x7fffffda, PT ;  /* 0x7fffffdaa400780c */ /* 0x000fe20003f86070 */
[----:B------:R-:W-:Y:S01]  /*4dc0*/  IMAD.WIDE R248, R6, 0x4, R162 ;  /* 0x0000000406f87825 */ /* 0x000fe200078e02a2 */
[----:B------:R-:W-:Y:S01]  /*4dd0*/  IADD3 R164, R252, -0xb, RZ ;  /* 0xfffffff5fca47810 */ /* 0x000fe20007ffe0ff */
[----:B------:R2:W-:Y:S02]  /*4de0*/  LDGSTS.E [R4+0x6800], [R224.64], !P1 ;  /* 0x06800000e0047fae */ /* 0x0005e4000c921844 */
[----:B------:R-:W-:-:S02]  /*4df0*/  IMAD R5, R0, 0x15, RZ ;  /* 0x0000001500057824 */ /* 0x000fc400078e02ff */
[----:B------:R2:W-:Y:S01]  /*4e00*/  LDGSTS.E [R4+0x6c00], [R222.64], !P1 ;  /* 0x06c00000de047fae */ /* 0x0005e2000c921844 */
[----:B------:R-:W-:Y:S01]  /*4e10*/  IMAD.WIDE R246, R6, 0x4, R170 ;  /* 0x0000000406f67825 */ /* 0x000fe200078e02aa */
[----:B------:R-:W-:Y:S02]  /*4e20*/  ISETP.GE.U32.AND P1, PT, R164, 0x7fffffd6, PT ;  /* 0x7fffffd6a400780c */ /* 0x000fe40003f26070 */
[----:B------:R-:W-:Y:S01]  /*4e30*/  IADD3 R164, R252, -0xf, RZ ;  /* 0xfffffff1fca47810 */ /* 0x000fe20007ffe0ff */
[C---:B------:R-:W-:Y:S01]  /*4e40*/  IMAD.WIDE R184, R5.reuse, 0x4, R162 ;  /* 0x0000000405b87825 */ /* 0x040fe200078e02a2 */
[----:B------:R2:W-:Y:S03]  /*4e50*/  LDGSTS.E [R4+0x8800], [R248.64], !P5 ;  /* 0x08800000f8047fae */ /* 0x0005e6000e921844 */
[----:B------:R-:W-:Y:S01]  /*4e60*/  IMAD.WIDE R186, R5, 0x4, R170 ;  /* 0x0000000405ba7825 */ /* 0x000fe200078e02aa */
[----:B------:R2:W-:Y:S01]  /*4e70*/  LDGSTS.E [R4+0x8c00], [R246.64], !P5 ;  /* 0x08c00000f6047fae */ /* 0x0005e2000e921844 */
[----:B------:R-:W-:-:S02]  /*4e80*/  ISETP.GE.U32.AND P5, PT, R164, 0x7fffffd2, PT ;  /* 0x7fffffd2a400780c */ /* 0x000fc40003fa6070 */
[----:B------:R-:W-:Y:S01]  /*4e90*/  IMAD R6, R0, 0x19, RZ ;  /* 0x0000001900067824 */ /* 0x000fe200078e02ff */
[----:B------:R-:W-:Y:S01]  /*4ea0*/  IADD3 R164, R252, -0x13, RZ ;  /* 0xffffffedfca47810 */ /* 0x000fe20007ffe0ff */
[----:B------:R-:W-:Y:S01]  /*4eb0*/  IMAD R5, R0, 0x1d, RZ ;  /* 0x0000001d00057824 */ /* 0x000fe200078e02ff */
[----:B------:R2:W-:Y:S01]  /*4ec0*/  LDGSTS.E [R4+0xa800], [R184.64], !P3 ;  /* 0x0a800000b8047fae */ /* 0x0005e2000d921844 */
[----:B------:R-:W-:-:S03]  /*4ed0*/  IMAD.WIDE R188, R6, 0x4, R162 ;  /* 0x0000000406bc7825 */ /* 0x000fc600078e02a2 */
        /* <DEDUP_REMOVED lines=9> */
[----:B------:R-:W-:Y:S01]  /*4f70*/  IMAD.SHL.U32 R6, R0, 0x2, RZ ;  /* 0x0000000200067824 */ /* 0x000fe200078e00ff */
[----:B------:R-:W-:Y:S01]  /*4f80*/  IADD3 R164, R252, -0x1b, RZ ;  /* 0xffffffe5fca47810 */ /* 0x000fe20007ffe0ff */
[----:B------:R2:W-:Y:S01]  /*4f90*/  LDGSTS.E [R4+0xe800], [R192.64], !P0 ;  /* 0x0e800000c0047fae */ /* 0x0005e2000c121844 */
[----:B------:R-:W-:Y:S02]  /*4fa0*/  IMAD R5, R0, 0x6, RZ ;  /* 0x0000000600057824 */ /* 0x000fe400078e02ff */
[----:B------:R-:W-:Y:S01]  /*4fb0*/  IMAD.WIDE R220, R6, 0x4, R162 ;  /* 0x0000000406dc7825 */ /* 0x000fe200078e02a2 */
[----:B------:R2:W-:Y:S01]  /*4fc0*/  LDGSTS.E [R4+0xec00], [R194.64], !P0 ;  /* 0x0ec00000c2047fae */ /* 0x0005e2000c121844 */
[----:B------:R-:W-:Y:S02]  /*4fd0*/  ISETP.GE.U32.AND P0, PT, R164, 0x7fffffc6, PT ;  /* 0x7fffffc6a400780c */ /* 0x000fe40003f06070 */
[----:B------:R-:W-:Y:S01]  /*4fe0*/  IMAD.WIDE R218, R6, 0x4, R170 ;  /* 0x0000000406da7825 */ /* 0x000fe200078e02aa */
[----:B------:R-:W-:-:S03]  /*4ff0*/  IADD3 R164, R252, -0x1f, RZ ;  /* 0xffffffe1fca47810 */ /* 0x000fc60007ffe0ff */
[----:B------:R-:W-:-:S04]  /*5000*/  IMAD.WIDE R216, R5, 0x4, R162 ;  /* 0x0000000405d87825 */ /* 0x000fc800078e02a2 */
[----:B------:R-:W-:Y:S01]  /*5010*/  IMAD R6, R0, 0xa, RZ ;  /* 0x0000000a00067824 */ /* 0x000fe200078e02ff */
[----:B--2---:R-:W-:Y:S01]  /*5020*/  LOP3.LUT R4, R3, 0x40, RZ, 0x3c, !PT ;  /* 0x0000004003047812 */ /* 0x004fe200078e3cff */
[----:B------:R-:W-:-:S04]  /*5030*/  IMAD.WIDE R214, R5, 0x4, R170 ;  /* 0x0000000405d67825 */ /* 0x000fc800078e02aa */
[----:B------:R2:W-:Y:S01]  /*5040*/  LDGSTS.E [R4+0x1000], [R220.64], !P6 ;  /* 0x01000000dc047fae */ /* 0x0005e2000f121844 */
[----:B------:R-:W-:Y:S02]  /*5050*/  IMAD R5, R0, 0xe, RZ ;  /* 0x0000000e00057824 */ /* 0x000fe400078e02ff */
[----:B------:R-:W-:Y:S01]  /*5060*/  IMAD.WIDE R212, R6, 0x4, R162 ;  /* 0x0000000406d47825 */ /* 0x000fe200078e02a2 */
[----:B------:R2:W-:Y:S01]  /*5070*/  LDGSTS.E [R4+0x1400], [R218.64], !P6 ;  /* 0x01400000da047fae */ /* 0x0005e2000f121844 */
[----:B------:R-:W-:Y:S02]  /*5080*/  ISETP.GE.U32.AND P6, PT, R164, 0x7fffffc2, PT ;  /* 0x7fffffc2a400780c */ /* 0x000fe40003fc6070 */
[----:B------:R-:W-:Y:S01]  /*5090*/  IADD3 R164, R252, -0x4, RZ ;  /* 0xfffffffcfca47810 */ /* 0x000fe20007ffe0ff */
[----:B------:R-:W-:Y:S01]  /*50a0*/  IMAD.WIDE R32, R6, 0x4, R170 ;  /* 0x0000000406207825 */ /* 0x000fe200078e02aa */
[----:B------:R2:W-:Y:S03]  /*50b0*/  LDGSTS.E [R4+0x3000], [R216.64], !P4 ;  /* 0x03000000d8047fae */ /* 0x0005e6000e121844 */
[----:B------:R-:W-:Y:S01]  /*50c0*/  IMAD R6, R0, 0x12, RZ ;  /* 0x0000001200067824 */ /* 0x000fe200078e02ff */
[----:B------:R2:W-:Y:S01]  /*50d0*/  LDGSTS.E [R4+0x3400], [R214.64], !P4 ;  /* 0x03400000d6047fae */ /* 0x0005e2000e121844 */
[----:B------:R-:W-:Y:S01]  /*50e0*/  IMAD.WIDE R30, R5, 0x4, R162 ;  /* 0x00000004051e7825 */ /* 0x000fe200078e02a2 */
[----:B------:R-:W-:-:S02]  /*50f0*/  ISETP.GE.U32.AND P4, PT, R164, 0x7fffffdd, PT ;  /* 0x7fffffdda400780c */ /* 0x000fc40003f86070 */
[----:B------:R-:W-:Y:S01]  /*5100*/  IADD3 R164, R252, -0x8, RZ ;  /* 0xfffffff8fca47810 */ /* 0x000fe20007ffe0ff */
[----:B------:R-:W-:Y:S01]  /*5110*/  IMAD.WIDE R28, R5, 0x4, R170 ;  /* 0x00000004051c7825 */ /* 0x000fe200078e02aa */
[----:B------:R2:W-:Y:S03]  /*5120*/  LDGSTS.E [R4+0x5000], [R212.64], !P1 ;  /* 0x05000000d4047fae */ /* 0x0005e6000c921844 */
[----:B------:R-:W-:Y:S01]  /*5130*/  IMAD R5, R0, 0x16, RZ ;  /* 0x0000001600057824 */ /* 0x000fe200078e02ff */
[----:B------:R2:W-:Y:S01]  /*5140*/  LDGSTS.E [R4+0x5400], [R32.64], !P1 ;  /* 0x0540000020047fae */ /* 0x0005e2000c921844 */
[----:B------:R-:W-:Y:S01]  /*5150*/  IMAD.WIDE R196, R6, 0x4, R162 ;  /* 0x0000000406c47825 */ /* 0x000fe200078e02a2 */
        /* <DEDUP_REMOVED lines=8> */
[----:B------:R2:W-:Y:S01]  /*51e0*/  LDGSTS.E [R4+0x9000], [R196.64], !P3 ;  /* 0x09000000c4047fae */ /* 0x0005e2000d921844 */
[----:B------:R-:W-:Y:S01]  /*51f0*/  IMAD.WIDE R202, R5, 0x4, R170 ;  /* 0x0000000405ca7825 */ /* 0x000fe200078e02aa */
[----:B------:R-:W-:Y:S02]  /*5200*/  IADD3 R164, R252, -0x10, RZ ;  /* 0xfffffff0fca47810 */ /* 0x000fe40007ffe0ff */
[----:B------:R2:W-:Y:S01]  /*5210*/  LDGSTS.E [R4+0x9400], [R198.64], !P3 ;  /* 0x09400000c6047fae */ /* 0x0005e2000d921844 */
[----:B------:R-:W-:Y:S01]  /*5220*/  IMAD R5, R0, 0x1e, RZ ;  /* 0x0000001e00057824 */ /* 0x000fe200078e02ff */
[----:B------:R-:W-:Y:S01]  /*5230*/  ISETP.GE.U32.AND P3, PT, R164, 0x7fffffd1, PT ;  /* 0x7fffffd1a400780c */ /* 0x000fe20003f66070 */
[----:B------:R-:W-:Y:S01]  /*5240*/  IMAD.WIDE R204, R6, 0x4, R162 ;  /* 0x0000000406cc7825 */ /* 0x000fe200078e02a2 */
[----:B------:R2:W-:Y:S01]  /*5250*/  LDGSTS.E [R4+0xb000], [R200.64], !P2 ;  /* 0x0b000000c8047fae */ /* 0x0005e2000d121844 */
[----:B------:R-:W-:Y:S02]  /*5260*/  IADD3 R164, R252, -0x14, RZ ;  /* 0xffffffecfca47810 */ /* 0x000fe40007ffe0ff */
[----:B------:R-:W-:Y:S01]  /*5270*/  IMAD.WIDE R206, R6, 0x4, R170 ;  /* 0x0000000406ce7825 */ /* 0x000fe200078e02aa */
[----:B------:R2:W-:Y:S01]  /*5280*/  LDGSTS.E [R4+0xb400], [R202.64], !P2 ;  /* 0x0b400000ca047fae */ /* 0x0005e2000d121844 */
[----:B------:R-:W-:-:S02]  /*5290*/  ISETP.GE.U32.AND P2, PT, R164, 0x7fffffcd, PT ;  /* 0x7fffffcda400780c */ /* 0x000fc40003f46070 */
[C---:B------:R-:W-:Y:S01]  /*52a0*/  IMAD.WIDE R208, R5.reuse, 0x4, R162 ;  /* 0x0000000405d07825 */ /* 0x040fe200078e02a2 */
[----:B------:R2:W-:Y:S01]  /*52b0*/  LDGSTS.E [R4+0xd000], [R204.64], !P0 ;  /* 0x0d000000cc047fae */ /* 0x0005e2000c121844 */
[----:B------:R-:W-:Y:S02]  /*52c0*/  IADD3 R164, R252, -0x18, RZ ;  /* 0xffffffe8fca47810 */ /* 0x000fe40007ffe0ff */
[----:B------:R-:W-:Y:S01]  /*52d0*/  IMAD.WIDE R210, R5, 0x4, R170 ;  /* 0x0000000405d27825 */ /* 0x000fe200078e02aa */
[----:B------:R2:W-:Y:S01]  /*52e0*/  LDGSTS.E [R4+0xd400], [R206.64], !P0 ;  /* 0x0d400000ce047fae */ /* 0x0005e2000c121844 */
[----:B------:R-:W-:Y:S02]  /*52f0*/  ISETP.GE.U32.AND P0, PT, R164, 0x7fffffc9, PT ;  /* 0x7fffffc9a400780c */ /* 0x000fe40003f06070 */
[----:B------:R-:W-:Y:S01]  /*5300*/  IMAD.MOV.U32 R165, RZ, RZ, 0x1f ;  /* 0x0000001fffa57424 */ /* 0x000fe200078e00ff */
[----:B------:R2:W-:Y:S01]  /*5310*/  LDGSTS.E [R4+0xf000], [R208.64], !P6 ;  /* 0x0f000000d0047fae */ /* 0x0005e2000f121844 */
[----:B------:R-:W-:Y:S01]  /*5320*/  IMAD R6, R0, 0x7, RZ ;  /* 0x0000000700067824 */ /* 0x000fe200078e02ff */
[----:B------:R-:W-:Y:S01]  /*5330*/  IADD3 R164, R252, -0x1c, RZ ;  /* 0xffffffe4fca47810 */ /* 0x000fe20007ffe0ff */
[----:B------:R-:W-:Y:S01]  /*5340*/  IMAD R168, R0, 0x1f, RZ ;  /* 0x0000001f00a87824 */ /* 0x000fe200078e02ff */
[----:B------:R2:W-:Y:S01]  /*5350*/  LDGSTS.E [R4+0xf400], [R210.64], !P6 ;  /* 0x0f400000d2047fae */ /* 0x0005e2000f121844 */
[----:B------:R-:W-:Y:S01]  /*5360*/  IADD3 R5, R165, c[0x0][0x180], RZ ;  /* 0x00006000a5057a10 */ /* 0x000fe20007ffe0ff */
[----:B------:R-:W-:Y:S01]  /*5370*/  IMAD.WIDE R22, R6, 0x4, R162 ;  /* 0x0000000406167825 */ /* 0x000fe200078e02a2 */
[----:B------:R-:W-:-:S02]  /*5380*/  ISETP.GE.U32.AND P6, PT, R164, 0x7fffffc5, PT ;  /* 0x7fffffc5a400780c */ /* 0x000fc40003fc6070 */
[----:B------:R-:W-:Y:S01]  /*5390*/  IADD3 R165, R252, -0x21, RZ ;  /* 0xffffffdffca57810 */ /* 0x000fe20007ffe0ff */
[----:B------:R-:W-:-:S04]  /*53a0*/  IMAD.WIDE R20, R6, 0x4, R170 ;  /* 0x0000000406147825 */ /* 0x000fc800078e02aa */
[----:B--2---:R-:W-:-:S04]  /*53b0*/  IMAD R4, R0, 0x3, RZ ;  /* 0x0000000300047824 */ /* 0x004fc800078e02ff */
[----:B------:R-:W-:-:S04]  /*53c0*/  IMAD.WIDE R26, R4, 0x4, R162 ;  /* 0x00000004041a7825 */ /* 0x000fc800078e02a2 */
[----:B------:R-:W-:Y:S01]  /*53d0*/  IMAD.WIDE R24, R4, 0x4, R170 ;  /* 0x0000000404187825 */ /* 0x000fe200078e02aa */
[----:B------:R2:W-:Y:S03]  /*53e0*/  LDGSTS.E [R161+0x1800], [R26.64], !P4 ;  /* 0x018000001aa17fae */ /* 0x0005e6000e121844 */
[----:B------:R-:W-:Y:S01]  /*53f0*/  IMAD R4, R0, 0xb, RZ ;  /* 0x0000000b00047824 */ /* 0x000fe200078e02ff */
[----:B------:R2:W-:Y:S01]  /*5400*/  LDGSTS.E [R161+0x1c00], [R24.64], !P4 ;  /* 0x01c0000018a17fae */ /* 0x0005e2000e121844 */
[----:B------:R-:W-:Y:S02]  /*5410*/  ISETP.GT.AND P4, PT, R5, 0x1f, PT ;  /* 0x0000001f0500780c */ /* 0x000fe40003f84270 */
[----:B------:R-:W-:Y:S01]  /*5420*/  IMAD.WIDE R18, R4, 0x4, R162 ;  /* 0x0000000404127825 */ /* 0x000fe200078e02a2 */
[----:B------:R2:W-:Y:S01]  /*5430*/  LDGSTS.E [R161+0x3800], [R22.64], !P1 ;  /* 0x0380000016a17fae */ /* 0x0005e2000c921844 */
[----:B------:R-:W-:-:S02]  /*5440*/  SEL R164, RZ, 0x4, !P4 ;  /* 0x00000004ffa47807 */ /* 0x000fc40006000000 */
[----:B------:R-:W-:Y:S01]  /*5450*/  IMAD.WIDE R16, R4, 0x4, R170 ;  /* 0x0000000404107825 */ /* 0x000fe200078e02aa */
[----:B------:R2:W-:Y:S01]  /*5460*/  LDGSTS.E [R161+0x3c00], [R20.64], !P1 ;  /* 0x03c0000014a17fae */ /* 0x0005e2000c921844 */
[----:B------:R-:W-:Y:S02]  /*5470*/  ISETP.GE.AND P1, PT, R167, c[0x0][0x180], PT ;  /* 0x00006000a7007a0c */ /* 0x000fe40003f26270 */
[----:B------:R-:W-:Y:S01]  /*5480*/  IMAD R4, R0, 0xf, RZ ;  /* 0x0000000f00047824 */ /* 0x000fe200078e02ff */
[----:B------:R2:W-:Y:S01]  /*5490*/  LDGSTS.E [R161+0x5800], [R18.64], !P5 ;  /* 0x0580000012a17fae */ /* 0x0005e2000e921844 */
[----:B------:R-:W-:Y:S01]  /*54a0*/  SEL R164, R164, RZ, !P1 ;  /* 0x000000ffa4a47207 */ /* 0x000fe20004800000 */
[----:B------:R-:W-:Y:S01]  /*54b0*/  IMAD R167, R0, 0x13, RZ ;  /* 0x0000001300a77824 */ /* 0x000fe200078e02ff */
[----:B------:R-:W-:Y:S01]  /*54c0*/  ISETP.GE.U32.AND P1, PT, R165, 0x7fffffc0, PT ;  /* 0x7fffffc0a500780c */ /* 0x000fe20003f26070 */
[----:B------:R-:W-:Y:S01]  /*54d0*/  IMAD.WIDE R14, R4, 0x4, R162 ;  /* 0x00000004040e7825 */ /* 0x000fe200078e02a2 */
[----:B------:R2:W-:Y:S01]  /*54e0*/  LDGSTS.E [R161+0x5c00], [R16.64], !P5 ;  /* 0x05c0000010a17fae */ /* 0x0005e2000e921844 */
[----:B------:R-:W-:-:S02]  /*54f0*/  ISETP.NE.U32.AND P5, PT, R164, RZ, PT ;  /* 0x000000ffa400720c */ /* 0x000fc40003fa5070 */
[----:B------:R-:W-:Y:S01]  /*5500*/  IMAD.WIDE R12, R4, 0x4, R170 ;  /* 0x00000004040c7825 */ /* 0x000fe200078e02aa */
[----:B------:R-:W-:Y:S01]  /*5510*/  SHF.R.U32.HI R164, RZ, 0x1, R166 ;  /* 0x00000001ffa47819 */ /* 0x000fe200000116a6 */
[----:B------:R2:W-:Y:S01]  /*5520*/  LDGSTS.E [R161+0x7800], [R14.64], !P3 ;  /* 0x078000000ea17fae */ /* 0x0005e2000d921844 */
[----:B------:R-:W-:Y:S01]  /*5530*/  IADD3 R4, R252, -0x20, RZ ;  /* 0xffffffe0fc047810 */ /* 0x000fe20007ffe0ff */
[C---:B------:R-:W-:Y:S01]  /*5540*/  IMAD R165, R0.reuse, 0x17, RZ ;  /* 0x0000001700a57824 */ /* 0x040fe200078e02ff */
[----:B------:R-:W-:Y:S01]  /*5550*/  LOP3.LUT R252, R3, R164, RZ, 0x3c, !PT ;  /* 0x000000a403fc7212 */ /* 0x000fe200078e3cff */
[C---:B------:R-:W-:Y:S01]  /*5560*/  IMAD R166, R0.reuse, 0x1b, RZ ;  /* 0x0000001b00a67824 */ /* 0x040fe200078e02ff */
[----:B------:R2:W-:Y:S01]  /*5570*/  LDGSTS.E [R161+0x7c00], [R12.64], !P3 ;  /* 0x07c000000ca17fae */ /* 0x0005e2000d921844 */
[----:B------:R-:W-:Y:S01]  /*5580*/  IMAD.SHL.U32 R0, R0, 0x20, RZ ;  /* 0x0000002000007824 */ /* 0x000fe200078e00ff */
[----:B------:R-:W-:Y:S01]  /*5590*/  ISETP.GE.U32.AND P3, PT, R4, 0x7fffffc1, PT ;  /* 0x7fffffc10400780c */ /* 0x000fe20003f66070 */
[----:B------:R-:W-:-:S04]  /*55a0*/  IMAD.WIDE R10, R167, 0x4, R162 ;  /* 0x00000004a70a7825 */ /* 0x000fc800078e02a2 */
[--C-:B------:R-:W-:Y:S01]  /*55b0*/  IMAD.WIDE R8, R165, 0x4, R162.reuse ;  /* 0x00000004a5087825 */ /* 0x100fe200078e02a2 */
[----:B------:R2:W-:Y:S03]  /*55c0*/  LDGSTS.E [R161+0x9800], [R10.64], !P2 ;  /* 0x098000000aa17fae */ /* 0x0005e6000d121844 */
[----:B------:R-:W-:-:S04]  /*55d0*/  IMAD.WIDE R6, R166, 0x4, R162 ;  /* 0x00000004a6067825 */ /* 0x000fc800078e02a2 */
[----:B------:R-:W-:-:S04]  /*55e0*/  IMAD.WIDE R4, R168, 0x4, R162 ;  /* 0x00000004a8047825 */ /* 0x000fc800078e02a2 */
[----:B---3--:R-:W-:-:S04]  /*55f0*/  IMAD.WIDE R244, R0, 0x4, R162 ;  /* 0x0000000400f47825 */ /* 0x008fc800078e02a2 */
[----:B------:R-:W-:-:S04]  /*5600*/  IMAD.WIDE R162, R167, 0x4, R170 ;  /* 0x00000004a7a27825 */ /* 0x000fc800078e02aa */
[--C-:B------:R-:W-:Y:S01]  /*5610*/  IMAD.WIDE R164, R165, 0x4, R170.reuse ;  /* 0x00000004a5a47825 */ /* 0x100fe200078e02aa */
[----:B------:R2:W-:Y:S03]  /*5620*/  LDGSTS.E [R161+0x9c00], [R162.64], !P2 ;  /* 0x09c00000a2a17fae */ /* 0x0005e6000d121844 */
[--C-:B------:R-:W-:Y:S01]  /*5630*/  IMAD.WIDE R166, R166, 0x4, R170.reuse ;  /* 0x00000004a6a67825 */ /* 0x100fe200078e02aa */
[----:B------:R2:W-:Y:S03]  /*5640*/  LDGSTS.E [R161+0xb800], [R8.64], !P0 ;  /* 0x0b80000008a17fae */ /* 0x0005e6000c121844 */
[--C-:B------:R-:W-:Y:S01]  /*5650*/  IMAD.WIDE R168, R168, 0x4, R170.reuse ;  /* 0x00000004a8a87825 */ /* 0x100fe200078e02aa */
[----:B------:R2:W-:Y:S04]  /*5660*/  LDGSTS.E [R161+0xbc00], [R164.64], !P0 ;  /* 0x0bc00000a4a17fae */ /* 0x0005e8000c121844 */
[----:B------:R2:W-:Y:S04]  /*5670*/  LDGSTS.E [R161+0xd800], [R6.64], !P6 ;  /* 0x0d80000006a17fae */ /* 0x0005e8000f121844 */
[----:B------:R2:W-:Y:S04]  /*5680*/  LDGSTS.E [R161+0xdc00], [R166.64], !P6 ;  /* 0x0dc00000a6a17fae */ /* 0x0005e8000f121844 */
[----:B------:R2:W-:Y:S04]  /*5690*/  LDGSTS.E [R161+0xf800], [R4.64], !P3 ;  /* 0x0f80000004a17fae */ /* 0x0005e8000d921844 */
[----:B------:R2:W-:Y:S04]  /*56a0*/  LDGSTS.E [R161+0xfc00], [R168.64], !P3 ;  /* 0x0fc00000a8a17fae */ /* 0x0005e8000d921844 */
[----:B------:R-:W0:Y:S04]  /*56b0*/  LDGDEPBAR ;  /* 0x00000000000079af */ /* 0x000e280000000000 */
[----:B--2---:R-:W2:Y:S01]  /*56c0*/  LDL.LU R161, [R1+0x1a28] ;  /* 0x001a280001a17983 */ /* 0x004ea20000300800 */
[----:B------:R-:W-:-:S03]  /*56d0*/  IMAD.WIDE R170, R0, 0x4, R170 ;  /* 0x0000000400aa7825 */ /* 0x000fc600078e02aa */
[----:B--2---:R2:W-:Y:S04]  /*56e0*/  LDGSTS.E [R252+0x20000], [R160.64], P5 ;  /* 0x20000000a0fc7fae */ /* 0x0045e8000a921844 */
[----:B------:R2:W-:Y:S04]  /*56f0*/  LDGSTS.E [R252+0x20400], [R158.64], P5 ;  /* 0x204000009efc7fae */ /* 0x0005e8000a921844 */
        /* <DEDUP_REMOVED lines=62> */
[----:B------:R-:W0:Y:S04]  /*5ae0*/  LDGDEPBAR ;  /* 0x00000000000079af */ /* 0x000e280000000000 */
[----:B------:R-:W-:Y:S01]  /*5af0*/  BAR.SYNC.DEFER_BLOCKING 0x0 ;  /* 0x0000000000007b1d */ /* 0x000fe20000010000 */
[----:B--2---:R-:W-:-:S05]  /*5b00*/  IMAD.MOV.U32 R252, RZ, RZ, c[0x0][0x180] ;  /* 0x00006000fffc7624 */ /* 0x004fca00078e00ff */
[----:B------:R-:W-:Y:S01]  /*5b10*/  @!PT LDS RZ, [RZ] ;  /* 0x00000000fffff984 */ /* 0x000fe20000000800 */
[----:B------:R-:W-:Y:S01]  /*5b20*/  @!PT LDS RZ, [RZ] ;  /* 0x00000000fffff984 */ /* 0x000fe20000000800 */
[----:B------:R-:W-:Y:S01]  /*5b30*/  @!PT LDS RZ, [RZ] ;  /* 0x00000000fffff984 */ /* 0x000fe20000000800 */
[----:B------:R1:W-:Y:S02]  /*5b40*/  LDGSTS.E [R3+0x10000], [R244.64], !P1 ;  /* 0x10000000f4037fae */ /* 0x0003e4000c921844 */
[----:B-1----:R-:W-:Y:S02]  /*5b50*/  IADD3 R3, R252, -0x25, RZ ;  /* 0xffffffdbfc037810 */ /* 0x002fe40007ffe0ff */
[----:B------:R-:W2:Y:S02]  /*5b60*/  LDL.LU.64 R244, [R1+0x1a20] ;  /* 0x001a200001f47983 */ /* 0x000ea40000300a00 */
[----:B------:R-:W-:Y:S02]  /*5b70*/  ISETP.GE.U32.AND P0, PT, R3, 0x7fffffbc, PT ;  /* 0x7fffffbc0300780c */ /* 0x000fe40003f06070 */
[----:B------:R-:W1:Y:S04]  /*5b80*/  S2R R252, SR_TID.X ;  /* 0x0000000000fc7919 */ /* 0x000e680000002100 */
[----:B------:R-:W3:Y:S01]  /*5b90*/  LDL.LU R3, [R1+0x1a18] ;  /* 0x001a180001037983 */ /* 0x000ee20000300800 */
[----:B-1----:R-:W-:-:S05]  /*5ba0*/  LOP3.LUT R252, R252, 0xff, RZ, 0xc0, !PT ;  /* 0x000000fffcfc7812 */ /* 0x002fca00078ec0ff */
[----:B------:R-:W-:-:S05]  /*5bb0*/  IMAD.SHL.U32 R252, R252, 0x4, RZ ;  /* 0x00000004fcfc7824 */ /* 0x000fca00078e00ff */
[----:B------:R1:W-:Y:S04]  /*5bc0*/  LDGSTS.E [R252+0x10400], [R170.64], !P1 ;  /* 0x10400000aafc7fae */ /* 0x0003e8000c921844 */
[----:B-1----:R-:W4:Y:S02]  /*5bd0*/  LDL.LU.64 R170, [R1+0xc0] ;  /* 0x0000c00001aa7983 */ /* 0x002f240000300a00 */
[----:B----4-:R-:W-:-:S05]  /*5be0*/  IMAD.WIDE R170, R0, 0x4, R170 ;  /* 0x0000000400aa7825 */ /* 0x010fca00078e02aa */
[----:B------:R1:W-:Y:S04]  /*5bf0*/  LDGSTS.E [R252+0x12000], [R170.64], !P0 ;  /* 0x12000000aafc7fae */ /* 0x0003e8000c121844 */
[----:B-1----:R-:W1:Y:S01]  /*5c00*/  S2R R171, SR_TID.X ;  /* 0x0000000000ab7919 */ /* 0x002e620000002100 */
[----:B------:R-:W-:-:S05]  /*5c10*/  IMAD.MOV.U32 R252, RZ, RZ, c[0x0][0x180] ;  /* 0x00006000fffc7624 */ /* 0x000fca00078e00ff */
[----:B------:R-:W-:-:S04]  /*5c20*/  IADD3 R170, R252, -0x29, RZ ;  /* 0xffffffd7fcaa7810 */ /* 0x000fc80007ffe0ff */
[----:B------:R-:W-:Y:S02]  /*5c30*/  ISETP.GE.U32.AND P1, PT, R170, 0x7fffffb8, PT ;  /* 0x7fffffb8aa00780c */ /* 0x000fe40003f26070 */
[----:B-1----:R-:W-:-:S05]  /*5c40*/  LOP3.LUT R171, R171, 0xff, RZ, 0xc0, !PT ;  /* 0x000000ffabab7812 */ /* 0x002fca00078ec0ff */
[----:B------:R-:W-:Y:S02]  /*5c50*/  IMAD.SHL.U32 R252, R171, 0x4, RZ ;  /* 0x00000004abfc7824 */ /* 0x000fe400078e00ff */
[----:B------:R-:W4:Y:S01]  /*5c60*/  LDL.LU.64 R170, [R1+0xb8] ;  /* 0x0000b80001aa7983 */ /* 0x000f220000300a00 */
[----:B------:R-:W-:-:S04]  /*5c70*/  IMAD.WIDE R250, R0, 0x4, R250 ;  /* 0x0000000400fa7825 */ /* 0x000fc800078e02fa */
[----:B----4-:R-:W-:-:S05]  /*5c80*/  IMAD.WIDE R170, R0, 0x4, R170 ;  /* 0x0000000400aa7825 */ /* 0x010fca00078e02aa */
[----:B------:R3:W-:Y:S02]  /*5c90*/  LDGSTS.E [R252+0x12400], [R170.64], !P0 ;  /* 0x12400000aafc7fae */ /* 0x0007e4000c121844 */
[----:B---3--:R-:W-:Y:S02]  /*5ca0*/  IMAD.WIDE R170, R0, 0x4, R2 ;  /* 0x0000000400aa7825 */ /* 0x008fe400078e0202 */
[----:B------:R1:W5:Y:S04]  /*5cb0*/  LDL.LU.64 R2, [R1+0x1a10] ;  /* 0x001a100001027983 */ /* 0x0003680000300a00 */
[----:B------:R3:W-:Y:S04]  /*5cc0*/  LDGSTS.E [R252+0x14000], [R170.64], !P1 ;  /* 0x14000000aafc7fae */ /* 0x0007e8000c921844 */
[----:B---3--:R-:W3:Y:S01]  /*5cd0*/  S2R R171, SR_TID.X ;  /* 0x0000000000ab7919 */ /* 0x008ee20000002100 */
[----:B------:R-:W-:-:S05]  /*5ce0*/  IMAD.MOV.U32 R252, RZ, RZ, c[0x0][0x180] ;  /* 0x00006000fffc7624 */ /* 0x000fca00078e00ff */
[----:B------:R-:W-:-:S04]  /*5cf0*/  IADD3 R170, R252, -0x2d, RZ ;  /* 0xffffffd3fcaa7810 */ /* 0x000fc80007ffe0ff */
[----:B------:R-:W-:Y:S02]  /*5d00*/  ISETP.GE.U32.AND P0, PT, R170, 0x7fffffb4, PT ;  /* 0x7fffffb4aa00780c */ /* 0x000fe40003f06070 */
[----:B---3--:R-:W-:-:S05]  /*5d10*/  LOP3.LUT R171, R171, 0xff, RZ, 0xc0, !PT ;  /* 0x000000ffabab7812 */ /* 0x008fca00078ec0ff */
[----:B------:R-:W-:Y:S02]  /*5d20*/  IMAD.SHL.U32 R252, R171, 0x4, RZ ;  /* 0x00000004abfc7824 */ /* 0x000fe400078e00ff */
[C---:B--2---:R-:W-:Y:S02]  /*5d30*/  IMAD.WIDE R170, R0.reuse, 0x4, R244 ;  /* 0x0000000400aa7825 */ /* 0x044fe400078e02f4 */
[----:B------:R1:W5:Y:S04]  /*5d40*/  LDL.LU.64 R244, [R1+0x1a08] ;  /* 0x001a080001f47983 */ /* 0x0003680000300a00 */
[----:B------:R2:W-:Y:S02]  /*5d50*/  LDGSTS.E [R252+0x14400], [R170.64], !P1 ;  /* 0x14400000aafc7fae */ /* 0x0005e4000c921844 */
[----:B--2---:R-:W-:-:S02]  /*5d60*/  IMAD.WIDE R170, R0, 0x4, R242 ;  /* 0x0000000400aa7825 */ /* 0x004fc400078e02f2 */
[----:B------:R1:W5:Y:S04]  /*5d70*/  LDL.LU.64 R242, [R1+0x1a00] ;  /* 0x001a000001f27983 */ /* 0x0003680000300a00 */
[----:B------:R2:W-:Y:S04]  /*5d80*/  LDGSTS.E [R252+0x16000], [R170.64], !P0 ;  /* 0x16000000aafc7fae */ /* 0x0005e8000c121844 */
[----:B--2---:R-:W2:Y:S01]  /*5d90*/  S2R R171, SR_TID.X ;  /* 0x0000000000ab7919 */ /* 0x004ea20000002100 */
[----:B------:R-:W-:-:S05]  /*5da0*/  IMAD.MOV.U32 R252, RZ, RZ, c[0x0][0x180] ;  /* 0x00006000fffc7624 */ /* 0x000fca00078e00ff */
[----:B------:R-:W-:-:S04]  /*5db0*/  IADD3 R170, R252, -0x31, RZ ;  /* 0xffffffcffcaa7810 */ /* 0x000fc80007ffe0ff */
[----:B------:R-:W-:Y:S02]  /*5dc0*/  ISETP.GE.U32.AND P1, PT, R170, 0x7fffffb0, PT ;  /* 0x7fffffb0aa00780c */ /* 0x000fe40003f26070 */
[----:B--2---:R-:W-:-:S05]  /*5dd0*/  LOP3.LUT R171, R171, 0xff, RZ, 0xc0, !PT ;  /* 0x000000ffabab7812 */ /* 0x004fca00078ec0ff */
[----:B------:R-:W-:Y:S02]  /*5de0*/  IMAD.SHL.U32 R252, R171, 0x4, RZ ;  /* 0x00000004abfc7824 */ /* 0x000fe400078e00ff */
[C---:B------:R-:W-:Y:S02]  /*5df0*/  IMAD.WIDE R170, R0.reuse, 0x4, R240 ;  /* 0x0000000400aa7825 */ /* 0x040fe400078e02f0 */
[----:B------:R1:W5:Y:S04]  /*5e00*/  LDL.LU.64 R240, [R1+0x19f8] ;  /* 0x0019f80001f07983 */ /* 0x0003680000300a00 */
[----:B------:R2:W-:Y:S02]  /*5e10*/  LDGSTS.E [R252+0x16400], [R170.64], !P0 ;  /* 0x16400000aafc7fae */ /* 0x0005e4000c121844 */
[----:B--2---:R-:W-:-:S02]  /*5e20*/  IMAD.WIDE R170, R0, 0x4, R238 ;  /* 0x0000000400aa7825 */ /* 0x004fc400078e02ee */
[----:B------:R1:W5:Y:S04]  /*5e30*/  LDL.LU.64 R238, [R1+0x19f0] ;  /* 0x0019f00001ee7983 */ /* 0x0003680000300a00 */
[----:B------:R2:W-:Y:S04]  /*5e40*/  LDGSTS.E [R252+0x18000], [R170.64], !P1 ;  /* 0x18000000aafc7fae */ /* 0x0005e8000c921844 */
[----:B------:R1:W5:Y:S01]  /*5e50*/  LDL.LU R0, [R1+0x19e8] ;  /* 0x0019e80001007983 */ /* 0x0003620000300800 */
[----:B--2---:R-:W-:-:S05]  /*5e60*/  IMAD.MOV.U32 R252, RZ, RZ, c[0x0][0x180] ;  /* 0x00006000fffc7624 */ /* 0x004fca00078e00ff */
[----:B------:R-:W-:Y:S02]  /*5e70*/  IADD3 R170, R252, -0x35, RZ ;  /* 0xffffffcbfcaa7810 */ /* 0x000fe40007ffe0ff */
[----:B------:R-:W2:Y:S04]  /*5e80*/  S2R R252, SR_TID.X ;  /* 0x0000000000fc7919 */ /* 0x000ea80000002100 */
[----:B------:R-:W3:Y:S01]  /*5e90*/  S2R R171, SR_TID.X ;  /* 0x0000000000ab7919 */ /* 0x000ee20000002100 */
[----:B------:R-:W-:Y:S02]  /*5ea0*/  ISETP.GE.U32.AND P0, PT, R170, 0x7fffffac, PT ;  /* 0x7fffffacaa00780c */ /* 0x000fe40003f06070 */
[----:B--2---:R-:W-:Y:S02]  /*5eb0*/  LOP3.LUT R252, R252, 0xff, RZ, 0xc0, !PT ;  /* 0x000000fffcfc7812 */ /* 0x004fe400078ec0ff */
[----:B---3--:R-:W-:-:S03]  /*5ec0*/  LOP3.LUT R170, R171, 0xff, RZ, 0xc0, !PT ;  /* 0x000000ffabaa7812 */ /* 0x008fc600078ec0ff */
[----:B------:R-:W-:Y:S02]  /*5ed0*/  IMAD.SHL.U32 R252, R252, 0x4, RZ ;  /* 0x00000004fcfc7824 */ /* 0x000fe400078e00ff */
[----:B------:R-:W-:-:S03]  /*5ee0*/  IMAD.MOV.U32 R171, RZ, RZ, c[0x0][0x188] ;  /* 0x00006200ffab7624 */ /* 0x000fc600078e00ff */
[----:B------:R2:W-:Y:S02]  /*5ef0*/  LDGSTS.E [R252+0x18400], [R250.64], !P1 ;  /* 0x18400000fafc7fae */ /* 0x0005e4000c921844 */
[----:B--2---:R-:W-:Y:S02]  /*5f00*/  IMAD.SHL.U32 R250, R171, 0x20, RZ ;  /* 0x00000020abfa7824 */ /* 0x004fe400078e00ff */
[----:B------:R-:W-:Y:S02]  /*5f10*/  IMAD.SHL.U32 R251, R170, 0x4, RZ ;  /* 0x00000004aafb7824 */ /* 0x000fe400078e00ff */
[----:B------:R-:W-:-:S05]  /*5f20*/  IMAD.WIDE R172, R250, 0x4, R172 ;  /* 0x00000004faac7825 */ /* 0x000fca00078e02ac */
[----:B------:R2:W-:Y:S01]  /*5f30*/  LDGSTS.E [R251+0x1a000], [R172.64], !P0 ;  /* 0x1a000000acfb7fae */ /* 0x0005e2000c121844 */
[----:B------:R-:W-:-:S03]  /*5f40*/  IMAD.MOV.U32 R252, RZ, RZ, c[0x0][0x180] ;  /* 0x00006000fffc7624 */ /* 0x000fc600078e00ff */
[----:B--2---:R-:W2:Y:S02]  /*5f50*/  S2R R173, SR_TID.X ;  /* 0x0000000000ad7919 */ /* 0x004ea40000002100 */
[----:B------:R-:W-:-:S04]  /*5f60*/  IADD3 R170, R252, -0x39, RZ ;  /* 0xffffffc7fcaa7810 */ /* 0x000fc80007ffe0ff */
[----:B------:R-:W-:Y:S02]  /*5f70*/  ISETP.GE.U32.AND P1, PT, R170, 0x7fffffa8, PT ;  /* 0x7fffffa8aa00780c */ /* 0x000fe40003f26070 */
[----:B------:R-:W-:Y:S01]  /*5f80*/  IADD3 R170, R252, -0x3d, RZ ;  /* 0xffffffc3fcaa7810 */ /* 0x000fe20007ffe0ff */
[----:B------:R-:W-:-:S03]  /*5f90*/  IMAD.WIDE R174, R250, 0x4, R174 ;  /* 0x00000004faae7825 */ /* 0x000fc600078e02ae */
[----:B------:R-:W-:Y:S01]  /*5fa0*/  ISETP.GE.U32.AND P2, PT, R170, 0x7fffffa4, PT ;  /* 0x7fffffa4aa00780c */ /* 0x000fe20003f46070 */
[----:B------:R-:W-:Y:S01]  /*5fb0*/  IMAD.WIDE R176, R250, 0x4, R176 ;  /* 0x00000004fab07825 */ /* 0x000fe200078e02b0 */
[----:B------:R-:W-:Y:S01]  /*5fc0*/  IADD3 R170, R252, -0x26, RZ ;  /* 0xffffffdafcaa7810 */ /* 0x000fe20007ffe0ff */
[----:B------:R3:W-:Y:S02]  /*5fd0*/  LDGSTS.E [R251+0x1a400], [R174.64], !P0 ;  /* 0x1a400000aefb7fae */ /* 0x0007e4000c121844 */
[----:B------:R-:W-:Y:S01]  /*5fe0*/  IMAD.WIDE R178, R250, 0x4, R178 ;  /* 0x00000004fab27825 */ /* 0x000fe200078e02b2 */
[----:B------:R-:W-:Y:S01]  /*5ff0*/  IADD3 R171, R252, -0x22, RZ ;  /* 0xffffffdefcab7810 */ /* 0x000fe20007ffe0ff */
[----:B------:R3:W-:Y:S01]  /*6000*/  LDGSTS.E [R251+0x1c000], [R176.64], !P1 ;  /* 0x1c000000b0fb7fae */ /* 0x0007e2000c921844 */
[----:B------:R-:W-:Y:S02]  /*6010*/  ISETP.GE.U32.AND P0, PT, R170, 0x7fffffbb, PT ;  /* 0x7fffffbbaa00780c */ /* 0x000fe40003f06070 */
[----:B------:R-:W-:Y:S01]  /*6020*/  IADD3 R170, R252, -0x2e, RZ ;  /* 0xffffffd2fcaa7810 */ /* 0x000fe20007ffe0ff */
[----:B------:R4:W-:Y:S01]  /*6030*/  LDGSTS.E [R251+0x1c400], [R178.64], !P1 ;  /* 0x1c400000b2fb7fae */ /* 0x0009e2000c921844 */
[----:B--2---:R-:W-:Y:S01]  /*6040*/  LOP3.LUT R173, R173, 0xff, RZ, 0xc0, !PT ;  /* 0x000000ffadad7812 */ /* 0x004fe200078ec0ff */
[----:B------:R-:W-:Y:S01]  /*6050*/  IMAD.WIDE R180, R250, 0x4, R180 ;  /* 0x00000004fab47825 */ /* 0x000fe200078e02b4 */
[----:B------:R-:W-:-:S02]  /*6060*/  ISETP.GE.U32.AND P3, PT, R171, 0x7fffffbf, PT ;  /* 0x7fffffbfab00780c */ /* 0x000fc40003f66070 */
[----:B------:R-:W-:Y:S02]  /*6070*/  ISETP.GE.U32.AND P5, PT, R170, 0x7fffffb3, PT ;  /* 0x7fffffb3aa00780c */ /* 0x000fe40003fa6070 */
[C---:B------:R-:W-:Y:S01]  /*6080*/  IADD3 R171, R252.reuse, -0x2a, RZ ;  /* 0xffffffd6fcab7810 */ /* 0x040fe20007ffe0ff */
[----:B----4-:R-:W-:Y:S01]  /*6090*/  IMAD.SHL.U32 R178, R173, 0x4, RZ ;  /* 0x00000004adb27824 */ /* 0x010fe200078e00ff */
[----:B------:R-:W-:Y:S01]  /*60a0*/  IADD3 R170, R252, -0x32, RZ ;  /* 0xffffffcefcaa7810 */ /* 0x000fe20007ffe0ff */
[----:B------:R-:W-:Y:S01]  /*60b0*/  IMAD.WIDE R182, R250, 0x4, R182 ;  /* 0x00000004fab67825 */ /* 0x000fe200078e02b6 */
[----:B------:R-:W-:Y:S02]  /*60c0*/  ISETP.GE.U32.AND P6, PT, R171, 0x7fffffb7, PT ;  /* 0x7fffffb7ab00780c */ /* 0x000fe40003fc6070 */
[----:B------:R2:W-:Y:S01]  /*60d0*/  LDGSTS.E [R178+0x1e000], [R180.64], !P2 ;  /* 0x1e000000b4b27fae */ /* 0x0005e2000d121844 */
[----:B------:R-:W-:Y:S01]  /*60e0*/  ISETP.GE.U32.AND P1, PT, R170, 0x7fffffaf, PT ;  /* 0x7fffffafaa00780c */ /* 0x000fe20003f26070 */
[----:B------:R-:W-:Y:S01]  /*60f0*/  IMAD.WIDE R170, R250, 0x4, R236 ;  /* 0x00000004faaa7825 */ /* 0x000fe200078e02ec */
[----:B------:R-:W-:Y:S01]  /*6100*/  IADD3 R172, R252, -0x36, RZ ;  /* 0xffffffcafcac7810 */ /* 0x000fe20007ffe0ff */
[----:B------:R1:W5:Y:S01]  /*6110*/  LDL.LU.64 R236, [R1+0x19e0] ;  /* 0x0019e00001ec7983 */ /* 0x0003620000300a00 */
[----:B---3--:R-:W-:Y:S01]  /*6120*/  LOP3.LUT R251, R251, 0x20, RZ, 0x3c, !PT ;  /* 0x00000020fbfb7812 */ /* 0x008fe200078e3cff */
[----:B------:R-:W-:Y:S01]  /*6130*/  IMAD.WIDE R174, R250, 0x4, R234 ;  /* 0x00000004faae7825 */ /* 0x000fe200078e02ea */
[----:B------:R-:W-:Y:S01]  /*6140*/  IADD3 R176, R252, -0x3a, RZ ;  /* 0xffffffc6fcb07810 */ /* 0x000fe20007ffe0ff */
[----:B------:R1:W5:Y:S02]  /*6150*/  LDL.LU.64 R234, [R1+0x19d8] ;  /* 0x0019d80001ea7983 */ /* 0x0003640000300a00 */
[----:B--2---:R-:W-:-:S05]  /*6160*/  IMAD.SHL.U32 R180, R173, 0x4, RZ ;  /* 0x00000004adb47824 */ /* 0x004fca00078e00ff */
[----:B------:R2:W-:Y:S01]  /*6170*/  LDGSTS.E [R180+0x1e400], [R182.64], !P2 ;  /* 0x1e400000b6b47fae */ /* 0x0005e2000d121844 */
[----:B------:R-:W-:Y:S01]  /*6180*/  ISETP.GE.U32.AND P2, PT, R172, 0x7fffffab, PT ;  /* 0x7fffffabac00780c */ /* 0x000fe20003f46070 */
[C---:B------:R-:W-:Y:S02]  /*6190*/  IMAD.WIDE R172, R250.reuse, 0x4, R232 ;  /* 0x00000004faac7825 */ /* 0x040fe400078e02e8 */
[----:B------:R3:W-:Y:S04]  /*61a0*/  LDGSTS.E [R251+0x10800], [R170.64], !P3 ;  /* 0x10800000aafb7fae */ /* 0x0007e8000d921844 */
[----:B------:R4:W-:Y:S04]  /*61b0*/  LDGSTS.E [R251+0x10c00], [R174.64], !P3 ;  /* 0x10c00000aefb7fae */ /* 0x0009e8000d921844 */
[----:B------:R1:W-:Y:S01]  /*61c0*/  LDGSTS.E [R251+0x12800], [R172.64], !P0 ;  /* 0x12800000acfb7fae */ /* 0x0003e2000c121844 */
[----:B---3--:R-:W-:-:S04]  /*61d0*/  IMAD.WIDE R170, R250, 0x4, R230 ;  /* 0x00000004faaa7825 */ /* 0x008fc800078e02e6 */
[----:B------:R-:W-:Y:S01]  /*61e0*/  IMAD.WIDE R248, R250, 0x4, R248 ;  /* 0x00000004faf87825 */ /* 0x000fe200078e02f8 */
[----:B----4-:R-:W-:Y:S01]  /*61f0*/  IADD3 R174, R252, -0x3e, RZ ;  /* 0xffffffc2fcae7810 */ /* 0x010fe20007ffe0ff */
[----:B------:R3:W-:Y:S03]  /*6200*/  LDGSTS.E [R251+0x12c00], [R170.64], !P0 ;  /* 0x12c00000aafb7fae */ /* 0x0007e6000c121844 */
[----:B------:R-:W-:Y:S01]  /*6210*/  ISETP.GE.U32.AND P0, PT, R174, 0x7fffffa3, PT ;  /* 0x7fffffa3ae00780c */ /* 0x000fe20003f06070 */
[----:B------:R-:W-:-:S04]  /*6220*/  IMAD.WIDE R174, R250, 0x4, R226 ;  /* 0x00000004faae7825 */ /* 0x000fc800078e02e2 */
[----:B------:R-:W-:-:S04]  /*6230*/  IMAD.WIDE R246, R250, 0x4, R246 ;  /* 0x00000004faf67825 */ /* 0x000fc800078e02f6 */
[----:B------:R-:W-:-:S04]  /*6240*/  IMAD.WIDE R184, R250, 0x4, R184 ;  /* 0x00000004fab87825 */ /* 0x000fc800078e02b8 */
[----:B------:R-:W-:-:S04]  /*6250*/  IMAD.WIDE R186, R250, 0x4, R186 ;  /* 0x00000004faba7825 */ /* 0x000fc800078e02ba */
[----:B------:R-:W-:-:S04]  /*6260*/  IMAD.WIDE R188, R250, 0x4, R188 ;  /* 0x00000004fabc7825 */ /* 0x000fc800078e02bc */
[----:B------:R-:W-:Y:S01]  /*6270*/  IMAD.WIDE R190, R250, 0x4, R190 ;  /* 0x00000004fabe7825 */ /* 0x000fe200078e02be */
[----:B------:R-:W-:Y:S01]  /*6280*/  LOP3.LUT R179, R178, 0x40, RZ, 0x3c, !PT ;  /* 0x00000040b2b37812 */ /* 0x000fe200078e3cff */
[----:B------:R4:W5:Y:S02]  /*6290*/  LDL.LU.64 R232, [R1+0x19d0] ;  /* 0x0019d00001e87983 */ /* 0x0009640000300a00 */
[----:B---3--:R-:W-:Y:S01]  /*62a0*/  IMAD.WIDE R170, R250, 0x4, R228 ;  /* 0x00000004faaa7825 */ /* 0x008fe200078e02e4 */
[----:B------:R-:W-:Y:S01]  /*62b0*/  ISETP.GE.U32.AND P3, PT, R176, 0x7fffffa7, PT ;  /* 0x7fffffa7b000780c */ /* 0x000fe20003f66070 */
[----:B------:R4:W5:Y:S02]  /*62c0*/  LDL.LU.64 R230, [R1+0x19c8] ;  /* 0x0019c80001e67983 */ /* 0x0009640000300a00 */
[C---:B-1----:R-:W-:Y:S02]  /*62d0*/  IMAD.WIDE R172, R250.reuse, 0x4, R224 ;  /* 0x00000004faac7825 */ /* 0x042fe400078e02e0 */
[----:B------:R1:W-:Y:S04]  /*62e0*/  LDGSTS.E [R251+0x14800], [R170.64], !P6 ;  /* 0x14800000aafb7fae */ /* 0x0003e8000f121844 */
[----:B------:R3:W-:Y:S04]  /*62f0*/  LDGSTS.E [R251+0x14c00], [R174.64], !P6 ;  /* 0x14c00000aefb7fae */ /* 0x0007e8000f121844 */
[----:B------:R2:W-:Y:S01]  /*6300*/  LDGSTS.E [R251+0x16800], [R172.64], !P5 ;  /* 0x16800000acfb7fae */ /* 0x0005e2000e921844 */
[----:B-1----:R-:W-:Y:S01]  /*6310*/  IMAD.WIDE R170, R250, 0x4, R222 ;  /* 0x00000004faaa7825 */ /* 0x002fe200078e02de */
[----:B------:R-:W-:-:S02]  /*6320*/  IADD3 R176, R252, -0x23, RZ ;  /* 0xffffffddfcb07810 */ /* 0x000fc40007ffe0ff */
[----:B------:R4:W5:Y:S04]  /*6330*/  LDL.LU.64 R228, [R1+0x19c0] ;  /* 0x0019c00001e47983 */ /* 0x0009680000300a00 */
[----:B------:R1:W-:Y:S04]  /*6340*/  LDGSTS.E [R251+0x16c00], [R170.64], !P5 ;  /* 0x16c00000aafb7fae */ /* 0x0003e8000e921844 */
[----:B------:R2:W-:Y:S01]  /*6350*/  LDGSTS.E [R251+0x18800], [R248.64], !P1 ;  /* 0x18800000f8fb7fae */ /* 0x0005e2000c921844 */
[----:B------:R-:W-:-:S03]  /*6360*/  ISETP.GE.U32.AND P6, PT, R176, 0x7fffffbe, PT ;  /* 0x7fffffbeb000780c */ /* 0x000fc60003fc6070 */
[----:B------:R2:W-:Y:S01]  /*6370*/  LDGSTS.E [R251+0x18c00], [R246.64], !P1 ;  /* 0x18c00000f6fb7fae */ /* 0x0005e2000c921844 */
[----:B-1----:R-:W-:-:S03]  /*6380*/  IADD3 R170, R252, -0x2b, RZ ;  /* 0xffffffd5fcaa7810 */ /* 0x002fc60007ffe0ff */
[----:B------:R1:W-:Y:S01]  /*6390*/  LDGSTS.E [R251+0x1a800], [R184.64], !P2 ;  /* 0x1a800000b8fb7fae */ /* 0x0003e2000d121844 */
[----:B------:R-:W-:-:S03]  /*63a0*/  ISETP.GE.U32.AND P1, PT, R170, 0x7fffffb6, PT ;  /* 0x7fffffb6aa00780c */ /* 0x000fc60003f26070 */
[----:B------:R1:W-:Y:S01]  /*63b0*/  LDGSTS.E [R251+0x1ac00], [R186.64], !P2 ;  /* 0x1ac00000bafb7fae */ /* 0x0003e2000d121844 */
[C---:B------:R-:W-:Y:S02]  /*63c0*/  IADD3 R170, R252.reuse, -0x2f, RZ ;  /* 0xffffffd1fcaa7810 */ /* 0x040fe40007ffe0ff */
[----:B--2---:R-:W-:Y:S01]  /*63d0*/  IADD3 R172, R252, -0x27, RZ ;  /* 0xffffffd9fcac7810 */ /* 0x004fe20007ffe0ff */
[----:B------:R-:W-:Y:S01]  /*63e0*/  IMAD.WIDE R192, R250, 0x4, R192 ;  /* 0x00000004fac07825 */ /* 0x000fe200078e02c0 */
[----:B------:R-:W-:Y:S01]  /*63f0*/  ISETP.GE.U32.AND P2, PT, R170, 0x7fffffb2, PT ;  /* 0x7fffffb2aa00780c */ /* 0x000fe20003f46070 */
[----:B------:R1:W-:Y:S01]  /*6400*/  LDGSTS.E [R251+0x1c800], [R188.64], !P3 ;  /* 0x1c800000bcfb7fae */ /* 0x0003e2000d921844 */
[----:B------:R-:W-:Y:S01]  /*6410*/  IADD3 R170, R252, -0x33, RZ ;  /* 0xffffffcdfcaa7810 */ /* 0x000fe20007ffe0ff */
[----:B------:R-:W-:Y:S01]  /*6420*/  IMAD.WIDE R194, R250, 0x4, R194 ;  /* 0x00000004fac27825 */ /* 0x000fe200078e02c2 */
[----:B------:R-:W-:Y:S01]  /*6430*/  ISETP.GE.U32.AND P5, PT, R172, 0x7fffffba, PT ;  /* 0x7fffffbaac00780c */ /* 0x000fe20003fa6070 */
[----:B------:R1:W-:Y:S01]  /*6440*/  LDGSTS.E [R251+0x1cc00], [R190.64], !P3 ;  /* 0x1cc00000befb7fae */ /* 0x0003e2000d921844 */
[----:B------:R-:W-:Y:S01]  /*6450*/  ISETP.GE.U32.AND P3, PT, R170, 0x7fffffae, PT ;  /* 0x7fffffaeaa00780c */ /* 0x000fe20003f66070 */
[----:B------:R-:W-:Y:S01]  /*6460*/  IMAD.WIDE R172, R250, 0x4, R220 ;  /* 0x00000004faac7825 */ /* 0x000fe200078e02dc */
[----:B---3--:R-:W-:Y:S01]  /*6470*/  IADD3 R174, R252, -0x37, RZ ;  /* 0xffffffc9fcae7810 */ /* 0x008fe20007ffe0ff */
[----:B------:R1:W-:Y:S02]  /*6480*/  LDGSTS.E [R251+0x1e800], [R192.64], !P0 ;  /* 0x1e800000c0fb7fae */ /* 0x0003e4000c121844 */
[----:B------:R-:W-:-:S02]  /*6490*/  IMAD.WIDE R170, R250, 0x4, R218 ;  /* 0x00000004faaa7825 */ /* 0x000fc400078e02da */
[----:B------:R1:W-:Y:S01]  /*64a0*/  LDGSTS.E [R251+0x1ec00], [R194.64], !P0 ;  /* 0x1ec00000c2fb7fae */ /* 0x0003e2000c121844 */
[----:B------:R-:W-:Y:S01]  /*64b0*/  ISETP.GE.U32.AND P0, PT, R174, 0x7fffffaa, PT ;  /* 0x7fffffaaae00780c */ /* 0x000fe20003f06070 */
[----:B------:R-:W-:Y:S02]  /*64c0*/  IMAD.WIDE R174, R250, 0x4, R216 ;  /* 0x00000004faae7825 */ /* 0x000fe400078e02d8 */
[----:B------:R2:W-:Y:S04]  /*64d0*/  LDGSTS.E [R179+0x11000], [R172.64], !P6 ;  /* 0x11000000acb37fae */ /* 0x0005e8000f121844 */
[----:B------:R3:W-:Y:S01]  /*64e0*/  LDGSTS.E [R179+0x11400], [R170.64], !P6 ;  /* 0x11400000aab37fae */ /* 0x0007e2000f121844 */
[----:B------:R-:W-:-:S03]  /*64f0*/  IADD3 R176, R252, -0x3b, RZ ;  /* 0xffffffc5fcb07810 */ /* 0x000fc60007ffe0ff */
[----:B------:R1:W-:Y:S01]  /*6500*/  LDGSTS.E [R179+0x13000], [R174.64], !P5 ;  /* 0x13000000aeb37fae */ /* 0x0003e2000e921844 */
[----:B--2---:R-:W-:-:S04]  /*6510*/  IMAD.WIDE R172, R250, 0x4, R214 ;  /* 0x00000004faac7825 */ /* 0x004fc800078e02d6 */
[C---:B------:R-:W-:Y:S01]  /*6520*/  IMAD.WIDE R196, R250.reuse, 0x4, R196 ;  /* 0x00000004fac47825 */ /* 0x040fe200078e02c4 */
[----:B------:R2:W-:Y:S03]  /*6530*/  LDGSTS.E [R179+0x13400], [R172.64], !P5 ;  /* 0x13400000acb37fae */ /* 0x0005e6000e921844 */
[C---:B---3--:R-:W-:Y:S01]  /*6540*/  IMAD.WIDE R170, R250.reuse, 0x4, R212 ;  /* 0x00000004faaa7825 */ /* 0x048fe200078e02d4 */
[----:B-1----:R-:W1:Y:S03]  /*6550*/  S2R R251, SR_TID.X ;  /* 0x0000000000fb7919 */ /* 0x002e660000002100 */
[----:B------:R-:W-:Y:S01]  /*6560*/  IMAD.WIDE R174, R250, 0x4, R32 ;  /* 0x00000004faae7825 */ /* 0x000fe200078e0220 */
[----:B------:R3:W-:Y:S01]  /*6570*/  LDGSTS.E [R179+0x15000], [R170.64], !P1 ;  /* 0x15000000aab37fae */ /* 0x0007e2000c921844 */
[----:B------:R-:W-:-:S02]  /*6580*/  ISETP.GE.U32.AND P6, PT, R176, 0x7fffffa6, PT ;  /* 0x7fffffa6b000780c */ /* 0x000fc40003fc6070 */
[----:B--2---:R-:W-:Y:S01]  /*6590*/  IMAD.WIDE R172, R250, 0x4, R30 ;  /* 0x00000004faac7825 */ /* 0x004fe200078e021e */
[----:B------:R-:W-:Y:S01]  /*65a0*/  IADD3 R176, R252, -0x3f, RZ ;  /* 0xffffffc1fcb07810 */ /* 0x000fe20007ffe0ff */
[----:B------:R2:W-:Y:S02]  /*65b0*/  LDGSTS.E [R179+0x15400], [R174.64], !P1 ;  /* 0x15400000aeb37fae */ /* 0x0005e4000c921844 */
[C---:B------:R-:W-:Y:S02]  /*65c0*/  IMAD.WIDE R198, R250.reuse, 0x4, R198 ;  /* 0x00000004fac67825 */ /* 0x040fe400078e02c6 */
[----:B------:R1:W-:Y:S02]  /*65d0*/  LDGSTS.E [R179+0x17000], [R172.64], !P2 ;  /* 0x17000000acb37fae */ /* 0x0003e4000d121844 */
[----:B---3--:R-:W-:Y:S01]  /*65e0*/  IMAD.WIDE R170, R250, 0x4, R28 ;  /* 0x00000004faaa7825 */ /* 0x008fe200078e021c */
[----:B------:R-:W-:Y:S01]  /*65f0*/  ISETP.GE.U32.AND P5, PT, R176, 0x7fffffa2, PT ;  /* 0x7fffffa2b000780c */ /* 0x000fe20003fa6070 */
[----:B------:R4:W5:Y:S01]  /*6600*/  LDL.LU.64 R226, [R1+0x19b8] ;  /* 0x0019b80001e27983 */ /* 0x0009620000300a00 */
[----:B------:R-:W-:-:S03]  /*6610*/  IADD3 R176, R252, -0x24, RZ ;  /* 0xffffffdcfcb07810 */ /* 0x000fc60007ffe0ff */
[----:B------:R3:W-:Y:S01]  /*6620*/  LDGSTS.E [R179+0x17400], [R170.64], !P2 ;  /* 0x17400000aab37fae */ /* 0x0007e2000d121844 */
[----:B------:R-:W-:Y:S01]  /*6630*/  IMAD.WIDE R200, R250, 0x4, R200 ;  /* 0x00000004fac87825 */ /* 0x000fe200078e02c8 */
[----:B--2---:R-:W-:Y:S02]  /*6640*/  IADD3 R174, R252, -0x28, RZ ;  /* 0xffffffd8fcae7810 */ /* 0x004fe40007ffe0ff */
[----:B------:R2:W-:Y:S01]  /*6650*/  LDGSTS.E [R179+0x19000], [R196.64], !P3 ;  /* 0x19000000c4b37fae */ /* 0x0005e2000d921844 */
[----:B------:R-:W-:Y:S01]  /*6660*/  IMAD.WIDE R202, R250, 0x4, R202 ;  /* 0x00000004faca7825 */ /* 0x000fe200078e02ca */
[----:B------:R-:W-:Y:S02]  /*6670*/  ISETP.GE.U32.AND P1, PT, R176, 0x7fffffbd, PT ;  /* 0x7fffffbdb000780c */ /* 0x000fe40003f26070 */
[----:B------:R2:W-:Y:S01]  /*6680*/  LDGSTS.E [R179+0x19400], [R198.64], !P3 ;  /* 0x19400000c6b37fae */ /* 0x0005e2000d921844 */
[----:B---3--:R-:W-:-:S03]  /*6690*/  IADD3 R170, R252, -0x2c, RZ ;  /* 0xffffffd4fcaa7810 */ /* 0x008fc60007ffe0ff */
[----:B------:R2:W-:Y:S01]  /*66a0*/  LDGSTS.E [R179+0x1b000], [R200.64], !P0 ;  /* 0x1b000000c8b37fae */ /* 0x0005e2000c121844 */
[----:B------:R-:W-:Y:S01]  /*66b0*/  ISETP.GE.U32.AND P3, PT, R170, 0x7fffffb5, PT ;  /* 0x7fffffb5aa00780c */ /* 0x000fe20003f66070 */
[----:B------:R-:W-:Y:S01]  /*66c0*/  IMAD.WIDE R204, R250, 0x4, R204 ;  /* 0x00000004facc7825 */ /* 0x000fe200078e02cc */
[----:B------:R-:W-:Y:S01]  /*66d0*/  IADD3 R170, R252, -0x30, RZ ;  /* 0xffffffd0fcaa7810 */ /* 0x000fe20007ffe0ff */
[----:B------:R2:W-:Y:S01]  /*66e0*/  LDGSTS.E [R179+0x1b400], [R202.64], !P0 ;  /* 0x1b400000cab37fae */ /* 0x0005e2000c121844 */
[----:B------:R-:W-:Y:S01]  /*66f0*/  ISETP.GE.U32.AND P2, PT, R174, 0x7fffffb9, PT ;  /* 0x7fffffb9ae00780c */ /* 0x000fe20003f46070 */
[----:B------:R-:W-:Y:S01]  /*6700*/  IMAD.WIDE R206, R250, 0x4, R206 ;  /* 0x00000004face7825 */ /* 0x000fe200078e02ce */
[----:B------:R-:W-:Y:S01]  /*6710*/  ISETP.GE.U32.AND P0, PT, R170, 0x7fffffb1, PT ;  /* 0x7fffffb1aa00780c */ /* 0x000fe20003f06070 */
[----:B------:R2:W-:Y:S01]  /*6720*/  LDGSTS.E [R179+0x1d000], [R204.64], !P6 ;  /* 0x1d000000ccb37fae */ /* 0x0005e2000f121844 */
[----:B------:R-:W-:Y:S01]  /*6730*/  IADD3 R170, R252, -0x34, RZ ;  /* 0xffffffccfcaa7810 */ /* 0x000fe20007ffe0ff */
[----:B------:R-:W-:Y:S01]  /*6740*/  IMAD.WIDE R208, R250, 0x4, R208 ;  /* 0x00000004fad07825 */ /* 0x000fe200078e02d0 */
[----:B------:R-:W-:Y:S01]  /*6750*/  LOP3.LUT R183, R178, 0x60, RZ, 0x3c, !PT ;  /* 0x00000060b2b77812 */ /* 0x000fe200078e3cff */
[----:B------:R2:W-:Y:S02]  /*6760*/  LDGSTS.E [R179+0x1d400], [R206.64], !P6 ;  /* 0x1d400000ceb37fae */ /* 0x0005e4000f121844 */
[----:B------:R-:W-:Y:S01]  /*6770*/  IMAD.WIDE R210, R250, 0x4, R210 ;  /* 0x00000004fad27825 */ /* 0x000fe200078e02d2 */
[----:B------:R-:W-:Y:S01]  /*6780*/  ISETP.GE.U32.AND P6, PT, R170, 0x7fffffad, PT ;  /* 0x7fffffadaa00780c */ /* 0x000fe20003fc6070 */
[----:B------:R2:W-:Y:S02]  /*6790*/  LDGSTS.E [R179+0x1f000], [R208.64], !P5 ;  /* 0x1f000000d0b37fae */ /* 0x0005e4000e921844 */
[C---:B------:R-:W-:Y:S01]  /*67a0*/  IMAD.WIDE R174, R250.reuse, 0x4, R26 ;  /* 0x00000004faae7825 */ /* 0x040fe200078e021a */
[----:B-1----:R-:W-:Y:S01]  /*67b0*/  LOP3.LUT R181, R251, 0x1f, RZ, 0xc0, !PT ;  /* 0x0000001ffbb57812 */ /* 0x002fe200078ec0ff */
[----:B------:R2:W-:Y:S02]  /*67c0*/  LDGSTS.E [R179+0x1f400], [R210.64], !P5 ;  /* 0x1f400000d2b37fae */ /* 0x0005e4000e921844 */
[----:B------:R-:W-:Y:S01]  /*67d0*/  IMAD.WIDE R172, R250, 0x4, R24 ;  /* 0x00000004faac7825 */ /* 0x000fe200078e0218 */
[----:B------:R-:W-:Y:S01]  /*67e0*/  IADD3 R177, R252, -0x20, RZ ;  /* 0xffffffe0fcb17810 */ /* 0x000fe20007ffe0ff */
[----:B------:R1:W-:Y:S02]  /*67f0*/  LDGSTS.E [R183+0x11800], [R174.64], !P1 ;  /* 0x11800000aeb77fae */ /* 0x0003e4000c921844 */
[----:B------:R-:W-:-:S02]  /*6800*/  IMAD.WIDE R170, R250, 0x4, R22 ;  /* 0x00000004faaa7825 */ /* 0x000fc400078e0216 */
[----:B------:R3:W-:Y:S01]  /*6810*/  LDGSTS.E [R183+0x11c00], [R172.64], !P1 ;  /* 0x11c00000acb77fae */ /* 0x0007e2000c921844 */
[----:B------:R-:W-:-:S03]  /*6820*/  ISETP.GE.AND P5, PT, R181, R177, PT ;  /* 0x000000b1b500720c */ /* 0x000fc60003fa6270 */
[----:B------:R1:W-:Y:S01]  /*6830*/  LDGSTS.E [R183+0x13800], [R170.64], !P2 ;  /* 0x13800000aab77fae */ /* 0x0003e2000d121844 */
[----:B------:R-:W-:Y:S01]  /*6840*/  SEL R178, RZ, 0x4, P5 ;  /* 0x00000004ffb27807 */ /* 0x000fe20002800000 */
[----:B------:R-:W-:Y:S02]  /*6850*/  IMAD.WIDE R176, R250, 0x4, R18 ;  /* 0x00000004fab07825 */ /* 0x000fe400078e0212 */
[----:B------:R4:W5:Y:S01]  /*6860*/  LDL.LU.64 R224, [R1+0x19b0] ;  /* 0x0019b00001e07983 */ /* 0x0009620000300a00 */
[----:B---3--:R-:W-:-:S03]  /*6870*/  IADD3 R173, R252, -0x38, RZ ;  /* 0xffffffc8fcad7810 */ /* 0x008fc60007ffe0ff */
[----:B------:R4:W5:Y:S01]  /*6880*/  LDL.LU.64 R222, [R1+0x19a8] ;  /* 0x0019a80001de7983 */ /* 0x0009620000300a00 */
[----:B------:R-:W-:Y:S01]  /*6890*/  IADD3 R172, R252, -0x3c, RZ ;  /* 0xffffffc4fcac7810 */ /* 0x000fe20007ffe0ff */
[C---:B-1----:R-:W-:Y:S02]  /*68a0*/  IMAD.WIDE R170, R250.reuse, 0x4, R20 ;  /* 0x00000004faaa7825 */ /* 0x042fe400078e0214 */
[----:B------:R4:W5:Y:S01]  /*68b0*/  LDL.LU.64 R220, [R1+0x19a0] ;  /* 0x0019a00001dc7983 */ /* 0x0009620000300a00 */
[----:B------:R-:W-:Y:S01]  /*68c0*/  ISETP.GE.U32.AND P5, PT, R173, 0x7fffffa9, PT ;  /* 0x7fffffa9ad00780c */ /* 0x000fe20003fa6070 */
[----:B------:R-:W-:Y:S02]  /*68d0*/  IMAD.WIDE R174, R250, 0x4, R16 ;  /* 0x00000004faae7825 */ /* 0x000fe400078e0210 */
[----:B------:R1:W-:Y:S01]  /*68e0*/  LDGSTS.E [R183+0x13c00], [R170.64], !P2 ;  /* 0x13c00000aab77fae */ /* 0x0003e2000d121844 */
[----:B------:R-:W-:Y:S01]  /*68f0*/  ISETP.GE.U32.AND P2, PT, R172, 0x7fffffa5, PT ;  /* 0x7fffffa5ac00780c */ /* 0x000fe20003f46070 */
[----:B------:R-:W-:-:S02]  /*6900*/  IMAD.WIDE R172, R250, 0x4, R14 ;  /* 0x00000004faac7825 */ /* 0x000fc400078e020e */
[----:B------:R4:W5:Y:S04]  /*6910*/  LDL.LU.64 R218, [R1+0x1998] ;  /* 0x0019980001da7983 */ /* 0x0009680000300a00 */
[----:B------:R4:W5:Y:S04]  /*6920*/  LDL.LU.64 R216, [R1+0x1990] ;  /* 0x0019900001d87983 */ /* 0x0009680000300a00 */
[----:B------:R4:W5:Y:S01]  /*6930*/  LDL.LU.64 R214, [R1+0x1988] ;  /* 0x0019880001d67983 */ /* 0x0009620000300a00 */
[----:B-1----:R-:W-:-:S03]  /*6940*/  IMAD.WIDE R170, R250, 0x4, R12 ;  /* 0x00000004faaa7825 */ /* 0x002fc600078e020c */
[----:B------:R4:W5:Y:S04]  /*6950*/  LDL.LU.64 R212, [R1+0x1980] ;  /* 0x0019800001d47983 */ /* 0x0009680000300a00 */
[----:B------:R4:W5:Y:S04]  /*6960*/  LDL.LU.64 R32, [R1+0x1978] ;  /* 0x0019780001207983 */ /* 0x0009680000300a00 */
[----:B------:R4:W-:Y:S04]  /*6970*/  LDGSTS.E [R183+0x15800], [R176.64], !P3 ;  /* 0x15800000b0b77fae */ /* 0x0009e8000d921844 */
[----:B------:R4:W5:Y:S04]  /*6980*/  LDL.LU.64 R30, [R1+0x1970] ;  /* 0x00197000011e7983 */ /* 0x0009680000300a00 */
[----:B------:R1:W-:Y:S04]  /*6990*/  LDGSTS.E [R183+0x15c00], [R174.64], !P3 ;  /* 0x15c00000aeb77fae */ /* 0x0003e8000d921844 */
[----:B------:R4:W5:Y:S04]  /*69a0*/  LDL.LU.64 R28, [R1+0x1968] ;  /* 0x00196800011c7983 */ /* 0x0009680000300a00 */
[----:B------:R3:W-:Y:S01]  /*69b0*/  LDGSTS.E [R183+0x17800], [R172.64], !P0 ;  /* 0x17800000acb77fae */ /* 0x0007e2000c121844 */
[----:B------:R-:W-:-:S03]  /*69c0*/  IMAD.WIDE R164, R250, 0x4, R164 ;  /* 0x00000004faa47825 */ /* 0x000fc600078e02a4 */
[----:B------:R4:W5:Y:S04]  /*69d0*/  LDL.LU.64 R26, [R1+0x1960] ;  /* 0x00196000011a7983 */ /* 0x0009680000300a00 */
[----:B------:R1:W-:Y:S01]  /*69e0*/  LDGSTS.E [R183+0x17c00], [R170.64], !P0 ;  /* 0x17c00000aab77fae */ /* 0x0003e2000c121844 */
[----:B---3--:R-:W-:-:S03]  /*69f0*/  IMAD.WIDE R172, R250, 0x4, R10 ;  /* 0x00000004faac7825 */ /* 0x008fc600078e020a */
[----:B------:R4:W5:Y:S04]  /*6a00*/  LDL.LU.64 R24, [R1+0x1958] ;  /* 0x0019580001187983 */ /* 0x0009680000300a00 */
[----:B------:R4:W5:Y:S01]  /*6a10*/  LDL.LU.64 R22, [R1+0x1950] ;  /* 0x0019500001167983 */ /* 0x0009620000300a00 */
[----:B-1----:R-:W-:-:S03]  /*6a20*/  IMAD.WIDE R170, R250, 0x4, R162 ;  /* 0x00000004faaa7825 */ /* 0x002fc600078e02a2 */
[----:B------:R4:W5:Y:S01]  /*6a30*/  LDL.LU.64 R20, [R1+0x1948] ;  /* 0x0019480001147983 */ /* 0x0009620000300a00 */
[----:B------:R-:W-:-:S03]  /*6a40*/  IMAD.WIDE R162, R250, 0x4, R8 ;  /* 0x00000004faa27825 */ /* 0x000fc600078e0208 */
[----:B------:R4:W5:Y:S04]  /*6a50*/  LDL.LU.64 R18, [R1+0x1940] ;  /* 0x0019400001127983 */ /* 0x0009680000300a00 */
[----:B------:R4:W5:Y:S04]  /*6a60*/  LDL.LU.64 R16, [R1+0x1938] ;  /* 0x0019380001107983 */ /* 0x0009680000300a00 */
[----:B------:R4:W-:Y:S04]  /*6a70*/  LDGSTS.E [R183+0x19800], [R172.64], !P6 ;  /* 0x19800000acb77fae */ /* 0x0009e8000f121844 */
[----:B------:R4:W5:Y:S04]  /*6a80*/  LDL.LU.64 R14, [R1+0x1930] ;  /* 0x00193000010e7983 */ /* 0x0009680000300a00 */
[----:B------:R4:W-:Y:S04]  /*6a90*/  LDGSTS.E [R183+0x19c00], [R170.64], !P6 ;  /* 0x19c00000aab77fae */ /* 0x0009e8000f121844 */
[----:B------:R4:W5:Y:S04]  /*6aa0*/  LDL.LU.64 R12, [R1+0x1928] ;  /* 0x00192800010c7983 */ /* 0x0009680000300a00 */
[----:B------:R1:W-:Y:S04]  /*6ab0*/  LDGSTS.E [R183+0x1b800], [R162.64], !P5 ;  /* 0x1b800000a2b77fae */ /* 0x0003e8000e921844 */
[----:B------:R4:W5:Y:S04]  /*6ac0*/  LDL.LU.64 R10, [R1+0x1920] ;  /* 0x00192000010a7983 */ /* 0x0009680000300a00 */
[----:B------:R3:W-:Y:S04]  /*6ad0*/  LDGSTS.E [R183+0x1bc00], [R164.64], !P5 ;  /* 0x1bc00000a4b77fae */ /* 0x0007e8000e921844 */
[----:B------:R4:W5:Y:S01]  /*6ae0*/  LDL.LU.64 R8, [R1+0x1918] ;  /* 0x0019180001087983 */ /* 0x0009620000300a00 */
[----:B-1----:R-:W-:-:S04]  /*6af0*/  IMAD.WIDE R162, R250, 0x4, R4 ;  /* 0x00000004faa27825 */ /* 0x002fc800078e0204 */
[C---:B---3--:R-:W-:Y:S02]  /*6b00*/  IMAD.WIDE R164, R250.reuse, 0x4, R6 ;  /* 0x00000004faa47825 */ /* 0x048fe400078e0206 */
[----:B------:R4:W5:Y:S04]  /*6b10*/  LDL.LU.64 R6, [R1+0x1910] ;  /* 0x0019100001067983 */ /* 0x0009680000300a00 */
[----:B------:R4:W5:Y:S01]  /*6b20*/  LDL.LU.64 R4, [R1+0x1908] ;  /* 0x0019080001047983 */ /* 0x0009620000300a00 */
[----:B------:R-:W-:-:S04]  /*6b30*/  IMAD.WIDE R166, R250, 0x4, R166 ;  /* 0x00000004faa67825 */ /* 0x000fc800078e02a6 */
[----:B------:R-:W-:-:S04]  /*6b40*/  IMAD.WIDE R168, R250, 0x4, R168 ;  /* 0x00000004faa87825 */ /* 0x000fc800078e02a8 */
[----:B--2---:R-:W-:Y:S01]  /*6b50*/  IMAD.MOV.U32 R179, RZ, RZ, 0x1f ;  /* 0x0000001fffb37424 */ /* 0x004fe200078e00ff */
[----:B------:R-:W1:Y:S04]  /*6b60*/  S2R R250, SR_TID.X ;  /* 0x0000000000fa7919 */ /* 0x000e680000002100 */
[----:B------:R-:W-:Y:S02]  /*6b70*/  IADD3 R179, R179, c[0x0][0x180], RZ ;  /* 0x00006000b3b37a10 */ /* 0x000fe40007ffe0ff */
[----:B------:R-:W-:Y:S01]  /*6b80*/  IADD3 R252, R252, -0x40, RZ ;  /* 0xffffffc0fcfc7810 */ /* 0x000fe20007ffe0ff */
[----:B------:R-:W-:Y:S01]  /*6b90*/  IMAD.MOV.U32 R175, RZ, RZ, c[0x0][0x18c] ;  /* 0x00006300ffaf7624 */ /* 0x000fe200078e00ff */
[----:B------:R-:W-:Y:S01]  /*6ba0*/  ISETP.GT.AND P1, PT, R179, 0x3f, PT ;  /* 0x0000003fb300780c */ /* 0x000fe20003f24270 */
[----:B------:R4:W-:Y:S01]  /*6bb0*/  LDGSTS.E [R183+0x1d800], [R164.64], !P2 ;  /* 0x1d800000a4b77fae */ /* 0x0009e2000d121844 */
[----:B------:R-:W-:-:S02]  /*6bc0*/  ISETP.GE.U32.AND P0, PT, R252, 0x7fffffa1, PT ;  /* 0x7fffffa1fc00780c */ /* 0x000fc40003f06070 */
[----:B------:R-:W-:Y:S01]  /*6bd0*/  SEL R178, R178, RZ, P1 ;  /* 0x000000ffb2b27207 */ /* 0x000fe20000800000 */
[----:B------:R-:W-:Y:S01]  /*6be0*/  IMAD.SHL.U32 R175, R175, 0x20, RZ ;  /* 0x00000020afaf7824 */ /* 0x000fe200078e00ff */
[----:B------:R4:W-:Y:S02]  /*6bf0*/  LDGSTS.E [R183+0x1dc00], [R166.64], !P2 ;  /* 0x1dc00000a6b77fae */ /* 0x0009e4000d121844 */
[----:B------:R-:W-:Y:S02]  /*6c00*/  ISETP.NE.U32.AND P1, PT, R178, RZ, PT ;  /* 0x000000ffb200720c */ /* 0x000fe40003f25070 */
[----:B-1----:R-:W-:Y:S01]  /*6c10*/  LOP3.LUT R250, R250, 0xe0, RZ, 0xc0, !PT ;  /* 0x000000e0fafa7812 */ /* 0x002fe200078ec0ff */
[----:B------:R-:W-:-:S04]  /*6c20*/  IMAD.WIDE R160, R175, 0x4, R160 ;  /* 0x00000004afa07825 */ /* 0x000fc800078e02a0 */
[----:B------:R4:W-:Y:S01]  /*6c30*/  LDGSTS.E [R183+0x1f800], [R162.64], !P0 ;  /* 0x1f800000a2b77fae */ /* 0x0009e2000c121844 */
[----:B------:R-:W-:Y:S01]  /*6c40*/  SHF.R.U32.HI R250, RZ, 0x1, R250 ;  /* 0x00000001fffa7819 */ /* 0x000fe200000116fa */
[C---:B------:R-:W-:Y:S02]  /*6c50*/  IMAD.WIDE R158, R175.reuse, 0x4, R158 ;  /* 0x00000004af9e7825 */ /* 0x040fe400078e029e */
[----:B------:R4:W-:Y:S01]  /*6c60*/  LDGSTS.E [R183+0x1fc00], [R168.64], !P0 ;  /* 0x1fc00000a8b77fae */ /* 0x0009e2000c121844 */
[----:B------:R-:W-:Y:S01]  /*6c70*/  LOP3.LUT R250, R180, R250, RZ, 0x3c, !PT ;  /* 0x000000fab4fa7212 */ /* 0x000fe200078e3cff */
[C---:B------:R-:W-:Y:S02]  /*6c80*/  IMAD.WIDE R34, R175.reuse, 0x4, R34 ;  /* 0x00000004af227825 */ /* 0x040fe400078e0222 */
[----:B------:R-:W0:Y:S02]  /*6c90*/  LDGDEPBAR ;  /* 0x00000000000079af */ /* 0x000e240000000000 */
[----:B------:R-:W-:-:S02]  /*6ca0*/  IMAD.WIDE R156, R175, 0x4, R156 ;  /* 0x00000004af9c7825 */ /* 0x000fc400078e029c */
[----:B------:R4:W-:Y:S02]  /*6cb0*/  LDGSTS.E [R250+0x30000], [R160.64], P1 ;  /* 0x30000000a0fa7fae */ /* 0x0009e40008921844 */
[C---:B------:R-:W-:Y:S02]  /*6cc0*/  IMAD.WIDE R154, R175.reuse, 0x4, R154 ;  /* 0x00000004af9a7825 */ /* 0x040fe400078e029a */
[----:B------:R4:W-:Y:S02]  /*6cd0*/  LDGSTS.E [R250+0x30400], [R158.64], P1 ;  /* 0x304000009efa7fae */ /* 0x0009e40008921844 */
[C---:B------:R-:W-:Y:S02]  /*6ce0*/  IMAD.WIDE R152, R175.reuse, 0x4, R152 ;  /* 0x00000004af987825 */ /* 0x040fe400078e0298 */
[----:B------:R4:W-:Y:S02]  /*6cf0*/  LDGSTS.E [R250+0x30800], [R34.64], P1 ;  /* 0x3080000022fa7fae */ /* 0x0009e40008921844 */
        /* <DEDUP_REMOVED lines=115> */
[----:B------:R4:W-:Y:S04]  /*7430*/  LDGSTS.E [R250+0x3f000], [R42.64], P1 ;  /* 0x3f0000002afa7fae */ /* 0x0009e80008921844 */
[----:B------:R4:W-:Y:S04]  /*7440*/  LDGSTS.E [R250+0x3f400], [R40.64], P1 ;  /* 0x3f40000028fa7fae */ /* 0x0009e80008921844 */
[----:B------:R4:W-:Y:S04]  /*7450*/  LDGSTS.E [R250+0x3f800], [R38.64], P1 ;  /* 0x3f80000026fa7fae */ /* 0x0009e80008921844 */
[----:B------:R4:W-:Y:S04]  /*7460*/  LDGSTS.E [R250+0x3fc00], [R36.64], P1 ;  /* 0x3fc0000024fa7fae */ /* 0x0009e80008921844 */
[----:B------:R-:W0:Y:S01]  /*7470*/  LDGDEPBAR ;  /* 0x00000000000079af */ /* 0x000e220000000000 */
[----:B------:R-:W-:Y:S05]  /*7480*/  @P4 BRA `(.L_x_0) ;  /* 0x00003af000004947 */ /* 0x000fea0003800000 */
[C---:B-----5:R-:W-:Y:S01]  /*7490*/  IMAD.SHL.U32 R2, R251.reuse, 0x20, RZ ;  /* 0x00000020fb027824 */ /* 0x060fe200078e00ff */
[----:B------:R-:W-:Y:S01]  /*74a0*/  CS2R R228, SRZ ;  /* 0x0000000000e47805 */ /* 0x000fe2000001ff00 */
[----:B------:R-:W-:Y:S01]  /*74b0*/  IMAD.SHL.U32 R0, R251, 0x2, RZ ;  /* 0x00000002fb007824 */ /* 0x000fe200078e00ff */
[----:B------:R-:W-:Y:S01]  /*74c0*/  CS2R R230, SRZ ;  /* 0x0000000000e67805 */ /* 0x000fe2000001ff00 */
[----:B----4-:R-:W-:Y:S01]  /*74d0*/  CS2R R104, SRZ ;  /* 0x0000000000687805 */ /* 0x010fe2000001ff00 */
[----:B------:R1:W-:Y:S01]  /*74e0*/  STL [R1+0x18f8], R2 ;  /* 0x0018f80201007387 */ /* 0x0003e20000100800 */
[----:B------:R-:W-:Y:S01]  /*74f0*/  CS2R R106, SRZ ;  /* 0x00000000006a7805 */ /* 0x000fe2000001ff00 */
[----:B------:R-:W-:Y:S01]  /*7500*/  CS2R R80, SRZ ;  /* 0x0000000000507805 */ /* 0x000fe2000001ff00 */
[----:B------:R-:W-:Y:S01]  /*7510*/  CS2R R82, SRZ ;  /* 0x0000000000527805 */ /* 0x000fe2000001ff00 */
[----:B------:R1:W-:Y:S01]  /*7520*/  STL [R1+0xad0], RZ ;  /* 0x000ad0ff01007387 */ /* 0x0003e20000100800 */
[----:B------:R-:W-:Y:S01]  /*7530*/  CS2R R76, SRZ ;  /* 0x00000000004c7805 */ /* 0x000fe2000001ff00 */
[----:B------:R-:W-:Y:S01]  /*7540*/  CS2R R78, SRZ ;  /* 0x00000000004e7805 */ /* 0x000fe2000001ff00 */
[----:B------:R-:W-:Y:S01]  /*7550*/  CS2R R220, SRZ ;  /* 0x0000000000dc7805 */ /* 0x000fe2000001ff00 */
        /* <DEDUP_REMOVED lines=102> */
[----:B------:R-:W-:-:S02]  /*7bc0*/  CS2R R118, SRZ ;  /* 0x0000000000767805 */ /* 0x000fc4000001ff00 */
[----:B------:R1:W-:Y:S04]  /*7bd0*/  STL [R1+0x1128], RZ ;  /* 0x001128ff01007387 */ /* 0x0003e80000100800 */
        /* <DEDUP_REMOVED lines=657> */
[----:B------:R1:W-:Y:S04]  /*a4f0*/  STL [R1], RZ ;  /* 0x000000ff01007387 */ /* 0x0003e80000100800 */
        /* <DEDUP_REMOVED lines=166> */
[----:B------:R1:W-:Y:S01]  /*af60*/  STL [R1+0x9bc], RZ ;  /* 0x0009bcff01007387 */ /* 0x0003e20000100800 */
[----:B------:R-:W-:Y:S05]  /*af70*/  BRA `(.L_x_1) ;  /* 0x000286b000007947 */ /* 0x000fea0003800000 */
.L_x_0:
[----:B----45:R-:W-:Y:S01]  /*af80*/  SHF.R.S32.HI R34, RZ, 0x1f, R245 ;  /* 0x0000001fff227819 */ /* 0x030fe200000114f5 */
[----:B------:R-:W-:Y:S01]  /*af90*/  IMAD.SHL.U32 R37, R175, 0x8, RZ ;  /* 0x00000008af257824 */ /* 0x000fe200078e00ff */
[----:B------:R-:W-:Y:S01]  /*afa0*/  STL [R1+0x190c], R252 ;  /* 0x00190cfc01007387 */ /* 0x000fe20000100800 */
[----:B------:R-:W-:Y:S01]  /*afb0*/  SHF.R.S32.HI R35, RZ, 0x1f, R2 ;  /* 0x0000001fff237819 */ /* 0x000fe20000011402 */
[----:B------:R-:W-:Y:S01]  /*afc0*/  IMAD R120, R181, c[0x0][0x18c], RZ ;  /* 0x00006300b5787a24 */ /* 0x000fe200078e02ff */
[----:B------:R-:W-:Y:S01]  /*afd0*/  SHF.L.U64.HI R36, R245, 0x2, R34 ;  /* 0x00000002f5247819 */ /* 0x000fe20000010222 */
[----:B------:R1:W-:Y:S01]  /*afe0*/  STL [R1+0x1908], R0 ;  /* 0x0019080001007387 */ /* 0x0003e20000100800 */
[----:B------:R-:W-:Y:S01]  /*aff0*/  SHF.R.S32.HI R34, RZ, 0x1f, R175 ;  /* 0x0000001fff227819 */ /* 0x000fe200000114af */
[----:B------:R-:W-:Y:S01]  /*b000*/  IMAD.MOV.U32 R43, RZ, RZ, c[0x0][0x188] ;  /* 0x00006200ff2b7624 */ /* 0x000fe200078e00ff */
[----:B------:R-:W-:Y:S01]  /*b010*/  SHF.R.S32.HI R39, RZ, 0x1f, R244 ;  /* 0x0000001fff277819 */ /* 0x000fe200000114f4 */
[----:B------:R2:W-:Y:S01]  /*b020*/  STL [R1+0x16d4], R36 ;  /* 0x0016d42401007387 */ /* 0x0005e20000100800 */
[----:B------:R-:W-:Y:S01]  /*b030*/  SHF.R.S32.HI R115, RZ, 0x1f, R243 ;  /* 0x0000001fff737819 */ /* 0x000fe200000114f3 */
[----:B------:R-:W-:Y:S01]  /*b040*/  IMAD R40, R43, 0x1f, RZ ;  /* 0x0000001f2b287824 */ /* 0x000fe200078e02ff */
[-C--:B------:R-:W-:Y:S01]  /*b050*/  LEA R84, P0, R244, R37.reuse, 0x2 ;  /* 0x00000025f4547211 */ /* 0x080fe200078010ff */
[----:B------:R-:W3:Y:S01]  /*b060*/  S2R R42, SR_TID.X ;  /* 0x00000000002a7919 */ /* 0x000ee20000002100 */
[----:B------:R-:W-:Y:S01]  /*b070*/  LEA R85, P1, R243, R37, 0x2 ;  /* 0x00000025f3557211 */ /* 0x000fe200078210ff */
[----:B------:R-:W-:Y:S01]  /*b080*/  IMAD R47, R43, 0x1b, RZ ;  /* 0x0000001b2b2f7824 */ /* 0x000fe200078e02ff */
[----:B-1----:R-:W-:Y:S01]  /*b090*/  SHF.L.U64.HI R0, R2, 0x2, R35 ;  /* 0x0000000202007819 */ /* 0x002fe20000010223 */
[----:B------:R-:W-:Y:S01]  /*b0a0*/  IMAD.MOV.U32 R38, RZ, RZ, c[0x0][0x188] ;  /* 0x00006200ff267624 */ /* 0x000fe200078e00ff */
[----:B------:R-:W-:-:S02]  /*b0b0*/  SHF.R.S32.HI R2, RZ, 0x1f, R120 ;  /* 0x0000001fff027819 */ /* 0x000fc40000011478 */
[----:B--2---:R-:W-:Y:S01]  /*b0c0*/  SHF.L.U64.HI R36, R175, 0x3, R34 ;  /* 0x00000003af247819 */ /* 0x004fe20000010222 */
[----:B------:R-:W-:Y:S01]  /*b0d0*/  STL [R1+0x16d0], R0 ;  /* 0x0016d00001007387 */ /* 0x000fe20000100800 */
[----:B------:R-:W-:Y:S02]  /*b0e0*/  SHF.R.S32.HI R119, RZ, 0x1f, R241 ;  /* 0x0000001fff777819 */ /* 0x000fe400000114f1 */
[-C--:B------:R-:W-:Y:S01]  /*b0f0*/  LEA.HI.X R112, R244, R36.reuse, R39, 0x2, P0 ;  /* 0x00000024f4707211 */ /* 0x080fe200000f1427 */
[----:B------:R-:W-:Y:S01]  /*b100*/  STL [R1+0x1920], R84 ;  /* 0x0019205401007387 */ /* 0x000fe20000100800 */
[----:B------:R-:W-:Y:S02]  /*b110*/  LEA.HI.X R115, R243, R36, R115, 0x2, P1 ;  /* 0x00000024f3737211 */ /* 0x000fe400008f1473 */
[----:B------:R-:W-:Y:S01]  /*b120*/  SHF.R.S32.HI R39, RZ, 0x1f, R240 ;  /* 0x0000001fff277819 */ /* 0x000fe200000114f0 */
[----:B------:R-:W-:Y:S01]  /*b130*/  STL [R1+0x191c], R85 ;  /* 0x00191c5501007387 */ /* 0x000fe20000100800 */
[----:B------:R-:W-:-:S02]  /*b140*/  LEA R87, P1, R241, R37, 0x2 ;  /* 0x00000025f1577211 */ /* 0x000fc400078210ff */
[-C--:B------:R-:W-:Y:S02]  /*b150*/  LEA R108, P2, R240, R37.reuse, 0x2 ;  /* 0x00000025f06c7211 */ /* 0x080fe400078410ff */
[----:B------:R-:W-:Y:S02]  /*b160*/  SHF.R.S32.HI R123, RZ, 0x1f, R239 ;  /* 0x0000001fff7b7819 */ /* 0x000fe400000114ef */
[-C--:B------:R-:W-:Y:S02]  /*b170*/  LEA R110, P3, R239, R37.reuse, 0x2 ;  /* 0x00000025ef6e7211 */ /* 0x080fe400078610ff */
[----:B------:R-:W-:Y:S02]  /*b180*/  SHF.L.U64.HI R2, R120, 0x2, R2 ;  /* 0x0000000278027819 */ /* 0x000fe40000010202 */
[----:B------:R-:W-:Y:S02]  /*b190*/  SHF.R.S32.HI R41, RZ, 0x1f, R242 ;  /* 0x0000001fff297819 */ /* 0x000fe400000114f2 */
[----:B------:R-:W-:Y:S01]  /*b1a0*/  LEA R86, P0, R242, R37, 0x2 ;  /* 0x00000025f2567211 */ /* 0x000fe200078010ff */
[----:B------:R-:W-:Y:S01]  /*b1b0*/  STL [R1+0x1910], R2 ;  /* 0x0019100201007387 */ /* 0x000fe20000100800 */
[----:B------:R-:W-:-:S02]  /*b1c0*/  LEA.HI.X R119, R241, R36, R119, 0x2, P1 ;  /* 0x00000024f1777211 */ /* 0x000fc400008f1477 */
[-C--:B------:R-:W-:Y:S02]  /*b1d0*/  LEA.HI.X R120, R240, R36.reuse, R39, 0x2, P2 ;  /* 0x00000024f0787211 */ /* 0x080fe400010f1427 */
[----:B------:R-:W-:Y:S02]  /*b1e0*/  SHF.R.S32.HI R127, RZ, 0x1f, R237 ;  /* 0x0000001fff7f7819 */ /* 0x000fe400000114ed */
[----:B------:R-:W-:Y:S02]  /*b1f0*/  SHF.R.S32.HI R39, RZ, 0x1f, R236 ;  /* 0x0000001fff277819 */ /* 0x000fe400000114ec */
[-C--:B------:R-:W-:Y:S02]  /*b200*/  LEA R111, P1, R237, R37.reuse, 0x2 ;  /* 0x00000025ed6f7211 */ /* 0x080fe400078210ff */
[----:B------:R-:W-:Y:S02]  /*b210*/  LEA R113, P2, R236, R37, 0x2 ;  /* 0x00000025ec717211 */ /* 0x000fe400078410ff */
[----:B------:R-:W-:-:S02]  /*b220*/  LEA.HI.X R123, R239, R36, R123, 0x2, P3 ;  /* 0x00000024ef7b7211 */ /* 0x000fc400018f147b */
[-C--:B------:R-:W-:Y:S02]  /*b230*/  LEA.HI.X R116, R242, R36.reuse, R41, 0x2, P0 ;  /* 0x00000024f2747211 */ /* 0x080fe400000f1429 */
[----:B------:R-:W-:Y:S02]  /*b240*/  SHF.R.S32.HI R131, RZ, 0x1f, R235 ;  /* 0x0000001fff837819 */ /* 0x000fe400000114eb */
[-C--:B------:R-:W-:Y:S02]  /*b250*/  LEA R117, P3, R235, R37.reuse, 0x2 ;  /* 0x00000025eb757211 */ /* 0x080fe400078610ff */
[----:B------:R-:W-:Y:S02]  /*b260*/  SHF.R.S32.HI R41, RZ, 0x1f, R238 ;  /* 0x0000001fff297819 */ /* 0x000fe400000114ee */
[----:B------:R-:W-:Y:S02]  /*b270*/  LEA R109, P0, R238, R37, 0x2 ;  /* 0x00000025ee6d7211 */ /* 0x000fe400078010ff */
        /* <DEDUP_REMOVED lines=73> */
[----:B------:R-:W-:Y:S02]  /*b710*/  LEA.HI.X R177, R212, R36, R177, 0x2, P2 ;  /* 0x00000024d4b17211 */ /* 0x000fe400010f14b1 */
[----:B------:R-:W-:Y:S02]  /*b720*/  SHF.R.S32.HI R35, RZ, 0x1f, R179 ;  /* 0x0000001fff237819 */ /* 0x000fe400000114b3 */
[----:B------:R-:W-:Y:S02]  /*b730*/  SHF.R.S32.HI R184, RZ, 0x1f, R31 ;  /* 0x0000001fffb87819 */ /* 0x000fe4000001141f */
[----:B------:R-:W-:Y:S02]  /*b740*/  SHF.R.S32.HI R185, RZ, 0x1f, R30 ;  /* 0x0000001fffb97819 */ /* 0x000fe4000001141e */
[-C--:B------:R-:W-:Y:S02]  /*b750*/  LEA R166, P1, R31, R37.reuse, 0x2 ;  /* 0x000000251fa67211 */ /* 0x080fe400078210ff */
[----:B------:R-:W-:-:S02]  /*b760*/  LEA R169, P2, R30, R37, 0x2 ;  /* 0x000000251ea97211 */ /* 0x000fc400078410ff */
[-C--:B------:R-:W-:Y:S02]  /*b770*/  LEA.HI.X R180, R33, R36.reuse, R180, 0x2, P3 ;  /* 0x0000002421b47211 */ /* 0x080fe400018f14b4 */
[----:B------:R-:W-:Y:S02]  /*b780*/  LEA.HI.X R172, R214, R36, R39, 0x2, P0 ;  /* 0x00000024d6ac7211 */ /* 0x000fe400000f1427 */
[----:B------:R-:W-:Y:S02]  /*b790*/  SHF.R.S32.HI R188, RZ, 0x1f, R29 ;  /* 0x0000001fffbc7819 */ /* 0x000fe4000001141d */
[-C--:B------:R-:W-:Y:S02]  /*b7a0*/  LEA R173, P3, R29, R37.reuse, 0x2 ;  /* 0x000000251dad7211 */ /* 0x080fe400078610ff */
[----:B------:R-:W-:Y:S02]  /*b7b0*/  SHF.R.S32.HI R181, RZ, 0x1f, R32 ;  /* 0x0000001fffb57819 */ /* 0x000fe40000011420 */
[----:B------:R-:W-:-:S02]  /*b7c0*/  LEA R162, P0, R32, R37, 0x2 ;  /* 0x0000002520a27211 */ /* 0x000fc400078010ff */
[----:B------:R-:W-:Y:S02]  /*b7d0*/  LEA.HI R35, R35, R179, RZ, 0x5 ;  /* 0x000000b323237211 */ /* 0x000fe400078f28ff */
[-C--:B------:R-:W-:Y:S02]  /*b7e0*/  LEA.HI.X R184, R31, R36.reuse, R184, 0x2, P1 ;  /* 0x000000241fb87211 */ /* 0x080fe400008f14b8 */
[-C--:B------:R-:W-:Y:S01]  /*b7f0*/  LEA.HI.X R185, R30, R36.reuse, R185, 0x2, P2 ;  /* 0x000000241eb97211 */ /* 0x080fe200010f14b9 */
[----:B------:R-:W-:Y:S01]  /*b800*/  STL [R1+0x1924], R35 ;  /* 0x0019242301007387 */ /* 0x000fe20000100800 */
[----:B------:R-:W-:Y:S02]  /*b810*/  SHF.R.S32.HI R30, RZ, 0x1f, R27 ;  /* 0x0000001fff1e7819 */ /* 0x000fe4000001141b */
[----:B------:R-:W-:Y:S01]  /*b820*/  LEA R174, P1, R27, R37, 0x2 ;  /* 0x000000251bae7211 */ /* 0x000fe200078210ff */
[----:B------:R1:W-:Y:S01]  /*b830*/  STL [R1+0x1928], R112 ;  /* 0x0019287001007387 */ /* 0x0003e20000100800 */
[----:B------:R-:W-:-:S02]  /*b840*/  LEA.HI.X R188, R29, R36, R188, 0x2, P3 ;  /* 0x000000241dbc7211 */ /* 0x000fc400018f14bc */
[----:B------:R-:W-:Y:S01]  /*b850*/  SHF.R.S32.HI R31, RZ, 0x1f, R26 ;  /* 0x0000001fff1f7819 */ /* 0x000fe2000001141a */
[----:B------:R-:W-:Y:S01]  /*b860*/  STL [R1+0x1918], R115 ;  /* 0x0019187301007387 */ /* 0x000fe20000100800 */
[-C--:B------:R-:W-:Y:S02]  /*b870*/  LEA R178, P2, R26, R37.reuse, 0x2 ;  /* 0x000000251ab27211 */ /* 0x080fe400078410ff */
[----:B------:R-:W-:Y:S01]  /*b880*/  LEA.HI.X R181, R32, R36, R181, 0x2, P0 ;  /* 0x0000002420b57211 */ /* 0x000fe200000f14b5 */
[----:B------:R-:W-:Y:S01]  /*b890*/  STL [R1+0x192c], R86 ;  /* 0x00192c5601007387 */ /* 0x000fe20000100800 */
[----:B------:R-:W-:Y:S01]  /*b8a0*/  SHF.R.S32.HI R29, RZ, 0x1f, R25 ;  /* 0x0000001fff1d7819 */ /* 0x000fe20000011419 */
[----:B-1----:R-:W-:Y:S01]  /*b8b0*/  IMAD R112, R38, 0x1d, RZ ;  /* 0x0000001d26707824 */ /* 0x002fe200078e02ff */
[----:B------:R-:W-:Y:S01]  /*b8c0*/  LEA R182, P3, R25, R37, 0x2 ;  /* 0x0000002519b67211 */ /* 0x000fe200078610ff */
[----:B------:R-:W-:Y:S01]  /*b8d0*/  STL [R1+0x1914], R119 ;  /* 0x0019147701007387 */ /* 0x000fe20000100800 */
[----:B------:R-:W-:-:S02]  /*b8e0*/  SHF.R.S32.HI R189, RZ, 0x1f, R28 ;  /* 0x0000001fffbd7819 */ /* 0x000fc4000001141c */
[-C--:B------:R-:W-:Y:S02]  /*b8f0*/  LEA R170, P0, R28, R37.reuse, 0x2 ;  /* 0x000000251caa7211 */ /* 0x080fe400078010ff */
[-C--:B------:R-:W-:Y:S02]  /*b900*/  LEA.HI.X R27, R27, R36.reuse, R30, 0x2, P1 ;  /* 0x000000241b1b7211 */ /* 0x080fe400008f141e */
[-C--:B------:R-:W-:Y:S02]  /*b910*/  LEA.HI.X R2, R26, R36.reuse, R31, 0x2, P2 ;  /* 0x000000241a027211 */ /* 0x080fe400010f141f */
[-C--:B------:R-:W-:Y:S01]  /*b920*/  LEA.HI.X R0, R25, R36.reuse, R29, 0x2, P3 ;  /* 0x0000002419007211 */ /* 0x080fe200018f141d */
[----:B------:R1:W-:Y:S01]  /*b930*/  STL [R1+0x150], R27 ;  /* 0x0001501b01007387 */ /* 0x0003e20000100800 */
[----:B------:R-:W-:Y:S02]  /*b940*/  LEA.HI.X R189, R28, R36, R189, 0x2, P0 ;  /* 0x000000241cbd7211 */ /* 0x000fe400000f14bd */
[----:B------:R-:W-:Y:S01]  /*b950*/  SHF.R.S32.HI R29, RZ, 0x1f, R24 ;  /* 0x0000001fff1d7819 */ /* 0x000fe20000011418 */
[----:B------:R-:W-:Y:S01]  /*b960*/  STL [R1+0x154], R2 ;  /* 0x0001540201007387 */ /* 0x000fe20000100800 */
[----:B------:R-:W-:-:S02]  /*b970*/  LEA R179, P0, R24, R37, 0x2 ;  /* 0x0000002518b37211 */ /* 0x000fc400078010ff */
[----:B------:R-:W-:Y:S01]  /*b980*/  SHF.R.S32.HI R26, RZ, 0x1f, R23 ;  /* 0x0000001fff1a7819 */ /* 0x000fe20000011417 */
[----:B------:R2:W-:Y:S01]  /*b990*/  STL [R1+0x1a0], R0 ;  /* 0x0001a00001007387 */ /* 0x0005e20000100800 */
[-C--:B------:R-:W-:Y:S02]  /*b9a0*/  LEA R183, P1, R23, R37.reuse, 0x2 ;  /* 0x0000002517b77211 */ /* 0x080fe400078210ff */
[----:B-1----:R-:W-:Y:S02]  /*b9b0*/  SHF.R.S32.HI R27, RZ, 0x1f, R22 ;  /* 0x0000001fff1b7819 */ /* 0x002fe40000011416 */
[-C--:B------:R-:W-:Y:S02]  /*b9c0*/  LEA R186, P2, R22, R37.reuse, 0x2 ;  /* 0x0000002516ba7211 */ /* 0x080fe400078410ff */
[----:B------:R-:W-:Y:S02]  /*b9d0*/  SHF.R.S32.HI R25, RZ, 0x1f, R21 ;  /* 0x0000001fff197819 */ /* 0x000fe40000011415 */
[----:B------:R-:W-:-:S02]  /*b9e0*/  LEA R190, P3, R21, R37, 0x2 ;  /* 0x0000002515be7211 */ /* 0x000fc400078610ff */
[-C--:B--2---:R-:W-:Y:S02]  /*b9f0*/  LEA.HI.X R0, R24, R36.reuse, R29, 0x2, P0 ;  /* 0x0000002418007211 */ /* 0x084fe400000f141d */
[-C--:B------:R-:W-:Y:S02]  /*ba00*/  LEA.HI.X R23, R23, R36.reuse, R26, 0x2, P1 ;  /* 0x0000002417177211 */ /* 0x080fe400008f141a */
[----:B------:R-:W-:Y:S01]  /*ba10*/  LEA.HI.X R2, R22, R36, R27, 0x2, P2 ;  /* 0x0000002416027211 */ /* 0x000fe200010f141b */
[----:B------:R1:W-:Y:S01]  /*ba20*/  STL [R1+0x1a4], R0 ;  /* 0x0001a40001007387 */ /* 0x0003e20000100800 */
[-C--:B------:R-:W-:Y:S02]  /*ba30*/  LEA R187, P0, R20, R37.reuse, 0x2 ;  /* 0x0000002514bb7211 */ /* 0x080fe400078010ff */
[----:B------:R-:W-:Y:S01]  /*ba40*/  LEA R24, P2, R18, R37, 0x2 ;  /* 0x0000002512187211 */ /* 0x000fe200078410ff */
[----:B------:R2:W-:Y:S01]  /*ba50*/  STL [R1+0x1b0], R23 ;  /* 0x0001b01701007387 */ /* 0x0005e20000100800 */
[----:B------:R-:W-:-:S02]  /*ba60*/  SHF.R.S32.HI R22, RZ, 0x1f, R19 ;  /* 0x0000001fff167819 */ /* 0x000fc40000011413 */
[-C--:B------:R-:W-:Y:S01]  /*ba70*/  LEA R191, P1, R19, R37.reuse, 0x2 ;  /* 0x0000002513bf7211 */ /* 0x080fe200078210ff */
[----:B------:R4:W-:Y:S01]  /*ba80*/  STL [R1+0x1b4], R2 ;  /* 0x0001b40201007387 */ /* 0x0009e20000100800 */
[-C--:B-1----:R-:W-:Y:S02]  /*ba90*/  LEA.HI.X R0, R21, R36.reuse, R25, 0x2, P3 ;  /* 0x0000002415007211 */ /* 0x082fe400018f1419 */
[----:B------:R-:W-:Y:S02]  /*baa0*/  SHF.R.S32.HI R25, RZ, 0x1f, R20 ;  /* 0x0000001fff197819 */ /* 0x000fe40000011414 */
[----:B--2---:R-:W-:Y:S01]  /*bab0*/  SHF.R.S32.HI R23, RZ, 0x1f, R18 ;  /* 0x0000001fff177819 */ /* 0x004fe20000011412 */
[----:B------:R1:W-:Y:S01]  /*bac0*/  STL [R1+0x270], R0 ;  /* 0x0002700001007387 */ /* 0x0003e20000100800 */
[----:B------:R-:W-:Y:S02]  /*bad0*/  SHF.R.S32.HI R21, RZ, 0x1f, R17 ;  /* 0x0000001fff157819 */ /* 0x000fe40000011411 */
[----:B----4-:R-:W-:Y:S01]  /*bae0*/  LEA R2, P3, R17, R37, 0x2 ;  /* 0x0000002511027211 */ /* 0x010fe200078610ff */
[----:B------:R-:W-:Y:S01]  /*baf0*/  STL [R1+0x158], R24 ;  /* 0x0001581801007387 */ /* 0x000fe20000100800 */
[----:B------:R-:W-:-:S03]  /*bb00*/  LEA.HI.X R19, R19, R36, R22, 0x2, P1 ;  /* 0x0000002413137211 */ /* 0x000fc600008f1416 */
[----:B------:R2:W-:Y:S01]  /*bb10*/  STL [R1+0x1a8], R2 ;  /* 0x0001a80201007387 */ /* 0x0005e20000100800 */
[----:B-1----:R-:W-:-:S05]  /*bb20*/  LEA.HI.X R0, R20, R36, R25, 0x2, P0 ;  /* 0x0000002414007211 */ /* 0x002fca00000f1419 */
[----:B------:R1:W-:Y:S01]  /*bb30*/  STL [R1+0x274], R0 ;  /* 0x0002740001007387 */ /* 0x0003e20000100800 */
[----:B--2---:R-:W-:-:S03]  /*bb40*/  LEA.HI.X R2, R18, R36, R23, 0x2, P2 ;  /* 0x0000002412027211 */ /* 0x004fc600010f1417 */
[----:B------:R2:W-:Y:S01]  /*bb50*/  STL [R1+0x280], R19 ;  /* 0x0002801301007387 */ /* 0x0005e20000100800 */
[----:B------:R-:W-:Y:S02]  /*bb60*/  LEA R20, P2, R14, R37, 0x2 ;  /* 0x000000250e147211 */ /* 0x000fe400078410ff */
[----:B------:R-:W-:Y:S01]  /*bb70*/  SHF.R.S32.HI R18, RZ, 0x1f, R15 ;  /* 0x0000001fff127819 */ /* 0x000fe2000001140f */
[----:B------:R4:W-:Y:S01]  /*bb80*/  STL [R1+0x284], R2 ;  /* 0x0002840201007387 */ /* 0x0009e20000100800 */
[----:B-1----:R-:W-:Y:S02]  /*bb90*/  LEA.HI.X R0, R17, R36, R21, 0x2, P3 ;  /* 0x0000002411007211 */ /* 0x002fe400018f1415 */
[----:B------:R-:W-:Y:S02]  /*bba0*/  SHF.R.S32.HI R21, RZ, 0x1f, R16 ;  /* 0x0000001fff157819 */ /* 0x000fe40000011410 */
[----:B--2---:R-:W-:Y:S01]  /*bbb0*/  SHF.R.S32.HI R19, RZ, 0x1f, R14 ;  /* 0x0000001fff137819 */ /* 0x004fe2000001140e */
[----:B------:R1:W-:Y:S01]  /*bbc0*/  STL [R1+0x290], R0 ;  /* 0x0002900001007387 */ /* 0x0003e20000100800 */
[----:B------:R-:W-:-:S02]  /*bbd0*/  SHF.R.S32.HI R17, RZ, 0x1f, R13 ;  /* 0x0000001fff117819 */ /* 0x000fc4000001140d */
[----:B----4-:R-:W-:-:S05]  /*bbe0*/  LEA R2, P0, R16, R37, 0x2 ;  /* 0x0000002510027211 */ /* 0x010fca00078010ff */
[----:B------:R2:W-:Y:S01]  /*bbf0*/  STL [R1+0x15c], R2 ;  /* 0x00015c0201007387 */ /* 0x0005e20000100800 */
[----:B-1----:R-:W-:-:S04]  /*bc00*/  LEA R0, P1, R15, R37, 0x2 ;  /* 0x000000250f007211 */ /* 0x002fc800078210ff */
[----:B------:R-:W-:Y:S01]  /*bc10*/  LEA.HI.X R15, R15, R36, R18, 0x2, P1 ;  /* 0x000000240f0f7211 */ /* 0x000fe200008f1412 */
[----:B------:R1:W-:Y:S01]  /*bc20*/  STL [R1+0x1ac], R0 ;  /* 0x0001ac0001007387 */ /* 0x0003e20000100800 */
[----:B--2---:R-:W-:-:S03]  /*bc30*/  LEA R2, P3, R13, R37, 0x2 ;  /* 0x000000250d027211 */ /* 0x004fc600078610ff */
[----:B------:R-:W-:Y:S04]  /*bc40*/  STL [R1+0x1b8], R20 ;  /* 0x0001b81401007387 */ /* 0x000fe80000100800 */
        /* <DEDUP_REMOVED lines=21> */
[----:B-1----:R-:W-:Y:S02]  /*bda0*/  LEA.HI.X R0, R12, R36, R17, 0x2, P0 ;  /* 0x000000240c007211 */ /* 0x002fe400000f1411 */
[----:B------:R-:W-:-:S03]  /*bdb0*/  LEA R12, P0, R8, R37, 0x2 ;  /* 0x00000025080c7211 */ /* 0x000fc600078010ff */
[----:B------:R1:W-:Y:S01]  /*bdc0*/  STL [R1+0x2b4], R0 ;  /* 0x0002b40001007387 */ /* 0x0003e20000100800 */
[----:B--2---:R-:W-:-:S03]  /*bdd0*/  LEA.HI.X R2, R10, R36, R15, 0x2, P2 ;  /* 0x000000240a027211 */ /* 0x004fc600010f140f */
[----:B------:R2:W-:Y:S01]  /*bde0*/  STL [R1+0x2c0], R11 ;  /* 0x0002c00b01007387 */ /* 0x0005e20000100800 */
[----:B------:R-:W-:-:S03]  /*bdf0*/  SHF.R.S32.HI R10, RZ, 0x1f, R7 ;  /* 0x0000001fff0a7819 */ /* 0x000fc60000011407 */
[----:B------:R4:W-:Y:S01]  /*be00*/  STL [R1+0x2c4], R2 ;  /* 0x0002c40201007387 */ /* 0x0009e20000100800 */
[----:B-1----:R-:W-:Y:S02]  /*be10*/  LEA.HI.X R0, R9, R36, R13, 0x2, P3 ;  /* 0x0000002409007211 */ /* 0x002fe400018f140d */
[----:B------:R-:W-:Y:S02]  /*be20*/  SHF.R.S32.HI R13, RZ, 0x1f, R8 ;  /* 0x0000001fff0d7819 */ /* 0x000fe40000011408 */
[----:B--2---:R-:W-:Y:S01]  /*be30*/  SHF.R.S32.HI R11, RZ, 0x1f, R6 ;  /* 0x0000001fff0b7819 */ /* 0x004fe20000011406 */
[----:B------:R1:W-:Y:S01]  /*be40*/  STL [R1+0x2c8], R0 ;  /* 0x0002c80001007387 */ /* 0x0003e20000100800 */
[----:B------:R-:W-:Y:S02]  /*be50*/  SHF.R.S32.HI R9, RZ, 0x1f, R5 ;  /* 0x0000001fff097819 */ /* 0x000fe40000011405 */
[-C--:B----4-:R-:W-:Y:S01]  /*be60*/  LEA R2, P2, R6, R37.reuse, 0x2 ;  /* 0x0000002506027211 */ /* 0x090fe200078410ff */
[----:B------:R2:W-:Y:S01]  /*be70*/  STL [R1+0x28c], R12 ;  /* 0x00028c0c01007387 */ /* 0x0005e20000100800 */
[----:B-1----:R-:W-:-:S02]  /*be80*/  LEA R0, P1, R7, R37, 0x2 ;  /* 0x0000002507007211 */ /* 0x002fc400078210ff */
[----:B--2---:R-:W-:-:S03]  /*be90*/  LEA R12, P3, R5, R37, 0x2 ;  /* 0x00000025050c7211 */ /* 0x004fc600078610ff */
[----:B------:R1:W-:Y:S04]  /*bea0*/  STL [R1+0x29c], R0 ;  /* 0x00029c0001007387 */ /* 0x0003e80000100800 */
[----:B------:R2:W-:Y:S04]  /*beb0*/  STL [R1+0x2a8], R2 ;  /* 0x0002a80201007387 */ /* 0x0005e80000100800 */
[----:B------:R-:W-:Y:S01]  /*bec0*/  STL [R1+0x2b8], R12 ;  /* 0x0002b80c01007387 */ /* 0x000fe20000100800 */
[-C--:B-1----:R-:W-:Y:S02]  /*bed0*/  LEA.HI.X R0, R8, R36.reuse, R13, 0x2, P0 ;  /* 0x0000002408007211 */ /* 0x082fe400000f140d */
[----:B--2---:R-:W-:-:S03]  /*bee0*/  LEA.HI.X R2, R7, R36, R10, 0x2, P1 ;  /* 0x0000002407027211 */ /* 0x004fc600008f140a */
[----:B------:R1:W-:Y:S01]  /*bef0*/  STL [R1+0x2cc], R0 ;  /* 0x0002cc0001007387 */ /* 0x0003e20000100800 */
[----:B---3--:R-:W-:Y:S02]  /*bf00*/  LOP3.LUT R7, R42, 0x7, RZ, 0xc0, !PT ;  /* 0x000000072a077812 */ /* 0x008fe400078ec0ff */
[----:B------:R-:W-:Y:S01]  /*bf10*/  LEA R10, P0, R4, R37, 0x2 ;  /* 0x00000025040a7211 */ /* 0x000fe200078010ff */
[----:B------:R2:W-:Y:S01]  /*bf20*/  STL [R1+0x2d0], R2 ;  /* 0x0002d00201007387 */ /* 0x0005e20000100800 */
[-C--:B-1----:R-:W-:Y:S02]  /*bf30*/  LEA.HI.X R0, R6, R36.reuse, R11, 0x2, P2 ;  /* 0x0000002406007211 */ /* 0x082fe400010f140b */
[----:B------:R-:W-:Y:S02]  /*bf40*/  SHF.R.U32.HI R6, RZ, 0x1, R42 ;  /* 0x00000001ff067819 */ /* 0x000fe4000001162a */
[----:B--2---:R-:W-:Y:S01]  /*bf50*/  LEA.HI.X R2, R5, R36, R9, 0x2, P3 ;  /* 0x0000002405027211 */ /* 0x004fe200018f1409 */
[----:B------:R1:W-:Y:S01]  /*bf60*/  STL [R1+0x2d4], R0 ;  /* 0x0002d40001007387 */ /* 0x0003e20000100800 */
[----:B------:R-:W-:-:S02]  /*bf70*/  LOP3.LUT R5, R42, 0x3, RZ, 0xc0, !PT ;  /* 0x000000032a057812 */ /* 0x000fc400078ec0ff */
[----:B------:R-:W-:Y:S01]  /*bf80*/  LOP3.LUT R6, R6, 0x40, RZ, 0xc0, !PT ;  /* 0x0000004006067812 */ /* 0x000fe200078ec0ff */
[----:B------:R2:W-:Y:S01]  /*bf90*/  STL [R1+0x2d8], R2 ;  /* 0x0002d80201007387 */ /* 0x0005e20000100800 */
[----:B------:R-:W-:Y:S01]  /*bfa0*/  SHF.R.S32.HI R9, RZ, 0x1f, R3 ;  /* 0x0000001fff097819 */ /* 0x000fe20000011403 */
[----:B------:R-:W-:Y:S01]  /*bfb0*/  IMAD R5, R5, 0x820, RZ ;  /* 0x0000082005057824 */ /* 0x000fe200078e02ff */
[----:B------:R-:W-:Y:S02]  /*bfc0*/  LOP3.LUT R6, R6, 0x1c, R42, 0xf8, !PT ;  /* 0x0000001c06067812 */ /* 0x000fe400078ef82a */
[----:B------:R-:W-:Y:S01]  /*bfd0*/  SHF.R.S32.HI R11, RZ, 0x1f, R4 ;  /* 0x0000001fff0b7819 */ /* 0x000fe20000011404 */
[----:B-1----:R-:W-:Y:S01]  /*bfe0*/  IMAD.SHL.U32 R0, R42, 0x20, RZ ;  /* 0x000000202a007824 */ /* 0x002fe200078e00ff */
[----:B--2---:R-:W-:-:S04]  /*bff0*/  LEA R2, P1, R3, R37, 0x2 ;  /* 0x0000002503027211 */ /* 0x004fc800078210ff */
[----:B------:R1:W-:Y:S01]  /*c000*/  STL [R1+0x18f8], R0 ;  /* 0x0018f80001007387 */ /* 0x0003e20000100800 */
[----:B------:R-:W-:Y:S02]  /*c010*/  LOP3.LUT R8, R0, 0xc00, RZ, 0xc0, !PT ;  /* 0x00000c0000087812 */ /* 0x000fe400078ec0ff */
[----:B------:R-:W-:Y:S02]  /*c020*/  LEA.HI.X R252, R3, R36, R9, 0x2, P1 ;  /* 0x0000002403fc7211 */ /* 0x000fe400008f1409 */
[----:B------:R-:W-:Y:S01]  /*c030*/  LOP3.LUT R3, R5, R6, RZ, 0x3c, !PT ;  /* 0x0000000605037212 */ /* 0x000fe200078e3cff */
[C---:B------:R-:W-:Y:S01]  /*c040*/  IMAD R8, R7.reuse, 0x80, R8 ;  /* 0x0000008007087824 */ /* 0x040fe200078e0208 */
[----:B------:R-:W-:Y:S01]  /*c050*/  SHF.R.S32.HI R5, RZ, 0x1f, R40 ;  /* 0x0000001fff057819 */ /* 0x000fe20000011428 */
[----:B------:R-:W-:Y:S01]  /*c060*/  IMAD.SHL.U32 R7, R7, 0x10, RZ ;  /* 0x0000001007077824 */ /* 0x000fe200078e00ff */
[----:B------:R-:W-:Y:S01]  /*c070*/  SHF.R.S32.HI R9, RZ, 0x1f, R47 ;  /* 0x0000001fff097819 */ /* 0x000fe2000001142f */
[----:B-1----:R-:W-:Y:S01]  /*c080*/  IMAD.SHL.U32 R0, R42, 0x2, RZ ;  /* 0x000000022a007824 */ /* 0x002fe200078e00ff */
[----:B------:R-:W-:Y:S01]  /*c090*/  SHF.L.U64.HI R5, R40, 0x2, R5 ;  /* 0x0000000228057819 */ /* 0x000fe20000010205 */
[----:B------:R-:W-:Y:S01]  /*c0a0*/  IMAD R42, R43, 0x1e, RZ ;  /* 0x0000001e2b2a7824 */ /* 0x000fe200078e02ff */
[----:B------:R-:W-:-:S02]  /*c0b0*/  SHF.L.U64.HI R9, R47, 0x2, R9 ;  /* 0x000000022f097819 */ /* 0x000fc40000010209 */
[----:B------:R-:W-:Y:S01]  /*c0c0*/  LOP3.LUT R7, R7, 0x30, R0, 0x78, !PT ;  /* 0x0000003007077812 */ /* 0x000fe200078e7800 */
[----:B------:R1:W-:Y:S01]  /*c0d0*/  STL [R1+0x18fc], R0 ;  /* 0x0018fc0001007387 */ /* 0x0003e20000100800 */
[----:B------:R-:W-:Y:S01]  /*c0e0*/  SHF.R.S32.HI R6, RZ, 0x1f, R42 ;  /* 0x0000001fff067819 */ /* 0x000fe2000001142a */
[C---:B------:R-:W-:Y:S02]  /*c0f0*/  IMAD.SHL.U32 R35, R42.reuse, 0x4, RZ ;  /* 0x000000042a237824 */ /* 0x040fe400078e00ff */
[----:B------:R-:W-:Y:S01]  /*c100*/  STL [R1+0x2ac], R10 ;  /* 0x0002ac0a01007387 */ /* 0x000fe20000100800 */
[----:B------:R-:W-:Y:S01]  /*c110*/  SHF.L.U64.HI R6, R42, 0x2, R6 ;  /* 0x000000022a067819 */ /* 0x000fe20000010206 */
[----:B------:R-:W-:Y:S02]  /*c120*/  IMAD.MOV.U32 R42, RZ, RZ, c[0x0][0x188] ;  /* 0x00006200ff2a7624 */ /* 0x000fe400078e00ff */
[----:B------:R2:W-:Y:S01]  /*c130*/  STL [R1+0x2bc], R2 ;  /* 0x0002bc0201007387 */ /* 0x0005e20000100800 */
[----:B-1----:R-:W-:Y:S01]  /*c140*/  IMAD.IADD R0, R8, 0x1, R7 ;  /* 0x0000000108007824 */ /* 0x002fe200078e0207 */
[----:B------:R-:W-:-:S02]  /*c150*/  SHF.R.S32.HI R7, RZ, 0x1f, R112 ;  /* 0x0000001fff077819 */ /* 0x000fc40000011470 */
[----:B------:R1:W-:Y:S01]  /*c160*/  STL [R1+0x16e4], R3 ;  /* 0x0016e40301007387 */ /* 0x0003e20000100800 */
[----:B------:R-:W-:Y:S01]  /*c170*/  IMAD.MOV.U32 R37, RZ, RZ, 0x1 ;  /* 0x00000001ff257424 */ /* 0x000fe200078e00ff */
[----:B------:R-:W-:Y:S02]  /*c180*/  SHF.L.U64.HI R7, R112, 0x2, R7 ;  /* 0x0000000270077819 */ /* 0x000fe40000010207 */
[----:B------:R-:W-:Y:S01]  /*c190*/  STL [R1+0x16e0], R0 ;  /* 0x0016e00001007387 */ /* 0x000fe20000100800 */
[----:B------:R-:W-:Y:S01]  /*c1a0*/  IMAD R47, R42, 0x18, RZ ;  /* 0x000000182a2f7824 */ /* 0x000fe200078e02ff */
[----:B--2---:R-:W-:Y:S02]  /*c1b0*/  LEA.HI.X R2, R4, R36, R11, 0x2, P0 ;  /* 0x0000002404027211 */ /* 0x004fe400000f140b */
[----:B------:R-:W2:Y:S01]  /*c1c0*/  LDL R84, [R1+0x16d8] ;  /* 0x0016d80001547983 */ /* 0x000ea20000100800 */
[----:B-1----:R-:W-:Y:S01]  /*c1d0*/  SHF.L.U64.HI R3, R175, 0x2, R34 ;  /* 0x00000002af037819 */ /* 0x002fe20000010222 */
[----:B------:R-:W-:-:S02]  /*c1e0*/  IMAD.SHL.U32 R175, R40, 0x4, RZ ;  /* 0x0000000428af7824 */ /* 0x000fc400078e00ff */
[----:B------:R-:W3:Y:S01]  /*c1f0*/  LDL R85, [R1+0x16dc] ;  /* 0x0016dc0001557983 */ /* 0x000ee20000100800 */
[----:B------:R-:W-:Y:S01]  /*c200*/  IMAD R40, R43, 0x1c, RZ ;  /* 0x0000001c2b287824 */ /* 0x000fe200078e02ff */
[----:B------:R-:W-:Y:S01]  /*c210*/  SHF.R.S32.HI R12, RZ, 0x1f, R47 ;  /* 0x0000001fff0c7819 */ /* 0x000fe2000001142f */
[----:B------:R-:W-:-:S03]  /*c220*/  IMAD R43, R42, 0x1a, RZ ;  /* 0x0000001a2a2b7824 */ /* 0x000fc600078e02ff */
[----:B------:R-:W-:Y:S02]  /*c230*/  SHF.R.S32.HI R8, RZ, 0x1f, R40 ;  /* 0x0000001fff087819 */ /* 0x000fe40000011428 */
[----:B------:R-:W-:Y:S02]  /*c240*/  SHF.R.S32.HI R10, RZ, 0x1f, R43 ;  /* 0x0000001fff0a7819 */ /* 0x000fe4000001142b */
[----:B------:R-:W-:Y:S01]  /*c250*/  SHF.L.U64.HI R8, R40, 0x2, R8 ;  /* 0x0000000228087819 */ /* 0x000fe20000010208 */
[C---:B------:R-:W-:Y:S01]  /*c260*/  IMAD R40, R42.reuse, 0x19, RZ ;  /* 0x000000192a287824 */ /* 0x040fe200078e02ff */
[----:B------:R-:W-:Y:S01]  /*c270*/  SHF.L.U64.HI R10, R43, 0x2, R10 ;  /* 0x000000022b0a7819 */ /* 0x000fe2000001020a */
[C---:B------:R-:W-:Y:S01]  /*c280*/  IMAD R43, R42.reuse, 0x17, RZ ;  /* 0x000000172a2b7824 */ /* 0x040fe200078e02ff */
[----:B------:R-:W-:Y:S01]  /*c290*/  SHF.L.U64.HI R12, R47, 0x2, R12 ;  /* 0x000000022f0c7819 */ /* 0x000fe2000001020c */
[----:B------:R-:W-:Y:S01]  /*c2a0*/  IMAD R47, R42, 0x15, RZ ;  /* 0x000000152a2f7824 */ /* 0x000fe200078e02ff */
[----:B------:R-:W-:-:S02]  /*c2b0*/  SHF.R.S32.HI R11, RZ, 0x1f, R40 ;  /* 0x0000001fff0b7819 */ /* 0x000fc40000011428 */
[----:B------:R-:W-:Y:S02]  /*c2c0*/  SHF.R.S32.HI R13, RZ, 0x1f, R43 ;  /* 0x0000001fff0d7819 */ /* 0x000fe4000001142b */
[----:B------:R-:W-:Y:S01]  /*c2d0*/  SHF.L.U64.HI R11, R40, 0x2, R11 ;  /* 0x00000002280b7819 */ /* 0x000fe2000001020b */
[C---:B------:R-:W-:Y:S01]  /*c2e0*/  IMAD R40, R42.reuse, 0x16, RZ ;  /* 0x000000162a287824 */ /* 0x040fe200078e02ff */
[----:B------:R-:W-:Y:S01]  /*c2f0*/  SHF.L.U64.HI R13, R43, 0x2, R13 ;  /* 0x000000022b0d7819 */ /* 0x000fe2000001020d */
[----:B------:R-:W-:Y:S01]  /*c300*/  IMAD R43, R42, 0x14, RZ ;  /* 0x000000142a2b7824 */ /* 0x000fe200078e02ff */
[----:B------:R-:W-:Y:S02]  /*c310*/  SHF.R.S32.HI R15, RZ, 0x1f, R47 ;  /* 0x0000001fff0f7819 */ /* 0x000fe4000001142f */
[----:B------:R-:W-:Y:S02]  /*c320*/  SHF.R.S32.HI R14, RZ, 0x1f, R40 ;  /* 0x0000001fff0e7819 */ /* 0x000fe40000011428 */
[----:B------:R-:W-:-:S02]  /*c330*/  SHF.R.S32.HI R16, RZ, 0x1f, R43 ;  /* 0x0000001fff107819 */ /* 0x000fc4000001142b */
[----:B------:R-:W-:Y:S01]  /*c340*/  SHF.L.U64.HI R14, R40, 0x2, R14 ;  /* 0x00000002280e7819 */ /* 0x000fe2000001020e */
[C---:B------:R-:W-:Y:S01]  /*c350*/  IMAD R40, R42.reuse, 0x13, RZ ;  /* 0x000000132a287824 */ /* 0x040fe200078e02ff */
[----:B------:R-:W-:Y:S01]  /*c360*/  SHF.L.U64.HI R16, R43, 0x2, R16 ;  /* 0x000000022b107819 */ /* 0x000fe20000010210 */
[C---:B------:R-:W-:Y:S01]  /*c370*/  IMAD R43, R42.reuse, 0x11, RZ ;  /* 0x000000112a2b7824 */ /* 0x040fe200078e02ff */
[----:B------:R-:W-:Y:S01]  /*c380*/  SHF.L.U64.HI R15, R47, 0x2, R15 ;  /* 0x000000022f0f7819 */ /* 0x000fe2000001020f */
[----:B------:R-:W-:Y:S01]  /*c390*/  IMAD R47, R42, 0x12, RZ ;  /* 0x000000122a2f7824 */ /* 0x000fe200078e02ff */
[----:B------:R-:W-:Y:S02]  /*c3a0*/  SHF.R.S32.HI R17, RZ, 0x1f, R40 ;  /* 0x0000001fff117819 */ /* 0x000fe40000011428 */
[----:B------:R-:W-:Y:S02]  /*c3b0*/  SHF.R.S32.HI R19, RZ, 0x1f, R43 ;  /* 0x0000001fff137819 */ /* 0x000fe4000001142b */
[----:B------:R-:W-:Y:S01]  /*c3c0*/  SHF.L.U64.HI R17, R40, 0x2, R17 ;  /* 0x0000000228117819 */ /* 0x000fe20000010211 */
[C---:B------:R-:W-:Y:S01]  /*c3d0*/  IMAD.SHL.U32 R40, R42.reuse, 0x10, RZ ;  /* 0x000000102a287824 */ /* 0x040fe200078e00ff */
[----:B------:R-:W-:Y:S01]  /*c3e0*/  SHF.L.U64.HI R19, R43, 0x2, R19 ;  /* 0x000000022b137819 */ /* 0x000fe20000010213 */
[----:B------:R-:W-:Y:S01]  /*c3f0*/  IMAD R43, R42, 0xe, RZ ;  /* 0x0000000e2a2b7824 */ /* 0x000fe200078e02ff */
[----:B------:R-:W-:-:S02]  /*c400*/  SHF.R.S32.HI R18, RZ, 0x1f, R47 ;  /* 0x0000001fff127819 */ /* 0x000fc4000001142f */
[----:B------:R-:W-:Y:S02]  /*c410*/  SHF.R.S32.HI R20, RZ, 0x1f, R40 ;  /* 0x0000001fff147819 */ /* 0x000fe40000011428 */
[----:B------:R-:W-:Y:S02]  /*c420*/  SHF.R.S32.HI R22, RZ, 0x1f, R43 ;  /* 0x0000001fff167819 */ /* 0x000fe4000001142b */
[----:B------:R-:W-:Y:S01]  /*c430*/  SHF.L.U64.HI R18, R47, 0x2, R18 ;  /* 0x000000022f127819 */ /* 0x000fe20000010212 */
[C---:B------:R-:W-:Y:S01]  /*c440*/  IMAD R47, R42.reuse, 0xf, RZ ;  /* 0x0000000f2a2f7824 */ /* 0x040fe200078e02ff */
[----:B------:R-:W-:Y:S01]  /*c450*/  SHF.L.U64.HI R22, R43, 0x2, R22 ;  /* 0x000000022b167819 */ /* 0x000fe20000010216 */
[----:B------:R-:W-:Y:S01]  /*c460*/  IMAD R43, R42, 0xb, RZ ;  /* 0x0000000b2a2b7824 */ /* 0x000fe200078e02ff */
[----:B------:R-:W-:Y:S01]  /*c470*/  SHF.L.U64.HI R20, R40, 0x2, R20 ;  /* 0x0000000228147819 */ /* 0x000fe20000010214 */
[----:B------:R-:W-:Y:S01]  /*c480*/  IMAD R40, R42, 0xd, RZ ;  /* 0x0000000d2a287824 */ /* 0x000fe200078e02ff */
[----:B------:R-:W-:-:S02]  /*c490*/  SHF.R.S32.HI R21, RZ, 0x1f, R47 ;  /* 0x0000001fff157819 */ /* 0x000fc4000001142f */
[----:B------:R-:W-:Y:S02]  /*c4a0*/  SHF.R.S32.HI R25, RZ, 0x1f, R43 ;  /* 0x0000001fff197819 */ /* 0x000fe4000001142b */
[----:B------:R-:W-:Y:S01]  /*c4b0*/  SHF.L.U64.HI R21, R47, 0x2, R21 ;  /* 0x000000022f157819 */ /* 0x000fe20000010215 */
[C---:B------:R-:W-:Y:S01]  /*c4c0*/  IMAD R47, R42.reuse, 0xc, RZ ;  /* 0x0000000c2a2f7824 */ /* 0x040fe200078e02ff */
[----:B------:R-:W-:Y:S01]  /*c4d0*/  SHF.L.U64.HI R25, R43, 0x2, R25 ;  /* 0x000000022b197819 */ /* 0x000fe20000010219 */
[----:B------:R-:W-:Y:S01]  /*c4e0*/  IMAD.SHL.U32 R43, R42, 0x8, RZ ;  /* 0x000000082a2b7824 */ /* 0x000fe200078e00ff */
[----:B------:R-:W-:Y:S02]  /*c4f0*/  SHF.R.S32.HI R23, RZ, 0x1f, R40 ;  /* 0x0000001fff177819 */ /* 0x000fe40000011428 */
[----:B------:R-:W-:Y:S02]  /*c500*/  SHF.R.S32.HI R24, RZ, 0x1f, R47 ;  /* 0x0000001fff187819 */ /* 0x000fe4000001142f */
[----:B------:R-:W-:-:S02]  /*c510*/  SHF.R.S32.HI R28, RZ, 0x1f, R43 ;  /* 0x0000001fff1c7819 */ /* 0x000fc4000001142b */
[----:B------:R-:W-:Y:S02]  /*c520*/  SHF.L.U64.HI R23, R40, 0x2, R23 ;  /* 0x0000000228177819 */ /* 0x000fe40000010217 */
[----:B------:R-:W-:Y:S01]  /*c530*/  SHF.L.U64.HI R28, R43, 0x2, R28 ;  /* 0x000000022b1c7819 */ /* 0x000fe2000001021c */
[----:B------:R-:W-:-:S05]  /*c540*/  IMAD R43, R42, 0x5, RZ ;  /* 0x000000052a2b7824 */ /* 0x000fca00078e02ff */
[----:B------:R-:W-:-:S04]  /*c550*/  SHF.R.S32.HI R31, RZ, 0x1f, R43 ;  /* 0x0000001fff1f7819 */ /* 0x000fc8000001142b */
[----:B------:R-:W-:Y:S01]  /*c560*/  SHF.L.U64.HI R31, R43, 0x2, R31 ;  /* 0x000000022b1f7819 */ /* 0x000fe2000001021f */
[----:B------:R-:W-:-:S05]  /*c570*/  IMAD.SHL.U32 R43, R38, 0x4, RZ ;  /* 0x00000004262b7824 */ /* 0x000fca00078e00ff */
[C---:B--2---:R-:W-:Y:S02]  /*c580*/  IADD3 R4, P0, R43.reuse, R84, RZ ;  /* 0x000000542b047210 */ /* 0x044fe40007f1e0ff */
[----:B---3--:R-:W-:-:S03]  /*c590*/  IADD3 R36, P3, R43, R85, RZ ;  /* 0x000000552b247210 */ /* 0x008fc60007f7e0ff */
[----:B------:R-:W-:Y:S04]  /*c5a0*/  STL [R1+0x16f8], R4 ;  /* 0x0016f80401007387 */ /* 0x000fe80000100800 */
[----:B------:R1:W-:Y:S04]  /*c5b0*/  STL [R1+0x16f0], R36 ;  /* 0x0016f02401007387 */ /* 0x0003e80000100800 */
[----:B------:R-:W-:Y:S01]  /*c5c0*/  STL [R1+0x14cc], RZ ;  /* 0x0014ccff01007387 */ /* 0x000fe20000100800 */
[----:B-1----:R-:W-:-:S03]  /*c5d0*/  IMAD.MOV.U32 R36, RZ, RZ, -0x1 ;  /* 0xffffffffff247424 */ /* 0x002fc600078e00ff */
[----:B------:R-:W-:Y:S04]  /*c5e0*/  STL [R1+0x14c0], R37 ;  /* 0x0014c02501007387 */ /* 0x000fe80000100800 */
[----:B------:R-:W-:Y:S04]  /*c5f0*/  STL [R1+0xad0], RZ ;  /* 0x000ad0ff01007387 */ /* 0x000fe80000100800 */
[----:B------:R-:W-:Y:S04]  /*c600*/  STL [R1+0x9fc], R36 ;  /* 0x0009fc2401007387 */ /* 0x000fe80000100800 */
[----:B------:R-:W-:Y:S04]  /*c610*/  STL [R1+0xad4], RZ ;  /* 0x000ad4ff01007387 */ /* 0x000fe80000100800 */
        /* <DEDUP_REMOVED lines=682> */
[----:B------:R-:W-:Y:S04]  /*f0c0*/  STL [R1], RZ ;  /* 0x000000ff01007387 */ /* 0x000fe80000100800 */
        /* <DEDUP_REMOVED lines=111> */
[----:B------:R-:W2:Y:S04]  /*f7c0*/  LDL R115, [R1+0x16d0] ;  /* 0x0016d00001737983 */ /* 0x000ea80000100800 */
[----:B------:R-:W3:Y:S04]  /*f7d0*/  LDL R119, [R1+0x16d4] ;  /* 0x0016d40001777983 */ /* 0x000ee80000100800 */
        /* <DEDUP_REMOVED lines=18> */
[----:B------:R-:W-:Y:S01]  /*f900*/  STL [R1+0x5e8], RZ ;  /* 0x0005e8ff01007387 */ /* 0x000fe20000100800 */
[----:B------:R-:W-:-:S03]  /*f910*/  IADD3 R86, P6, R175, R84, RZ ;  /* 0x00000054af567210 */ /* 0x000fc60007fde0ff */
[----:B------:R-:W-:Y:S04]  /*f920*/  STL [R1+0x5ec], RZ ;  /* 0x0005ecff01007387 */ /* 0x000fe80000100800 */
[----:B------:R-:W-:Y:S01]  /*f930*/  STL [R1+0xaf0], RZ ;  /* 0x000af0ff01007387 */ /* 0x000fe20000100800 */
[----:B------:R-:W-:-:S03]  /*f940*/  IADD3 R175, P5, R85, R175, RZ ;  /* 0x000000af55af7210 */ /* 0x000fc60007fbe0ff */
[----:B------:R-:W-:Y:S04]  /*f950*/  STL [R1+0xaf4], RZ ;  /* 0x000af4ff01007387 */ /* 0x000fe80000100800 */
[----:B------:R-:W-:Y:S04]  /*f960*/  STL [R1+0xaf8], RZ ;  /* 0x000af8ff01007387 */ /* 0x000fe80000100800 */
[----:B------:R-:W-:Y:S04]  /*f970*/  STL [R1+0xafc], RZ ;  /* 0x000afcff01007387 */ /* 0x000fe80000100800 */
[----:B------:R-:W-:Y:S04]  /*f980*/  STL [R1+0xae0], RZ ;  /* 0x000ae0ff01007387 */ /* 0x000fe80000100800 */
[----:B------:R-:W-:Y:S04]  /*f990*/  STL [R1+0xae4], RZ ;  /* 0x000ae4ff01007387 */ /* 0x000fe80000100800 */
[----:B------:R-:W-:Y:S04]  /*f9a0*/  STL [R1+0xae8], RZ ;  /* 0x000ae8ff01007387 */ /* 0x000fe80000100800 */
[----:B------:R1:W-:Y:S04]  /*f9b0*/  STL [R1+0x18d8], R86 ;  /* 0x0018d85601007387 */ /* 0x0003e80000100800 */
[----:B-1----:R-:W4:Y:S04]  /*f9c0*/  LDL.LU R86, [R1+0x192c] ;  /* 0x00192c0001567983 */ /* 0x002f280000300800 */
[----:B------:R1:W-:Y:S02]  /*f9d0*/  STL [R1+0x18d0], R175 ;  /* 0x0018d0af01007387 */ /* 0x0003e40000100800 */
[----:B-1----:R-:W-:Y:S01]  /*f9e0*/  IMAD.SHL.U32 R175, R112, 0x4, RZ ;  /* 0x0000000470af7824 */ /* 0x002fe200078e00ff */
[----:B------:R-:W-:-:S02]  /*f9f0*/  IADD3 R112, P2, R35, R84, RZ ;  /* 0x0000005423707210 */ /* 0x000fc40007f5e0ff */
[----:B------:R-:W-:-:S03]  /*fa00*/  IADD3 R35, P4, R35, R85, RZ ;  /* 0x0000005523237210 */ /* 0x000fc60007f9e0ff */
[----:B------:R1:W-:Y:S04]  /*fa10*/  STL [R1+0x18c8], R112 ;  /* 0x0018c87001007387 */ /* 0x0003e80000100800 */
[----:B-1----:R-:W4:Y:S04]  /*fa20*/  LDL.LU R112, [R1+0x1928] ;  /* 0x0019280001707983 */ /* 0x002f280000300800 */
[----:B------:R2:W-:Y:S02]  /*fa30*/  STL [R1+0x18c0], R35 ;  /* 0x0018c02301007387 */ /* 0x0005e40000100800 */
[----:B--2---:R-:W-:-:S05]  /*fa40*/  IMAD.X R35, R5, 0x1, R115, P6 ;  /* 0x0000000105237824 */ /* 0x004fca00030e0673 */
[----:B------:R1:W-:Y:S01]  /*fa50*/  STL [R1+0x18d4], R35 ;  /* 0x0018d42301007387 */ /* 0x0003e20000100800 */
[----:B---3--:R-:W-:Y:S01]  /*fa60*/  IMAD.X R5, R119, 0x1, R5, P5 ;  /* 0x0000000177057824 */ /* 0x008fe200028e0605 */
[----:B-1----:R-:W-:-:S05]  /*fa70*/  IADD3 R35, P6, R175, R84, RZ ;  /* 0x00000054af237210 */ /* 0x002fca0007fde0ff */
[----:B------:R1:W-:Y:S01]  /*fa80*/  STL [R1+0x18b8], R35 ;  /* 0x0018b82301007387 */ /* 0x0003e20000100800 */
[----:B------:R-:W-:-:S03]  /*fa90*/  IADD3 R175, P5, R175, R85, RZ ;  /* 0x00000055afaf7210 */ /* 0x000fc60007fbe0ff */
[----:B-1----:R-:W2:Y:S04]  /*faa0*/  LDL.LU R35, [R1+0x1924] ;  /* 0x0019240001237983 */ /* 0x002ea80000300800 */
[----:B------:R1:W-:Y:S04]  /*fab0*/  STL [R1+0x18cc], R5 ;  /* 0x0018cc0501007387 */ /* 0x0003e80000100800 */
[----:B------:R3:W-:Y:S01]  /*fac0*/  STL [R1+0x18b0], R175 ;  /* 0x0018b0af01007387 */ /* 0x0007e20000100800 */
[----:B-1----:R-:W-:-:S04]  /*fad0*/  IMAD.MOV.U32 R5, RZ, RZ, c[0x0][0x188] ;  /* 0x00006200ff057624 */ /* 0x002fc800078e00ff */
[----:B------:R-:W-:Y:S02]  /*fae0*/  IMAD R5, R5, 0x1c, RZ ;  /* 0x0000001c05057824 */ /* 0x000fe400078e02ff */
[----:B---3--:R-:W-:Y:S02]  /*faf0*/  IMAD.X R175, R6, 0x1, R115, P2 ;  /* 0x0000000106af7824 */ /* 0x008fe400010e0673 */
[----:B------:R-:W-:-:S03]  /*fb00*/  IMAD.SHL.U32 R5, R5, 0x4, RZ ;  /* 0x0000000405057824 */ /* 0x000fc600078e00ff */
[----:B------:R1:W-:Y:S01]  /*fb10*/  STL [R1+0x18c4], R175 ;  /* 0x0018c4af01007387 */ /* 0x0003e20000100800 */
[----:B------:R-:W-:Y:S01]  /*fb20*/  IMAD.X R6, R6, 0x1, R119, P4 ;  /* 0x0000000106067824 */ /* 0x000fe200020e0677 */
[C---:B-1----:R-:W-:Y:S02]  /*fb30*/  IADD3 R175, P2, R5.reuse, R84, RZ ;  /* 0x0000005405af7210 */ /* 0x042fe40007f5e0ff */
[----:B------:R-:W-:-:S03]  /*fb40*/  IADD3 R5, P4, R5, R85, RZ ;  /* 0x0000005505057210 */ /* 0x000fc60007f9e0ff */
[----:B------:R1:W-:Y:S04]  /*fb50*/  STL [R1+0x18a8], R175 ;  /* 0x0018a8af01007387 */ /* 0x0003e80000100800 */
[----:B------:R3:W-:Y:S01]  /*fb60*/  STL [R1+0x18bc], R6 ;  /* 0x0018bc0601007387 */ /* 0x0007e20000100800 */
[----:B-1----:R-:W-:Y:S02]  /*fb70*/  IMAD.MOV.U32 R175, RZ, RZ, c[0x0][0x188] ;  /* 0x00006200ffaf7624 */ /* 0x002fe400078e00ff */
[----:B---3--:R-:W-:Y:S01]  /*fb80*/  IMAD.MOV.U32 R6, RZ, RZ, c[0x0][0x188] ;  /* 0x00006200ff067624 */ /* 0x008fe200078e00ff */
[----:B------:R1:W-:Y:S03]  /*fb90*/  STL [R1+0x18a0], R5 ;  /* 0x0018a00501007387 */ /* 0x0003e60000100800 */
[----:B------:R-:W-:-:S04]  /*fba0*/  IMAD R6, R6, 0x1b, RZ ;  /* 0x0000001b06067824 */ /* 0x000fc800078e02ff */
[----:B------:R-:W-:Y:S02]  /*fbb0*/  IMAD.SHL.U32 R6, R6, 0x4, RZ ;  /* 0x0000000406067824 */ /* 0x000fe400078e00ff */
[----:B-1----:R-:W-:Y:S02]  /*fbc0*/  IMAD R5, R175, 0x1a, RZ ;  /* 0x0000001aaf057824 */ /* 0x002fe400078e02ff */
[C---:B------:R-:W-:Y:S02]  /*fbd0*/  IMAD.X R175, R7.reuse, 0x1, R115, P6 ;  /* 0x0000000107af7824 */ /* 0x040fe400030e0673 */
[----:B------:R-:W-:-:S03]  /*fbe0*/  IMAD.X R7, R7, 0x1, R119, P5 ;  /* 0x0000000107077824 */ /* 0x000fc600028e0677 */
[----:B------:R1:W-:Y:S01]  /*fbf0*/  STL [R1+0x18b4], R175 ;  /* 0x0018b4af01007387 */ /* 0x0003e20000100800 */
[----:B------:R-:W-:Y:S01]  /*fc00*/  IMAD.SHL.U32 R5, R5, 0x4, RZ ;  /* 0x0000000405057824 */ /* 0x000fe200078e00ff */
[----:B-1----:R-:W-:-:S05]  /*fc10*/  IADD3 R175, P6, R6, R84, RZ ;  /* 0x0000005406af7210 */ /* 0x002fca0007fde0ff */
[----:B------:R1:W-:Y:S04]  /*fc20*/  STL [R1+0x1898], R175 ;  /* 0x001898af01007387 */ /* 0x0003e80000100800 */
[----:B------:R3:W-:Y:S01]  /*fc30*/  STL [R1+0x18ac], R7 ;  /* 0x0018ac0701007387 */ /* 0x0007e20000100800 */
[----:B-1----:R-:W-:Y:S01]  /*fc40*/  IMAD.MOV.U32 R175, RZ, RZ, c[0x0][0x188] ;  /* 0x00006200ffaf7624 */ /* 0x002fe200078e00ff */
[----:B---3--:R-:W-:-:S03]  /*fc50*/  IADD3 R7, P5, R6, R85, RZ ;  /* 0x0000005506077210 */ /* 0x008fc60007fbe0ff */
[----:B------:R-:W-:Y:S02]  /*fc60*/  IMAD R6, R175, 0x19, RZ ;  /* 0x00000019af067824 */ /* 0x000fe400078e02ff */
[C---:B------:R-:W-:Y:S01]  /*fc70*/  IMAD.X R175, R8.reuse, 0x1, R115, P2 ;  /* 0x0000000108af7824 */ /* 0x040fe200010e0673 */
[----:B------:R1:W-:Y:S01]  /*fc80*/  STL [R1+0x1890], R7 ;  /* 0x0018900701007387 */ /* 0x0003e20000100800 */
[----:B------:R-:W-:-:S03]  /*fc90*/  IMAD.X R8, R8, 0x1, R119, P4 ;  /* 0x0000000108087824 */ /* 0x000fc600020e0677 */
[----:B------:R3:W-:Y:S01]  /*fca0*/  STL [R1+0x18a4], R175 ;  /* 0x0018a4af01007387 */ /* 0x0007e20000100800 */
[----:B-1----:R-:W-:Y:S01]  /*fcb0*/  IADD3 R7, P2, R5, R84, RZ ;  /* 0x0000005405077210 */ /* 0x002fe20007f5e0ff */
[----:B------:R-:W-:-:S04]  /*fcc0*/  IMAD.SHL.U32 R6, R6, 0x4, RZ ;  /* 0x0000000406067824 */ /* 0x000fc800078e00ff */
[----:B------:R1:W-:Y:S01]  /*fcd0*/  STL [R1+0x1888], R7 ;  /* 0x0018880701007387 */ /* 0x0003e20000100800 */
[----:B---3--:R-:W-:-:S03]  /*fce0*/  IMAD.MOV.U32 R175, RZ, RZ, c[0x0][0x188] ;  /* 0x00006200ffaf7624 */ /* 0x008fc600078e00ff */
[----:B------:R3:W-:Y:S01]  /*fcf0*/  STL [R1+0x189c], R8 ;  /* 0x00189c0801007387 */ /* 0x0007e20000100800 */
[----:B-1----:R-:W-:Y:S01]  /*fd00*/  IADD3 R7, P4, R5, R85, RZ ;  /* 0x0000005505077210 */ /* 0x002fe20007f9e0ff */
[----:B---3--:R-:W-:-:S04]  /*fd10*/  IMAD.X R8, R9, 0x1, R115, P6 ;  /* 0x0000000109087824 */ /* 0x008fc800030e0673 */
[----:B------:R1:W-:Y:S01]  /*fd20*/  STL [R1+0x1880], R7 ;  /* 0x0018800701007387 */ /* 0x0003e20000100800 */
[----:B------:R-:W-:-:S03]  /*fd30*/  IMAD R5, R175, 0x18, RZ ;  /* 0x00000018af057824 */ /* 0x000fc600078e02ff */
[----:B------:R3:W-:Y:S01]  /*fd40*/  STL [R1+0x1894], R8 ;  /* 0x0018940801007387 */ /* 0x0007e20000100800 */
[C---:B-1----:R-:W-:Y:S01]  /*fd50*/  IADD3 R7, P6, R6.reuse, R84, RZ ;  /* 0x0000005406077210 */ /* 0x042fe20007fde0ff */
[----:B------:R-:W-:Y:S02]  /*fd60*/  IMAD.SHL.U32 R5, R5, 0x4, RZ ;  /* 0x0000000405057824 */ /* 0x000fe400078e00ff */
[----:B---3--:R-:W-:Y:S02]  /*fd70*/  IMAD.X R8, R9, 0x1, R119, P5 ;  /* 0x0000000109087824 */ /* 0x008fe400028e0677 */
[----:B------:R1:W-:Y:S04]  /*fd80*/  STL [R1+0x1878], R7 ;  /* 0x0018780701007387 */ /* 0x0003e80000100800 */
        /* <DEDUP_REMOVED lines=74> */
[----:B------:R-:W-:-:S03]  /*10230*/  IMAD.SHL.U32 R5, R175, 0x10, RZ ;  /* 0x00000010af057824 */ /* 0x000fc600078e00ff */
        /* <DEDUP_REMOVED lines=59> */
[----:B------:R-:W-:Y:S01]  /*105f0*/  IMAD R5, R175, 0xa, RZ ;  /* 0x0000000aaf057824 */ /* 0x000fe200078e02ff */
[----:B------:R-:W-:Y:S02]  /*10600*/  SHF.L.U64.HI R24, R47, 0x2, R24 ;  /* 0x000000022f187819 */ /* 0x000fe40000010218 */
        /* <DEDUP_REMOVED lines=11> */
[----:B-1----:R-:W-:Y:S01]  /*106c0*/  IADD3 R7, P2, R5, R84, RZ ;  /* 0x0000005405077210 */ /* 0x002fe20007f5e0ff */
[----:B------:R-:W-:Y:S02]  /*106d0*/  IMAD.SHL.U32 R6, R6, 0x4, RZ ;  /* 0x0000000406067824 */ /* 0x000fe400078e00ff */
[----:B---3--:R-:W-:Y:S02]  /*106e0*/  IMAD.X R8, R24, 0x1, R119, P4 ;  /* 0x0000000118087824 */ /* 0x008fe400020e0677 */
[----:B------:R1:W-:Y:S01]  /*106f0*/  STL [R1+0x1788], R7 ;  /* 0x0017880701007387 */ /* 0x0003e20000100800 */
[----:B------:R-:W-:-:S03]  /*10700*/  IMAD R40, R42, 0xa, RZ ;  /* 0x0000000a2a287824 */ /* 0x000fc600078e02ff */
[----:B------:R3:W-:Y:S01]  /*10710*/  STL [R1+0x179c], R8 ;  /* 0x00179c0801007387 */ /* 0x0007e20000100800 */
[----:B-1----:R-:W-:Y:S01]  /*10720*/  IADD3 R7, P4, R5, R85, RZ ;  /* 0x0000005505077210 */ /* 0x002fe20007f9e0ff */
[----:B---3--:R-:W-:-:S04]  /*10730*/  IMAD.X R8, R25, 0x1, R115, P6 ;  /* 0x0000000119087824 */ /* 0x008fc800030e0673 */
[----:B------:R1:W-:Y:S01]  /*10740*/  STL [R1+0x1780], R7 ;  /* 0x0017800701007387 */ /* 0x0003e20000100800 */
[----:B------:R-:W-:Y:S01]  /*10750*/  SHF.R.S32.HI R26, RZ, 0x1f, R40 ;  /* 0x0000001fff1a7819 */ /* 0x000fe20000011428 */
[----:B------:R-:W-:Y:S02]  /*10760*/  IMAD.SHL.U32 R5, R175, 0x8, RZ ;  /* 0x00000008af057824 */ /* 0x000fe400078e00ff */
[----:B------:R3:W-:Y:S01]  /*10770*/  STL [R1+0x1794], R8 ;  /* 0x0017940801007387 */ /* 0x0007e20000100800 */
[----:B-1----:R-:W-:Y:S01]  /*10780*/  IADD3 R7, P6, R6, R84, RZ ;  /* 0x0000005406077210 */ /* 0x002fe20007fde0ff */
[----:B------:R-:W-:Y:S01]  /*10790*/  IMAD.SHL.U32 R5, R5, 0x4, RZ ;  /* 0x0000000405057824 */ /* 0x000fe200078e00ff */
[----:B------:R-:W-:Y:S01]  /*107a0*/  SHF.L.U64.HI R26, R40, 0x2, R26 ;  /* 0x00000002281a7819 */ /* 0x000fe2000001021a */
        /* <DEDUP_REMOVED lines=8> */
[----:B------:R-:W-:Y:S02]  /*10830*/  IMAD R6, R175, 0x7, RZ ;  /* 0x00000007af067824 */ /* 0x000fe400078e02ff */
[----:B------:R3:W-:Y:S01]  /*10840*/  STL [R1+0x1784], R8 ;  /* 0x0017840801007387 */ /* 0x0007e20000100800 */
[----:B-1----:R-:W-:Y:S01]  /*10850*/  IADD3 R7, P2, R5, R84, RZ ;  /* 0x0000005405077210 */ /* 0x002fe20007f5e0ff */
[----:B------:R-:W-:Y:S01]  /*10860*/  IMAD.SHL.U32 R6, R6, 0x4, RZ ;  /* 0x0000000406067824 */ /* 0x000fe200078e00ff */
[----:B------:R-:W-:Y:S01]  /*10870*/  SHF.L.U64.HI R27, R47, 0x2, R27 ;  /* 0x000000022f1b7819 */ /* 0x000fe2000001021b */
        /* <DEDUP_REMOVED lines=22> */
[----:B------:R-:W-:-:S03]  /*109e0*/  SHF.L.U64.HI R29, R40, 0x2, R29 ;  /* 0x00000002281d7819 */ /* 0x000fc6000001021d */
[----:B------:R1:W-:Y:S01]  /*109f0*/  STL [R1+0x1748], R7 ;  /* 0x0017480701007387 */ /* 0x0003e20000100800 */
[----:B------:R-:W-:Y:S02]  /*10a00*/  IMAD R47, R42, 0x6, RZ ;  /* 0x000000062a2f7824 */ /* 0x000fe400078e02ff */
[----:B---3--:R-:W-:Y:S02]  /*10a10*/  IMAD.X R8, R29, 0x1, R115, P6 ;  /* 0x000000011d087824 */ /* 0x008fe400030e0673 */
[----:B-1----:R-:W-:Y:S01]  /*10a20*/  IMAD.X R7, R28, 0x1, R119, P4 ;  /* 0x000000011c077824 */ /* 0x002fe200020e0677 */
[----:B------:R-:W-:-:S04]  /*10a30*/  IADD3 R5, P4, R5, R85, RZ ;  /* 0x0000005505057210 */ /* 0x000fc80007f9e0ff */
[----:B------:R1:W-:Y:S01]  /*10a40*/  STL [R1+0x175c], R7 ;  /* 0x00175c0701007387 */ /* 0x0003e20000100800 */
[----:B------:R-:W-:Y:S01]  /*10a50*/  SHF.R.S32.HI R30, RZ, 0x1f, R47 ;  /* 0x0000001fff1e7819 */ /* 0x000fe2000001142f */
[----:B------:R-:W-:Y:S02]  /*10a60*/  IMAD.SHL.U32 R175, R175, 0x4, RZ ;  /* 0x00000004afaf7824 */ /* 0x000fe400078e00ff */
[----:B------:R3:W-:Y:S01]  /*10a70*/  STL [R1+0x1740], R5 ;  /* 0x0017400501007387 */ /* 0x0007e20000100800 */
[----:B-1----:R-:W-:-:S03]  /*10a80*/  IADD3 R7, P6, R6, R84, RZ ;  /* 0x0000005406077210 */ /* 0x002fc60007fde0ff */
[----:B------:R-:W-:Y:S01]  /*10a90*/  STL [R1+0x1754], R8 ;  /* 0x0017540801007387 */ /* 0x000fe20000100800 */
[----:B------:R-:W-:Y:S01]  /*10aa0*/  SHF.L.U64.HI R30, R47, 0x2, R30 ;  /* 0x000000022f1e7819 */ /* 0x000fe2000001021e */
[----:B------:R-:W-:Y:S02]  /*10ab0*/  IMAD.SHL.U32 R175, R175, 0x4, RZ ;  /* 0x00000004afaf7824 */ /* 0x000fe400078e00ff */
[----:B------:R1:W-:Y:S01]  /*10ac0*/  STL [R1+0x1738], R7 ;  /* 0x0017380701007387 */ /* 0x0003e20000100800 */
[----:B---3--:R-:W-:Y:S02]  /*10ad0*/  IMAD.MOV.U32 R5, RZ, RZ, c[0x0][0x188] ;  /* 0x00006200ff057624 */ /* 0x008fe400078e00ff */
[----:B-1----:R-:W-:Y:S01]  /*10ae0*/  IMAD.X R7, R29, 0x1, R119, P5 ;  /* 0x000000011d077824 */ /* 0x002fe200028e0677 */
[----:B------:R-:W-:Y:S01]  /*10af0*/  IADD3 R6, P5, R6, R85, RZ ;  /* 0x0000005506067210 */ /* 0x000fe20007fbe0ff */
[----:B------:R-:W-:-:S03]  /*10b00*/  IMAD.X R8, R30, 0x1, R115, P2 ;  /* 0x000000011e087824 */ /* 0x000fc600010e0673 */
[----:B------:R1:W-:Y:S01]  /*10b10*/  STL [R1+0x174c], R7 ;  /* 0x00174c0701007387 */ /* 0x0003e20000100800 */
[----:B------:R-:W-:-:S03]  /*10b20*/  IMAD R5, R5, 0x3, RZ ;  /* 0x0000000305057824 */ /* 0x000fc600078e02ff */
[----:B------:R3:W-:Y:S01]  /*10b30*/  STL [R1+0x1730], R6 ;  /* 0x0017300601007387 */ /* 0x0007e20000100800 */
[----:B-1----:R-:W-:-:S03]  /*10b40*/  IADD3 R7, P2, R175, R84, RZ ;  /* 0x00000054af077210 */ /* 0x002fc60007f5e0ff */
[----:B------:R-:W-:Y:S01]  /*10b50*/  STL [R1+0x1744], R8 ;  /* 0x0017440801007387 */ /* 0x000fe20000100800 */
[----:B------:R-:W-:Y:S02]  /*10b60*/  IMAD.SHL.U32 R5, R5, 0x4, RZ ;  /* 0x0000000405057824 */ /* 0x000fe400078e00ff */
[----:B---3--:R-:W-:Y:S01]  /*10b70*/  IMAD.X R6, R30, 0x1, R119, P4 ;  /* 0x000000011e067824 */ /* 0x008fe200020e0677 */
[----:B------:R1:W-:Y:S04]  /*10b80*/  STL [R1+0x1728], R7 ;  /* 0x0017280701007387 */ /* 0x0003e80000100800 */
[----:B------:R3:W-:Y:S01]  /*10b90*/  STL [R1+0x173c], R6 ;  /* 0x00173c0601007387 */ /* 0x0007e20000100800 */
[----:B-1----:R-:W-:Y:S01]  /*10ba0*/  IADD3 R7, P4, R175, R85, RZ ;  /* 0x00000055af077210 */ /* 0x002fe20007f9e0ff */
[----:B------:R-:W-:-:S04]  /*10bb0*/  IMAD.X R8, R31, 0x1, R115, P6 ;  /* 0x000000011f087824 */ /* 0x000fc800030e0673 */
[----:B------:R1:W-:Y:S01]  /*10bc0*/  STL [R1+0x1720], R7 ;  /* 0x0017200701007387 */ /* 0x0003e20000100800 */
[----:B------:R-:W-:Y:S01]  /*10bd0*/  SHF.R.S32.HI R32, RZ, 0x1f, R43 ;  /* 0x0000001fff207819 */ /* 0x000fe2000001142b */
[----:B---3--:R-:W-:Y:S02]  /*10be0*/  IMAD.MOV.U32 R6, RZ, RZ, c[0x0][0x188] ;  /* 0x00006200ff067624 */ /* 0x008fe400078e00ff */
[----:B------:R3:W-:Y:S01]  /*10bf0*/  STL [R1+0x1734], R8 ;  /* 0x0017340801007387 */ /* 0x0007e20000100800 */
[----:B-1----:R-:W-:Y:S01]  /*10c00*/  IADD3 R7, P6, R5, R84, RZ ;  /* 0x0000005405077210 */ /* 0x002fe20007fde0ff */
[----:B------:R-:W-:Y:S01]  /*10c10*/  IMAD.SHL.U32 R6, R6, 0x2, RZ ;  /* 0x0000000206067824 */ /* 0x000fe200078e00ff */
[----:B------:R-:W-:Y:S01]  /*10c20*/  SHF.L.U64.HI R32, R43, 0x2, R32 ;  /* 0x000000022b207819 */ /* 0x000fe20000010220 */
[----:B---3--:R-:W-:Y:S02]  /*10c30*/  IMAD.X R8, R31, 0x1, R119, P5 ;  /* 0x000000011f087824 */ /* 0x008fe400028e0677 */
[----:B------:R1:W-:Y:S01]  /*10c40*/  STL [R1+0x1718], R7 ;  /* 0x0017180701007387 */ /* 0x0003e20000100800 */
[----:B------:R-:W-:-:S03]  /*10c50*/  IMAD.SHL.U32 R6, R6, 0x4, RZ ;  /* 0x0000000406067824 */ /* 0x000fc600078e00ff */
[----:B------:R-:W-:Y:S01]  /*10c60*/  STL [R1+0x172c], R8 ;  /* 0x00172c0801007387 */ /* 0x000fe20000100800 */
[----:B-1----:R-:W-:-:S05]  /*10c70*/  IADD3 R7, P5, R5, R85, RZ ;  /* 0x0000005505077210 */ /* 0x002fca0007fbe0ff */
[----:B------:R1:W-:Y:S02]  /*10c80*/  STL [R1+0x1710], R7 ;  /* 0x0017100701007387 */ /* 0x0003e40000100800 */
[----:B-1----:R-:W-:Y:S01]  /*10c90*/  IMAD.X R7, R32, 0x1, R115, P2 ;  /* 0x0000000120077824 */ /* 0x002fe200010e0673 */
[----:B------:R-:W-:-:S04]  /*10ca0*/  IADD3 R8, P2, R6, R84, RZ ;  /* 0x0000005406087210 */ /* 0x000fc80007f5e0ff */
[----:B------:R1:W-:Y:S04]  /*10cb0*/  STL [R1+0x1724], R7 ;  /* 0x0017240701007387 */ /* 0x0003e80000100800 */
[----:B------:R-:W3:Y:S04]  /*10cc0*/  LDL.LU R84, [R1+0x1920] ;  /* 0x0019200001547983 */ /* 0x000ee80000300800 */
[----:B------:R2:W-:Y:S01]  /*10cd0*/  STL [R1+0x1708], R8 ;  /* 0x0017080801007387 */ /* 0x0005e20000100800 */
[----:B-1----:R-:W-:Y:S01]  /*10ce0*/  IMAD.X R7, R32, 0x1, R119, P4 ;  /* 0x0000000120077824 */ /* 0x002fe200020e0677 */
[----:B------:R-:W-:-:S02]  /*10cf0*/  IADD3 R6, P4, R6, R85, RZ ;  /* 0x0000005506067210 */ /* 0x000fc40007f9e0ff */
[----:B------:R-:W4:Y:S01]  /*10d00*/  LDL.LU R85, [R1+0x191c] ;  /* 0x00191c0001557983 */ /* 0x000f220000300800 */
[----:B------:R-:W-:Y:S02]  /*10d10*/  IMAD R40, R42, 0x3, RZ ;  /* 0x000000032a287824 */ /* 0x000fe400078e02ff */
[----:B------:R-:W-:Y:S02]  /*10d20*/  IMAD.MOV.U32 R175, RZ, RZ, c[0x0][0x188] ;  /* 0x00006200ffaf7624 */ /* 0x000fe400078e00ff */
[----:B------:R-:W-:Y:S01]  /*10d30*/  IMAD.SHL.U32 R38, R38, 0x20, RZ ;  /* 0x0000002026267824 */ /* 0x000fe200078e00ff */
[----:B------:R-:W-:Y:S01]  /*10d40*/  SHF.R.S32.HI R33, RZ, 0x1f, R40 ;  /* 0x0000001fff217819 */ /* 0x000fe20000011428 */
[C---:B------:R-:W-:Y:S02]  /*10d50*/  IMAD.SHL.U32 R5, R175.reuse, 0x20, RZ ;  /* 0x00000020af057824 */ /* 0x040fe400078e00ff */
[----:B------:R-:W-:Y:S01]  /*10d60*/  IMAD.SHL.U32 R42, R42, 0x2, RZ ;  /* 0x000000022a2a7824 */ /* 0x000fe200078e00ff */
[----:B------:R-:W-:Y:S01]  /*10d70*/  SHF.L.U64.HI R33, R40, 0x2, R33 ;  /* 0x0000000228217819 */ /* 0x000fe20000010221 */
[----:B------:R-:W-:Y:S01]  /*10d80*/  IMAD.SHL.U32 R175, R175, 0x20, RZ ;  /* 0x00000020afaf7824 */ /* 0x000fe200078e00ff */
[----:B------:R-:W-:-:S02]  /*10d90*/  SHF.R.S32.HI R5, RZ, 0x1f, R5 ;  /* 0x0000001fff057819 */ /* 0x000fc40000011405 */
[----:B------:R-:W-:Y:S01]  /*10da0*/  LEA R4, P1, R38, c[0x0][0x160], 0x3 ;  /* 0x0000580026047a11 */ /* 0x000fe200078218ff */
[----:B------:R1:W-:Y:S01]  /*10db0*/  STL [R1+0x171c], R7 ;  /* 0x00171c0701007387 */ /* 0x0003e20000100800 */
[----:B------:R-:W-:Y:S01]  /*10dc0*/  SHF.R.S32.HI R34, RZ, 0x1f, R42 ;  /* 0x0000001fff227819 */ /* 0x000fe2000001142a */
[----:B--2---:R-:W-:Y:S02]  /*10dd0*/  IMAD.X R8, R33, 0x1, R119, P5 ;  /* 0x0000000121087824 */ /* 0x004fe400028e0677 */
[----:B------:R-:W-:Y:S01]  /*10de0*/  STL [R1+0x1700], R6 ;  /* 0x0017000601007387 */ /* 0x000fe20000100800 */
[----:B------:R-:W-:Y:S02]  /*10df0*/  SHF.L.U64.HI R34, R42, 0x2, R34 ;  /* 0x000000022a227819 */ /* 0x000fe40000010222 */
[----:B-1----:R-:W-:Y:S01]  /*10e00*/  SHF.L.U64.HI R7, R175, 0x2, R5 ;  /* 0x00000002af077819 */ /* 0x002fe20000010205 */
[----:B------:R-:W-:Y:S01]  /*10e10*/  IMAD.X R7, R33, 0x1, R115, P6 ;  /* 0x0000000121077824 */ /* 0x000fe200030e0673 */
[----:B------:R-:W-:-:S04]  /*10e20*/  LEA.HI.X R5, R175, c[0x0][0x164], R5, 0x3, P1 ;  /* 0x00005900af057a11 */ /* 0x000fc800008f1c05 */
[----:B------:R1:W-:Y:S02]  /*10e30*/  STL [R1+0x1714], R7 ;  /* 0x0017140701007387 */ /* 0x0003e40000100800 */
[----:B-1----:R-:W-:-:S05]  /*10e40*/  IMAD.MOV.U32 R7, RZ, RZ, c[0x0][0x188] ;  /* 0x00006200ff077624 */ /* 0x002fca00078e00ff */
[----:B------:R-:W-:-:S04]  /*10e50*/  SHF.R.S32.HI R175, RZ, 0x1f, R7 ;  /* 0x0000001fffaf7819 */ /* 0x000fc80000011407 */
[----:B------:R-:W-:Y:S02]  /*10e60*/  SHF.L.U64.HI R175, R7, 0x2, R175 ;  /* 0x0000000207af7819 */ /* 0x000fe400000102af */
[----:B---3--:R-:W-:-:S05]  /*10e70*/  IADD3 R9, P1, R84, c[0x0][0x168], RZ ;  /* 0x00005a0054097a10 */ /* 0x008fca0007f3e0ff */
[----:B------:R4:W-:Y:S04]  /*10e80*/  STL [R1+0x15b8], R9 ;  /* 0x0015b80901007387 */ /* 0x0009e80000100800 */
[----:B------:R1:W-:Y:S01]  /*10e90*/  STL [R1+0x170c], R8 ;  /* 0x00170c0801007387 */ /* 0x0003e20000100800 */
[----:B----4-:R-:W-:Y:S01]  /*10ea0*/  IADD3 R9, P5, R85, c[0x0][0x168], RZ ;  /* 0x00005a0055097a10 */ /* 0x010fe20007fbe0ff */
[----:B-1----:R-:W-:-:S04]  /*10eb0*/  IMAD.X R8, R34, 0x1, R115, P2 ;  /* 0x0000000122087824 */ /* 0x002fc800010e0673 */
[----:B------:R1:W-:Y:S04]  /*10ec0*/  STL [R1+0x15bc], R9 ;  /* 0x0015bc0901007387 */ /* 0x0003e80000100800 */
[----:B------:R2:W-:Y:S01]  /*10ed0*/  STL [R1+0x1704], R8 ;  /* 0x0017040801007387 */ /* 0x0005e20000100800 */
[----:B-1----:R-:W-:Y:S01]  /*10ee0*/  IMAD.X R9, R34, 0x1, R119, P4 ;  /* 0x0000000122097824 */ /* 0x002fe200020e0677 */
[----:B--2---:R-:W-:-:S05]  /*10ef0*/  IADD3 R8, P2, R86, c[0x0][0x168], RZ ;  /* 0x00005a0056087a10 */ /* 0x004fca0007f5e0ff */
[----:B------:R1:W-:Y:S01]  /*10f00*/  STL [R1+0x15c0], R8 ;  /* 0x0015c00801007387 */ /* 0x0003e20000100800 */
[----:B------:R-:W-:-:S03]  /*10f10*/  IADD3 R7, P4, R87, c[0x0][0x168], RZ ;  /* 0x00005a0057077a10 */ /* 0x000fc60007f9e0ff */
[----:B------:R2:W-:Y:S01]  /*10f20*/  STL [R1+0x16fc], R9 ;  /* 0x0016fc0901007387 */ /* 0x0005e20000100800 */
[----:B-1----:R-:W-:-:S03]  /*10f30*/  IMAD.X R8, R175, 0x1, R115, P0 ;  /* 0x00000001af087824 */ /* 0x002fc600000e0673 */
[----:B------:R-:W3:Y:S01]  /*10f40*/  LDL.LU R115, [R1+0x1918] ;  /* 0x0019180001737983 */ /* 0x000ee20000300800 */
[----:B--2---:R-:W-:-:S03]  /*10f50*/  IMAD.X R9, R175, 0x1, R119, P3 ;  /* 0x00000001af097824 */ /* 0x004fc600018e0677 */
[----:B------:R1:W-:Y:S04]  /*10f60*/  STL [R1+0x15c4], R7 ;  /* 0x0015c40701007387 */ /* 0x0003e80000100800 */
[----:B------:R2:W-:Y:S04]  /*10f70*/  STL [R1+0x16f4], R8 ;  /* 0x0016f40801007387 */ /* 0x0005e80000100800 */
[----:B------:R-:W4:Y:S01]  /*10f80*/  LDL.LU R119, [R1+0x1914] ;  /* 0x0019140001777983 */ /* 0x000f220000300800 */
[----:B-1----:R-:W-:-:S05]  /*10f90*/  IADD3 R7, P0, R108, c[0x0][0x168], RZ ;  /* 0x00005a006c077a10 */ /* 0x002fca0007f1e0ff */
[----:B------:R1:W-:Y:S01]  /*10fa0*/  STL [R1+0x15c8], R7 ;  /* 0x0015c80701007387 */ /* 0x0003e20000100800 */
[----:B--2---:R-:W-:-:S03]  /*10fb0*/  IADD3.X R8, R112, c[0x0][0x16c], RZ, P1, !PT ;  /* 0x00005b0070087a10 */ /* 0x004fc60000ffe4ff */
[----:B------:R2:W-:Y:S01]  /*10fc0*/  STL [R1+0x16ec], R9 ;  /* 0x0016ec0901007387 */ /* 0x0005e20000100800 */
[----:B-1----:R-:W-:Y:S02]  /*10fd0*/  IADD3 R7, P3, R110, c[0x0][0x168], RZ ;  /* 0x00005a006e077a10 */ /* 0x002fe40007f7e0ff */
[----:B--2---:R-:W-:-:S03]  /*10fe0*/  IADD3 R9, P1, R109, c[0x0][0x168], RZ ;  /* 0x00005a006d097a10 */ /* 0x004fc60007f3e0ff */
[----:B------:R-:W-:Y:S04]  /*10ff0*/  STL [R1+0x15cc], R7 ;  /* 0x0015cc0701007387 */ /* 0x000fe80000100800 */
[----:B------:R-:W-:Y:S04]  /*11000*/  STL [R1+0x14d0], R8 ;  /* 0x0014d00801007387 */ /* 0x000fe80000100800 */
[----:B------:R1:W-:Y:S02]  /*11010*/  STL [R1+0x15d0], R9 ;  /* 0x0015d00901007387 */ /* 0x0003e40000100800 */
[----:B-1----:R-:W-:-:S02]  /*11020*/  IADD3.X R9, R116, c[0x0][0x16c], RZ, P2, !PT ;  /* 0x00005b0074097a10 */ /* 0x002fc400017fe4ff */
[----:B---3--:R-:W-:Y:S02]  /*11030*/  IADD3.X R7, R115, c[0x0][0x16c], RZ, P5, !PT ;  /* 0x00005b0073077a10 */ /* 0x008fe40002ffe4ff */
[----:B------:R-:W-:-:S03]  /*11040*/  IADD3 R8, P5, R111, c[0x0][0x168], RZ ;  /* 0x00005a006f087a10 */ /* 0x000fc60007fbe0ff */
[----:B------:R1:W-:Y:S04]  /*11050*/  STL [R1+0x14d4], R7 ;  /* 0x0014d40701007387 */ /* 0x0003e80000100800 */
[----:B------:R4:W-:Y:S01]  /*11060*/  STL [R1+0x15d4], R8 ;  /* 0x0015d40801007387 */ /* 0x0009e20000100800 */
[----:B-1----:R-:W-:-:S03]  /*11070*/  IADD3 R7, P2, R113, c[0x0][0x168], RZ ;  /* 0x00005a0071077a10 */ /* 0x002fc60007f5e0ff */
[----:B------:R1:W-:Y:S01]  /*11080*/  STL [R1+0x14d8], R9 ;  /* 0x0014d80901007387 */ /* 0x0003e20000100800 */
[----:B----4-:R-:W-:-:S03]  /*11090*/  IADD3.X R8, R119, c[0x0][0x16c], RZ, P4, !PT ;  /* 0x00005b0077087a10 */ /* 0x010fc600027fe4ff */
[----:B------:R2:W-:Y:S01]  /*110a0*/  STL [R1+0x15d8], R7 ;  /* 0x0015d80701007387 */ /* 0x0005e20000100800 */
[----:B-1----:R-:W-:-:S03]  /*110b0*/  IADD3 R9, P4, R117, c[0x0][0x168], RZ ;  /* 0x00005a0075097a10 */ /* 0x002fc60007f9e0ff */
[----:B------:R1:W-:Y:S01]  /*110c0*/  STL [R1+0x14dc], R8 ;  /* 0x0014dc0801007387 */ /* 0x0003e20000100800 */
[----:B--2---:R-:W-:-:S03]  /*110d0*/  IADD3.X R7, R120, c[0x0][0x16c], RZ, P0, !PT ;  /* 0x00005b0078077a10 */ /* 0x004fc600007fe4ff */
[----:B------:R2:W-:Y:S04]  /*110e0*/  STL [R1+0x15dc], R9 ;  /* 0x0015dc0901007387 */ /* 0x0005e80000100800 */
[----:B------:R3:W-:Y:S01]  /*110f0*/  STL [R1+0x14e0], R7 ;  /* 0x0014e00701007387 */ /* 0x0007e20000100800 */
[----:B-1----:R-:W-:Y:S02]  /*11100*/  IADD3 R8, P0, R114, c[0x0][0x168], RZ ;  /* 0x00005a0072087a10 */ /* 0x002fe40007f1e0ff */
[----:B--2---:R-:W-:-:S03]  /*11110*/  IADD3.X R9, R123, c[0x0][0x16c], RZ, P3, !PT ;  /* 0x00005b007b097a10 */ /* 0x004fc60001ffe4ff */
[----:B------:R1:W-:Y:S01]  /*11120*/  STL [R1+0x15e0], R8 ;  /* 0x0015e00801007387 */ /* 0x0003e20000100800 */
[----:B---3--:R-:W-:-:S03]  /*11130*/  IADD3 R7, P3, R118, c[0x0][0x168], RZ ;  /* 0x00005a0076077a10 */ /* 0x008fc60007f7e0ff */
[----:B------:R2:W-:Y:S04]  /*11140*/  STL [R1+0x14e4], R9 ;  /* 0x0014e40901007387 */ /* 0x0005e80000100800 */
[----:B------:R3:W-:Y:S01]  /*11150*/  STL [R1+0x15e4], R7 ;  /* 0x0015e40701007387 */ /* 0x0007e20000100800 */
[----:B-1----:R-:W-:Y:S02]  /*11160*/  IADD3.X R8, R124, c[0x0][0x16c], RZ, P1, !PT ;  /* 0x00005b007c087a10 */ /* 0x002fe40000ffe4ff */
[----:B--2---:R-:W-:-:S03]  /*11170*/  IADD3 R9, P1, R121, c[0x0][0x168], RZ ;  /* 0x00005a0079097a10 */ /* 0x004fc60007f3e0ff */
[----:B------:R1:W-:Y:S01]  /*11180*/  STL [R1+0x14e8], R8 ;  /* 0x0014e80801007387 */ /* 0x0003e20000100800 */
[----:B---3--:R-:W-:-:S03]  /*11190*/  IADD3.X R7, R127, c[0x0][0x16c], RZ, P5, !PT ;  /* 0x00005b007f077a10 */ /* 0x008fc60002ffe4ff */
        /* <DEDUP_REMOVED lines=78> */
[----:B------:R-:W-:Y:S04]  /*11680*/  STL [R1+0x1538], R9 ;  /* 0x0015380901007387 */ /* 0x000fe80000100800 */
[----:B------:R-:W2:Y:S01]  /*11690*/  LDL.LU R13, [R1+0x150] ;  /* 0x00015000010d7983 */ /* 0x000ea20000300800 */
[----:B-1----:R-:W-:-:S03]  /*116a0*/  IADD3.X R8, R167, c[0x0][0x16c], RZ, P4, !PT ;  /* 0x00005b00a7087a10 */ /* 0x002fc600027fe4ff */
[----:B------:R1:W-:Y:S04]  /*116b0*/  STL [R1+0x1638], R7 ;  /* 0x0016380701007387 */ /* 0x0003e80000100800 */
[----:B------:R3:W-:Y:S04]  /*116c0*/  STL [R1+0x153c], R8 ;  /* 0x00153c0801007387 */ /* 0x0007e80000100800 */
[----:B------:R-:W4:Y:S01]  /*116d0*/  LDL.LU R12, [R1+0x154] ;  /* 0x00015400010c7983 */ /* 0x000f220000300800 */
[----:B-1----:R-:W-:Y:S02]  /*116e0*/  IADD3 R7, P4, R165, c[0x0][0x168], RZ ;  /* 0x00005a00a5077a10 */ /* 0x002fe40007f9e0ff */
[----:B---3--:R-:W-:-:S03]  /*116f0*/  IADD3.X R8, R168, c[0x0][0x16c], RZ, P0, !PT ;  /* 0x00005b00a8087a10 */ /* 0x008fc600007fe4ff */
[----:B------:R1:W-:Y:S04]  /*11700*/  STL [R1+0x163c], R7 ;  /* 0x00163c0701007387 */ /* 0x0003e80000100800 */
[----:B------:R-:W3:Y:S04]  /*11710*/  LDL.LU R11, [R1+0x1a0] ;  /* 0x0001a000010b7983 */ /* 0x000ee80000300800 */
[----:B------:R1:W-:Y:S02]  /*11720*/  STL [R1+0x1540], R8 ;  /* 0x0015400801007387 */ /* 0x0003e40000100800 */
[----:B-1----:R-:W-:-:S02]  /*11730*/  IADD3 R7, P0, R162, c[0x0][0x168], RZ ;  /* 0x00005a00a2077a10 */ /* 0x002fc40007f1e0ff */
[----:B------:R-:W3:Y:S04]  /*11740*/  LDL.LU R10, [R1+0x1a4] ;  /* 0x0001a400010a7983 */ /* 0x000ee80000300800 */
[----:B------:R-:W3:Y:S04]  /*11750*/  LDL.LU R9, [R1+0x158] ;  /* 0x0001580001097983 */ /* 0x000ee80000300800 */
[----:B------:R1:W-:Y:S04]  /*11760*/  STL [R1+0x1640], R7 ;  /* 0x0016400701007387 */ /* 0x0003e80000100800 */
[----:B------:R-:W3:Y:S04]  /*11770*/  LDL.LU R8, [R1+0x1b0] ;  /* 0x0001b00001087983 */ /* 0x000ee80000300800 */
[----:B-1----:R-:W3:Y:S04]  /*11780*/  LDL.LU R7, [R1+0x1a8] ;  /* 0x0001a80001077983 */ /* 0x002ee80000300800 */
[----:B------:R-:W3:Y:S01]  /*11790*/  LDL.LU R175, [R1+0x1b4] ;  /* 0x0001b40001af7983 */ /* 0x000ee20000300800 */
[----:B------:R-:W-:-:S02]  /*117a0*/  IADD3.X R16, R171, c[0x0][0x16c], RZ, P3, !PT ;  /* 0x00005b00ab107a10 */ /* 0x000fc40001ffe4ff */
[----:B------:R-:W-:Y:S02]  /*117b0*/  IADD3 R15, P3, R166, c[0x0][0x168], RZ ;  /* 0x00005a00a60f7a10 */ /* 0x000fe40007f7e0ff */
[----:B------:R-:W-:Y:S01]  /*117c0*/  IADD3.X R14, R172, c[0x0][0x16c], RZ, P1, !PT ;  /* 0x00005b00ac0e7a10 */ /* 0x000fe20000ffe4ff */
[----:B------:R1:W-:Y:S04]  /*117d0*/  STL [R1+0x1544], R16 ;  /* 0x0015441001007387 */ /* 0x0003e80000100800 */
[----:B------:R1:W-:Y:S04]  /*117e0*/  STL [R1+0x1644], R15 ;  /* 0x0016440f01007387 */ /* 0x0003e80000100800 */
[----:B------:R1:W-:Y:S02]  /*117f0*/  STL [R1+0x1548], R14 ;  /* 0x0015480e01007387 */ /* 0x0003e40000100800 */
[----:B-1----:R-:W-:-:S02]  /*11800*/  IADD3 R16, P1, R169, c[0x0][0x168], RZ ;  /* 0x00005a00a9107a10 */ /* 0x002fc40007f3e0ff */
[----:B------:R-:W-:-:S03]  /*11810*/  IADD3.X R15, R176, c[0x0][0x16c], RZ, P5, !PT ;  /* 0x00005b00b00f7a10 */ /* 0x000fc60002ffe4ff */
[----:B------:R1:W-:Y:S01]  /*11820*/  STL [R1+0x1648], R16 ;  /* 0x0016481001007387 */ /* 0x0003e20000100800 */
[----:B------:R-:W-:-:S03]  /*11830*/  IADD3 R14, P5, R173, c[0x0][0x168], RZ ;  /* 0x00005a00ad0e7a10 */ /* 0x000fc60007fbe0ff */
[----:B------:R1:W-:Y:S04]  /*11840*/  STL [R1+0x154c], R15 ;  /* 0x00154c0f01007387 */ /* 0x0003e80000100800 */
[----:B------:R1:W-:Y:S02]  /*11850*/  STL [R1+0x164c], R14 ;  /* 0x00164c0e01007387 */ /* 0x0003e40000100800 */
[----:B-1----:R-:W-:Y:S02]  /*11860*/  IADD3.X R16, R177, c[0x0][0x16c], RZ, P2, !PT ;  /* 0x00005b00b1107a10 */ /* 0x002fe400017fe4ff */
[----:B------:R-:W-:-:S03]  /*11870*/  IADD3 R15, P2, R170, c[0x0][0x168], RZ ;  /* 0x00005a00aa0f7a10 */ /* 0x000fc60007f5e0ff */
[----:B------:R1:W-:Y:S01]  /*11880*/  STL [R1+0x1550], R16 ;  /* 0x0015501001007387 */ /* 0x0003e20000100800 */
[----:B------:R-:W-:-:S03]  /*11890*/  IADD3.X R14, R180, c[0x0][0x16c], RZ, P4, !PT ;  /* 0x00005b00b40e7a10 */ /* 0x000fc600027fe4ff */
[----:B------:R1:W-:Y:S04]  /*118a0*/  STL [R1+0x1650], R15 ;  /* 0x0016500f01007387 */ /* 0x0003e80000100800 */
[----:B------:R1:W-:Y:S02]  /*118b0*/  STL [R1+0x1554], R14 ;  /* 0x0015540e01007387 */ /* 0x0003e40000100800 */
[----:B-1----:R-:W-:Y:S02]  /*118c0*/  IADD3 R16, P4, R174, c[0x0][0x168], RZ ;  /* 0x00005a00ae107a10 */ /* 0x002fe40007f9e0ff */
        /* <DEDUP_REMOVED lines=16> */
[----:B------:R2:W-:Y:S01]  /*119d0*/  STL [R1+0x1664], R14 ;  /* 0x0016640e01007387 */ /* 0x0005e20000100800 */
[----:B-1----:R-:W-:Y:S02]  /*119e0*/  IADD3.X R16, R189, c[0x0][0x16c], RZ, P2, !PT ;  /* 0x00005b00bd107a10 */ /* 0x002fe400017fe4ff */
[----:B------:R-:W-:-:S03]  /*119f0*/  IADD3 R15, P2, R186, c[0x0][0x168], RZ ;  /* 0x00005a00ba0f7a10 */ /* 0x000fc60007f5e0ff */
[----:B------:R-:W-:Y:S04]  /*11a00*/  STL [R1+0x1568], R16 ;  /* 0x0015681001007387 */ /* 0x000fe80000100800 */
[----:B------:R-:W-:Y:S01]  /*11a10*/  STL [R1+0x1668], R15 ;  /* 0x0016680f01007387 */ /* 0x000fe20000100800 */
[----:B------:R-:W-:Y:S02]  /*11a20*/  SHF.R.S32.HI R6, RZ, 0x5, R35 ;  /* 0x00000005ff067819 */ /* 0x000fe40000011423 */
[----:B--2---:R-:W-:Y:S02]  /*11a30*/  IADD3.X R14, R13, c[0x0][0x16c], RZ, P4, !PT ;  /* 0x00005b000d0e7a10 */ /* 0x004fe400027fe4ff */
[----:B------:R-:W-:-:S03]  /*11a40*/  IADD3 R13, P4, R190, c[0x0][0x168], RZ ;  /* 0x00005a00be0d7a10 */ /* 0x000fc60007f9e0ff */
[----:B------:R1:W-:Y:S01]  /*11a50*/  STL [R1+0x156c], R14 ;  /* 0x00156c0e01007387 */ /* 0x0003e20000100800 */
[----:B----4-:R-:W-:-:S03]  /*11a60*/  IADD3.X R12, R12, c[0x0][0x16c], RZ, P0, !PT ;  /* 0x00005b000c0c7a10 */ /* 0x010fc600007fe4ff */
[----:B------:R3:W-:Y:S01]  /*11a70*/  STL [R1+0x166c], R13 ;  /* 0x00166c0d01007387 */ /* 0x0007e20000100800 */
[----:B-1----:R-:W-:-:S03]  /*11a80*/  IADD3 R14, P0, R187, c[0x0][0x168], RZ ;  /* 0x00005a00bb0e7a10 */ /* 0x002fc60007f1e0ff */
[----:B------:R1:W-:Y:S01]  /*11a90*/  STL [R1+0x1570], R12 ;  /* 0x0015700c01007387 */ /* 0x0003e20000100800 */
[----:B---3--:R-:W-:-:S03]  /*11aa0*/  IADD3.X R13, R11, c[0x0][0x16c], RZ, P3, !PT ;  /* 0x00005b000b0d7a10 */ /* 0x008fc60001ffe4ff */
[----:B------:R2:W-:Y:S01]  /*11ab0*/  STL [R1+0x1670], R14 ;  /* 0x0016700e01007387 */ /* 0x0005e20000100800 */
[----:B-1----:R-:W-:-:S03]  /*11ac0*/  IADD3 R12, P3, R191, c[0x0][0x168], RZ ;  /* 0x00005a00bf0c7a10 */ /* 0x002fc60007f7e0ff */
[----:B------:R1:W-:Y:S01]  /*11ad0*/  STL [R1+0x1574], R13 ;  /* 0x0015740d01007387 */ /* 0x0003e20000100800 */
[----:B------:R-:W-:-:S03]  /*11ae0*/  IADD3.X R11, R10, c[0x0][0x16c], RZ, P1, !PT ;  /* 0x00005b000a0b7a10 */ /* 0x000fc60000ffe4ff */
[----:B------:R3:W-:Y:S01]  /*11af0*/  STL [R1+0x1674], R12 ;  /* 0x0016740c01007387 */ /* 0x0007e20000100800 */
[----:B------:R-:W-:-:S03]  /*11b00*/  IADD3 R10, P1, R9, c[0x0][0x168], RZ ;  /* 0x00005a00090a7a10 */ /* 0x000fc60007f3e0ff */
[----:B------:R2:W-:Y:S01]  /*11b10*/  STL [R1+0x1578], R11 ;  /* 0x0015780b01007387 */ /* 0x0005e20000100800 */
[----:B------:R-:W-:-:S03]  /*11b20*/  IADD3.X R9, R8, c[0x0][0x16c], RZ, P5, !PT ;  /* 0x00005b0008097a10 */ /* 0x000fc60002ffe4ff */
[----:B------:R1:W-:Y:S01]  /*11b30*/  STL [R1+0x1678], R10 ;  /* 0x0016780a01007387 */ /* 0x0003e20000100800 */
[----:B------:R-:W-:-:S03]  /*11b40*/  IADD3 R8, P5, R7, c[0x0][0x168], RZ ;  /* 0x00005a0007087a10 */ /* 0x000fc60007fbe0ff */
[----:B------:R1:W-:Y:S01]  /*11b50*/  STL [R1+0x157c], R9 ;  /* 0x00157c0901007387 */ /* 0x0003e20000100800 */
[----:B------:R-:W-:-:S03]  /*11b60*/  IADD3.X R7, R175, c[0x0][0x16c], RZ, P2, !PT ;  /* 0x00005b00af077a10 */ /* 0x000fc600017fe4ff */
[----:B------:R-:W4:Y:S04]  /*11b70*/  LDL.LU R85, [R1+0x15c] ;  /* 0x00015c0001557983 */ /* 0x000f280000300800 */
[----:B------:R1:W-:Y:S04]  /*11b80*/  STL [R1+0x167c], R8 ;  /* 0x00167c0801007387 */ /* 0x0003e80000100800 */
[----:B------:R-:W4:Y:S04]  /*11b90*/  LDL.LU R33, [R1+0x270] ;  /* 0x0002700001217983 */ /* 0x000f280000300800 */
[----:B------:R1:W-:Y:S04]  /*11ba0*/  STL [R1+0x1580], R7 ;  /* 0x0015800701007387 */ /* 0x0003e80000100800 */
[----:B------:R-:W4:Y:S04]  /*11bb0*/  LDL.LU R84, [R1+0x1ac] ;  /* 0x0001ac0001547983 */ /* 0x000f280000300800 */
        /* <DEDUP_REMOVED lines=19> */
[----:B--2---:R-:W2:Y:S04]  /*11cf0*/  LDL.LU R14, [R1+0x2b8] ;  /* 0x0002b800010e7983 */ /* 0x004ea80000300800 */
[----:B-1----:R-:W2:Y:S04]  /*11d00*/  LDL.LU R13, [R1+0x2c4] ;  /* 0x0002c400010d7983 */ /* 0x002ea80000300800 */
[----:B---3--:R-:W3:Y:S04]  /*11d10*/  LDL.LU R12, [R1+0x2ac] ;  /* 0x0002ac00010c7983 */ /* 0x008ee80000300800 */
[----:B------:R-:W3:Y:S04]  /*11d20*/  LDL.LU R11, [R1+0x2c8] ;  /* 0x0002c800010b7983 */ /* 0x000ee80000300800 */
[----:B------:R-:W3:Y:S04]  /*11d30*/  LDL.LU R10, [R1+0x2bc] ;  /* 0x0002bc00010a7983 */ /* 0x000ee80000300800 */
[----:B------:R-:W3:Y:S04]  /*11d40*/  LDL.LU R9, [R1+0x2cc] ;  /* 0x0002cc0001097983 */ /* 0x000ee80000300800 */
[----:B------:R-:W3:Y:S04]  /*11d50*/  LDL.LU R8, [R1+0x2d0] ;  /* 0x0002d00001087983 */ /* 0x000ee80000300800 */
[----:B------:R-:W3:Y:S04]  /*11d60*/  LDL.LU R7, [R1+0x2d4] ;  /* 0x0002d40001077983 */ /* 0x000ee80000300800 */
[----:B------:R-:W3:Y:S01]  /*11d70*/  LDL.LU R175, [R1+0x2d8] ;  /* 0x0002d80001af7983 */ /* 0x000ee20000300800 */
[----:B----4-:R-:W-:-:S02]  /*11d80*/  IADD3 R34, P2, R85, c[0x0][0x168], RZ ;  /* 0x00005a0055227a10 */ /* 0x010fc40007f5e0ff */
[----:B------:R-:W-:-:S03]  /*11d90*/  IADD3.X R33, R33, c[0x0][0x16c], RZ, P4, !PT ;  /* 0x00005b0021217a10 */ /* 0x000fc600027fe4ff */
[----:B------:R1:W-:Y:S04]  /*11da0*/  STL [R1+0x1680], R34 ;  /* 0x0016802201007387 */ /* 0x0003e80000100800 */
[----:B------:R4:W-:Y:S01]  /*11db0*/  STL [R1+0x1584], R33 ;  /* 0x0015842101007387 */ /* 0x0009e20000100800 */
[----:B------:R-:W-:Y:S02]  /*11dc0*/  IADD3 R84, P4, R84, c[0x0][0x168], RZ ;  /* 0x00005a0054547a10 */ /* 0x000fe40007f9e0ff */
[----:B-1----:R-:W-:-:S03]  /*11dd0*/  IADD3.X R34, R35, c[0x0][0x16c], RZ, P0, !PT ;  /* 0x00005b0023227a10 */ /* 0x002fc600007fe4ff */
[----:B------:R-:W-:Y:S01]  /*11de0*/  STL [R1+0x1684], R84 ;  /* 0x0016845401007387 */ /* 0x000fe20000100800 */
[----:B----4-:R-:W-:-:S03]  /*11df0*/  IADD3 R33, P0, R32, c[0x0][0x168], RZ ;  /* 0x00005a0020217a10 */ /* 0x010fc60007f1e0ff */
[----:B------:R-:W-:Y:S01]  /*11e00*/  STL [R1+0x1588], R34 ;  /* 0x0015882201007387 */ /* 0x000fe20000100800 */
[----:B------:R-:W-:-:S03]  /*11e10*/  IADD3.X R32, R31, c[0x0][0x16c], RZ, P3, !PT ;  /* 0x00005b001f207a10 */ /* 0x000fc60001ffe4ff */
[----:B------:R-:W-:Y:S01]  /*11e20*/  STL [R1+0x1688], R33 ;  /* 0x0016882101007387 */ /* 0x000fe20000100800 */
[----:B------:R-:W-:-:S03]  /*11e30*/  IADD3 R31, P3, R30, c[0x0][0x168], RZ ;  /* 0x00005a001e1f7a10 */ /* 0x000fc60007f7e0ff */
        /* <DEDUP_REMOVED lines=31> */
[----:B--2---:R-:W-:-:S03]  /*12030*/  IADD3 R15, P5, R14, c[0x0][0x168], RZ ;  /* 0x00005a000e0f7a10 */ /* 0x004fc60007fbe0ff */
[----:B------:R-:W-:Y:S01]  /*12040*/  STL [R1+0x15ac], R16 ;  /* 0x0015ac1001007387 */ /* 0x000fe20000100800 */
[----:B------:R-:W-:-:S03]  /*12050*/  IADD3.X R14, R13, c[0x0][0x16c], RZ, P2, !PT ;  /* 0x00005b000d0e7a10 */ /* 0x000fc600017fe4ff */
[----:B------:R-:W-:Y:S01]  /*12060*/  STL [R1+0x16bc], R15 ;  /* 0x0016bc0f01007387 */ /* 0x000fe20000100800 */
[----:B---3--:R-:W-:-:S03]  /*12070*/  IADD3 R13, P2, R12, c[0x0][0x168], RZ ;  /* 0x00005a000c0d7a10 */ /* 0x008fc60007f5e0ff */
[----:B------:R-:W-:Y:S01]  /*12080*/  STL [R1+0x15b0], R14 ;  /* 0x0015b00e01007387 */ /* 0x000fe20000100800 */
[----:B------:R-:W-:-:S03]  /*12090*/  IADD3.X R12, R11, c[0x0][0x16c], RZ, P4, !PT ;  /* 0x00005b000b0c7a10 */ /* 0x000fc600027fe4ff */
[----:B------:R-:W-:Y:S01]  /*120a0*/  STL [R1+0x16c4], R13 ;  /* 0x0016c40d01007387 */ /* 0x000fe20000100800 */
[----:B------:R-:W-:-:S03]  /*120b0*/  IADD3 R11, P4, R10, c[0x0][0x168], RZ ;  /* 0x00005a000a0b7a10 */ /* 0x000fc60007f9e0ff */
[----:B------:R-:W-:Y:S01]  /*120c0*/  STL [R1+0x15b4], R12 ;  /* 0x0015b40c01007387 */ /* 0x000fe20000100800 */
[----:B------:R-:W-:-:S03]  /*120d0*/  IADD3.X R10, R9, c[0x0][0x16c], RZ, P0, !PT ;  /* 0x00005b00090a7a10 */ /* 0x000fc600007fe4ff */
[----:B------:R-:W-:Y:S01]  /*120e0*/  STL [R1+0x16cc], R11 ;  /* 0x0016cc0b01007387 */ /* 0x000fe20000100800 */
[----:B------:R-:W-:-:S03]  /*120f0*/  IADD3.X R8, R8, c[0x0][0x16c], RZ, P3, !PT ;  /* 0x00005b0008087a10 */ /* 0x000fc60001ffe4ff */
[----:B------:R-:W-:Y:S01]  /*12100*/  STL [R1+0x16a0], R10 ;  /* 0x0016a00a01007387 */ /* 0x000fe20000100800 */
[----:B------:R-:W-:-:S03]  /*12110*/  IADD3.X R9, R7, c[0x0][0x16c], RZ, P1, !PT ;  /* 0x00005b0007097a10 */ /* 0x000fc60000ffe4ff */
[----:B------:R1:W-:Y:S01]  /*12120*/  STL [R1+0x16a8], R8 ;  /* 0x0016a80801007387 */ /* 0x0003e20000100800 */
[----:B------:R-:W-:-:S03]  /*12130*/  IADD3.X R7, R175, c[0x0][0x16c], RZ, P5, !PT ;  /* 0x00005b00af077a10 */ /* 0x000fc60002ffe4ff */
[----:B------:R-:W-:Y:S01]  /*12140*/  STL [R1+0x16b0], R9 ;  /* 0x0016b00901007387 */ /* 0x000fe20000100800 */
[----:B-1----:R-:W-:-:S03]  /*12150*/  IADD3.X R8, R2, c[0x0][0x16c], RZ, P2, !PT ;  /* 0x00005b0002087a10 */ /* 0x002fc600017fe4ff */
[----:B------:R1:W5:Y:S04]  /*12160*/  LDL.LU R2, [R1+0x1910] ;  /* 0x0019100001027983 */ /* 0x0003680000300800 */
[----:B------:R2:W-:Y:S02]  /*12170*/  STL [R1+0x16b8], R7 ;  /* 0x0016b80701007387 */ /* 0x0005e40000100800 */
[----:B--2---:R-:W-:Y:S02]  /*12180*/  IADD3.X R7, R252, c[0x0][0x16c], RZ, P4, !PT ;  /* 0x00005b00fc077a10 */ /* 0x004fe400027fe4ff */
[----:B------:R1:W5:Y:S04]  /*12190*/  LDL.LU R252, [R1+0x190c] ;  /* 0x00190c0001fc7983 */ /* 0x0003680000300800 */
[----:B------:R2:W-:Y:S04]  /*121a0*/  STL [R1+0x16c0], R8 ;  /* 0x0016c00801007387 */ /* 0x0005e80000100800 */
[----:B------:R-:W-:Y:S04]  /*121b0*/  STL [R1+0xaec], RZ ;  /* 0x000aecff01007387 */ /* 0x000fe80000100800 */
[----:B------:R3:W-:Y:S04]  /*121c0*/  STL [R1+0x16c8], R7 ;  /* 0x0016c80701007387 */ /* 0x0007e80000100800 */
        /* <DEDUP_REMOVED lines=8> */
[----:B------:R-:W3:Y:S04]  /*12250*/  LDL R175, [R1+0x16e4] ;  /* 0x0016e40001af7983 */ /* 0x000ee80000100800 */
        /* <DEDUP_REMOVED lines=13> */
[----:B------:R-:W-:-:S03]  /*12330*/  IADD3 R120, R6, -0x2, RZ ;  /* 0xfffffffe06787810 */ /* 0x000fc60007ffe0ff */
[----:B------:R1:W-:Y:S01]  /*12340*/  STL [R1+0x9c4], RZ ;  /* 0x0009c4ff01007387 */ /* 0x0003e20000100800 */
[----:B------:R-:W-:-:S03]  /*12350*/  LOP3.LUT R6, R0, 0x40, RZ, 0x3c, !PT ;  /* 0x0000004000067812 */ /* 0x000fc600078e3cff */
[----:B------:R1:W-:Y:S04]  /*12360*/  STL [R1+0x9c8], RZ ;  /* 0x0009c8ff01007387 */ /* 0x0003e80000100800 */
[----:B------:R1:W-:Y:S04]  /*12370*/  STL [R1+0x9cc], RZ ;  /* 0x0009ccff01007387 */ /* 0x0003e80000100800 */
[----:B------:R1:W-:Y:S04]  /*12380*/  STL [R1+0x9b0], RZ ;  /* 0x0009b0ff01007387 */ /* 0x0003e80000100800 */
[----:B------:R1:W-:Y:S04]  /*12390*/  STL [R1+0x9b4], RZ ;  /* 0x0009b4ff01007387 */ /* 0x0003e80000100800 */
[----:B------:R1:W-:Y:S04]  /*123a0*/  STL [R1+0x9b8], RZ ;  /* 0x0009b8ff01007387 */ /* 0x0003e80000100800 */
[----:B------:R1:W-:Y:S04]  /*123b0*/  STL [R1+0x9bc], RZ ;  /* 0x0009bcff01007387 */ /* 0x0003e80000100800 */
[----:B------:R1:W5:Y:S01]  /*123c0*/  LDL.LU R0, [R1+0x1908] ;  /* 0x0019080001007983 */ /* 0x0003620000300800 */
[----:B------:R-:W-:Y:S01]  /*123d0*/  CS2R R228, SRZ ;  /* 0x0000000000e47805 */ /* 0x000fe2000001ff00 */
        /* <DEDUP_REMOVED lines=77> */
[----:B--2---:R-:W-:Y:S01]  /*128b0*/  CS2R R8, SRZ ;  /* 0x0000000000087805 */ /* 0x004fe2000001ff00 */
[----:B------:R-:W-:Y:S01]  /*128c0*/  CS2R R10, SRZ ;  /* 0x00000000000a7805 */ /* 0x000fe2000001ff00 */
[----:B------:R-:W-:Y:S01]  /*128d0*/  CS2R R108, SRZ ;  /* 0x00000000006c7805 */ /* 0x000fe2000001ff00 */
[----:B------:R-:W-:Y:S01]  /*128e0*/  CS2R R110, SRZ ;  /* 0x00000000006e7805 */ /* 0x000fe2000001ff00 */
[----:B------:R-:W-:Y:S01]  /*128f0*/  CS2R R112, SRZ ;  /* 0x0000000000707805 */ /* 0x000fe2000001ff00 */
[----:B------:R-:W-:Y:S01]  /*12900*/  CS2R R114, SRZ ;  /* 0x0000000000727805 */ /* 0x000fe2000001ff00 */
[----:B------:R-:W-:Y:S01]  /*12910*/  CS2R R116, SRZ ;  /* 0x0000000000747805 */ /* 0x000fe2000001ff00 */
[----:B------:R-:W-:Y:S01]  /*12920*/  CS2R R118, SRZ ;  /* 0x0000000000767805 */ /* 0x000fe2000001ff00 */
[----:B---3--:R-:W-:-:S05]  /*12930*/  LOP3.LUT R7, R175, 0x20, RZ, 0x3c, !PT ;  /* 0x00000020af077812 */ /* 0x008fca00078e3cff */
[----:B------:R1:W-:Y:S04]  /*12940*/  STL [R1+0x1900], R7 ;  /* 0x0019000701007387 */ /* 0x0003e80000100800 */
[----:B------:R1:W-:Y:S02]  /*12950*/  STL [R1+0x18e0], R6 ;  /* 0x0018e00601007387 */ /* 0x0003e40000100800 */
.L_x_2:
[----:B-12---:R-:W2:Y:S01]  /*12960*/  LDL.LU R6, [R1+0x9fc] ;  /* 0x0009fc0001067983 */ /* 0x006ea20000300800 */
[----:B------:R-:W-:-:S04]  /*12970*/  DEPBAR.LE SB0, 0x2 ;  /* 0x000080800000791a */ /* 0x000fc80000000000 */
[----:B------:R-:W3:Y:S04]  /*12980*/  LDL R7, [R1+0x1900] ;  /* 0x0019000001077983 */ /* 0x000ee80000100800 */
[----:B------:R-:W4:Y:S04]  /*12990*/  LDL R120, [R1+0x16e0] ;  /* 0x0016e00001787983 */ /* 0x000f280000100800 */
[----:B------:R-:W-:Y:S04]  /*129a0*/  STL.64 [R1+0x2110], R18 ;  /* 0x0021101201007387 */ /* 0x000fe80000100a00 */
        /* <DEDUP_REMOVED lines=17> */
[----:B-----5:R-:W-:Y:S04]  /*12ac0*/  STL [R1+0x1a1c], R252 ;  /* 0x001a1cfc01007387 */ /* 0x020fe80000100800 */
[----:B------:R-:W-:Y:S04]  /*12ad0*/  STL [R1+0x1a18], R4 ;  /* 0x001a180401007387 */ /* 0x000fe80000100800 */
[----:B------:R-:W-:Y:S04]  /*12ae0*/  STL [R1+0x1a14], R5 ;  /* 0x001a140501007387 */ /* 0x000fe80000100800 */
[----:B------:R1:W-:Y:S04]  /*12af0*/  STL [R1+0x1a10], R0 ;  /* 0x001a100001007387 */ /* 0x0003e80000100800 */
[----:B------:R-:W-:Y:S04]  /*12b00*/  STL [R1+0x1a0c], R2 ;  /* 0x001a0c0201007387 */ /* 0x000fe80000100800 */
[----:B------:R-:W-:Y:S04]  /*12b10*/  STL [R1+0x1a08], R3 ;  /* 0x001a080301007387 */ /* 0x000fe80000100800 */
[----:B------:R-:W1:Y:S02]  /*12b20*/  S2R R121, SR_TID.X ;  /* 0x0000000000797919 */ /* 0x000e640000002100 */
[----:B-1----:R-:W-:-:S04]  /*12b30*/  SHF.R.U32.HI R122, RZ, 0x1, R121 ;  /* 0x00000001ff7a7819 */ /* 0x002fc80000011679 */
[----:B------:R-:W-:-:S04]  /*12b40*/  LOP3.LUT R122, R122, 0x40, RZ, 0xc0, !PT ;  /* 0x000000407a7a7812 */ /* 0x000fc800078ec0ff */
[----:B------:R-:W-:Y:S02]  /*12b50*/  LOP3.LUT R122, R122, 0x1c, R121, 0xf8, !PT ;  /* 0x0000001c7a7a7812 */ /* 0x000fe400078ef879 */
[----:B------:R-:W-:-:S05]  /*12b60*/  LOP3.LUT R121, R121, 0x3, RZ, 0xc0, !PT ;  /* 0x0000000379797812 */ /* 0x000fca00078ec0ff */
[----:B------:R-:W-:-:S05]  /*12b70*/  IMAD R121, R121, 0x820, RZ ;  /* 0x0000082079797824 */ /* 0x000fca00078e02ff */
[----:B------:R-:W-:Y:S02]  /*12b80*/  LOP3.LUT R121, R121, R122, RZ, 0x3c, !PT ;  /* 0x0000007a79797212 */ /* 0x000fe400078e3cff */
[----:B--2---:R-:W-:Y:S01]  /*12b90*/  IADD3 R6, R6, 0x1, RZ ;  /* 0x0000000106067810 */ /* 0x004fe20007ffe0ff */
[----:B------:R-:W-:Y:S03]  /*12ba0*/  BAR.SYNC.DEFER_BLOCKING 0x0 ;  /* 0x0000000000007b1d */ /* 0x000fe60000010000 */
[----:B------:R-:W-:-:S04]  /*12bb0*/  ISETP.GT.AND P0, PT, R6, 0x1, PT ;  /* 0x000000010600780c */ /* 0x000fc80003f04270 */
[----:B------:R-:W-:-:S05]  /*12bc0*/  SEL R0, R6, RZ, !P0 ;  /* 0x000000ff06007207 */ /* 0x000fca0004000000 */
[----:B------:R-:W-:Y:S01]  /*12bd0*/  STL [R1+0x9fc], R0 ;  /* 0x0009fc0001007387 */ /* 0x000fe20000100800 */
[C---:B------:R-:W-:Y:S02]  /*12be0*/  IMAD R6, R0.reuse, 0x10000, R121 ;  /* 0x0001000000067824 */ /* 0x040fe400078e0279 */
[C---:B---3--:R-:W-:Y:S01]  /*12bf0*/  IMAD R7, R0.reuse, 0x10000, R7 ;  /* 0x0001000000077824 */ /* 0x048fe200078e0207 */
[----:B------:R-:W2:Y:S01]  /*12c00*/  LDL.LU.64 R16, [R1+0xad0] ;  /* 0x000ad00001107983 */ /* 0x000ea20000300a00 */
[----:B----4-:R-:W-:-:S03]  /*12c10*/  IMAD R4, R0, 0x10000, R120 ;  /* 0x0001000000047824 */ /* 0x010fc600078e0278 */
[----:B------:R-:W2:Y:S04]  /*12c20*/  LDL.LU.64 R18, [R1+0xad8] ;  /* 0x000ad80001127983 */ /* 0x000ea80000300a00 */
[----:B------:R-:W3:Y:S04]  /*12c30*/  LDL.LU.64 R244, [R1+0xa20] ;  /* 0x000a200001f47983 */ /* 0x000ee80000300a00 */
[----:B------:R-:W3:Y:S04]  /*12c40*/  LDL.LU.64 R246, [R1+0xa28] ;  /* 0x000a280001f67983 */ /* 0x000ee80000300a00 */
[----:B------:R-:W4:Y:S04]  /*12c50*/  LDL.LU.64 R236, [R1+0x810] ;  /* 0x0008100001ec7983 */ /* 0x000f280000300a00 */
        /* <DEDUP_REMOVED lines=13> */
[----:B------:R-:W-:Y:S04]  /*12d30*/  LDS R140, [R6] ;  /* 0x00000000068c7984 */ /* 0x000fe80000000800 */
[----:B------:R-:W-:Y:S04]  /*12d40*/  LDS R142, [R6+0x2000] ;  /* 0x00200000068e7984 */ /* 0x000fe80000000800 */
[----:B------:R-:W-:Y:S04]  /*12d50*/  LDS R141, [R7] ;  /* 0x00000000078d7984 */ /* 0x000fe80000000800 */
[----:B------:R-:W-:Y:S04]  /*12d60*/  LDS R143, [R7+0x2000] ;  /* 0x00200000078f7984 */ /* 0x000fe80000000800 */
[----:B------:R-:W1:Y:S04]  /*12d70*/  LDSM.16.M88.4 R124, [R4+0x20000] ;  /* 0x02000000047c783b */ /* 0x000e680000000200 */
[----:B------:R-:W-:Y:S04]  /*12d80*/  LDS R144, [R6+0x80] ;  /* 0x0000800006907984 */ /* 0x000fe80000000800 */
        /* <DEDUP_REMOVED lines=19> */
[----:B------:R-:W1:Y:S04]  /*12ec0*/  LDSM.16.M88.4 R120, [R4+0x21000] ;  /* 0x021000000478783b */ /* 0x000e680000000200 */
[----:B------:R-:W-:Y:S04]  /*12ed0*/  LDS R176, [R6+0x300] ;  /* 0x0003000006b07984 */ /* 0x000fe80000000800 */
[----:B------:R-:W-:Y:S04]  /*12ee0*/  LDS R178, [R6+0x2300] ;  /* 0x0023000006b27984 */ /* 0x000fe80000000800 */
[----:B------:R-:W-:Y:S04]  /*12ef0*/  LDS R177, [R7+0x300] ;  /* 0x0003000007b17984 */ /* 0x000fe80000000800 */
[----:B------:R-:W1:Y:S04]  /*12f00*/  LDS R179, [R7+0x2300] ;  /* 0x0023000007b37984 */ /* 0x000e680000000800 */
[----:B------:R-:W-:Y:S04]  /*12f10*/  LDS R172, [R6+0x380] ;  /* 0x0003800006ac7984 */ /* 0x000fe80000000800 */
[----:B------:R-:W-:Y:S04]  /*12f20*/  LDS R174, [R6+0x2380] ;  /* 0x0023800006ae7984 */ /* 0x000fe80000000800 */
[----:B------:R-:W-:Y:S04]  /*12f30*/  LDS R173, [R7+0x380] ;  /* 0x0003800007ad7984 */ /* 0x000fe80000000800 */
[----:B------:R-:W1:Y:S04]  /*12f40*/  LDS R175, [R7+0x2380] ;  /* 0x0023800007af7984 */ /* 0x000e680000000800 */
[----:B------:R-:W-:Y:S04]  /*12f50*/  LDS R168, [R6+0x400] ;  /* 0x0004000006a87984 */ /* 0x000fe80000000800 */
[----:B------:R-:W-:Y:S04]  /*12f60*/  LDS R170, [R6+0x2400] ;  /* 0x0024000006aa7984 */ /* 0x000fe80000000800 */
[----:B------:R-:W-:Y:S04]  /*12f70*/  LDS R169, [R7+0x400] ;  /* 0x0004000007a97984 */ /* 0x000fe80000000800 */
[----:B------:R-:W2:Y:S04]  /*12f80*/  LDS R171, [R7+0x2400] ;  /* 0x0024000007ab7984 */ /* 0x000ea80000000800 */
[----:B------:R-:W-:Y:S04]  /*12f90*/  LDS R164, [R6+0x480] ;  /* 0x0004800006a47984 */ /* 0x000fe80000000800 */
[----:B------:R-:W-:Y:S04]  /*12fa0*/  LDS R166, [R6+0x2480] ;  /* 0x0024800006a67984 */ /* 0x000fe80000000800 */
[----:B------:R-:W-:Y:S04]  /*12fb0*/  LDS R165, [R7+0x480] ;  /* 0x0004800007a57984 */ /* 0x000fe80000000800 */
[----:B------:R-:W2:Y:S04]  /*12fc0*/  LDS R167, [R7+0x2480] ;  /* 0x0024800007a77984 */ /* 0x000ea80000000800 */
[----:B------:R-:W-:Y:S04]  /*12fd0*/  LDS R160, [R6+0x500] ;  /* 0x0005000006a07984 */ /* 0x000fe80000000800 */
[----:B------:R-:W-:Y:S04]  /*12fe0*/  LDS R162, [R6+0x2500] ;  /* 0x0025000006a27984 */ /* 0x000fe80000000800 */
[----:B------:R-:W-:Y:S04]  /*12ff0*/  LDS R161, [R7+0x500] ;  /* 0x0005000007a17984 */ /* 0x000fe80000000800 */
[----:B------:R-:W-:Y:S04]  /*13000*/  LDS R163, [R7+0x2500] ;  /* 0x0025000007a37984 */ /* 0x000fe80000000800 */
[----:B-1----:R-:W-:Y:S04]  /*13010*/  STL [R1+0x205c], R126 ;  /* 0x00205c7e01007387 */ /* 0x002fe80000100800 */
[----:B------:R-:W-:Y:S04]  /*13020*/  LDS R156, [R6+0x580] ;  /* 0x00058000069c7984 */ /* 0x000fe80000000800 */
[----:B------:R-:W-:Y:S04]  /*13030*/  LDS R158, [R6+0x2580] ;  /* 0x00258000069e7984 */ /* 0x000fe80000000800 */
[----:B------:R-:W-:Y:S04]  /*13040*/  LDS R157, [R7+0x580] ;  /* 0x00058000079d7984 */ /* 0x000fe80000000800 */
[----:B------:R-:W1:Y:S04]  /*13050*/  LDS R159, [R7+0x2580] ;  /* 0x00258000079f7984 */ /* 0x000e680000000800 */
[----:B------:R-:W-:Y:S04]  /*13060*/  STL [R1+0x2058], R127 ;  /* 0x0020587f01007387 */ /* 0x000fe80000100800 */
[----:B------:R-:W-:Y:S04]  /*13070*/  STL [R1+0x2064], R122 ;  /* 0x0020647a01007387 */ /* 0x000fe80000100800 */
[----:B------:R-:W-:Y:S04]  /*13080*/  LDS R152, [R6+0x600] ;  /* 0x0006000006987984 */ /* 0x000fe80000000800 */
[----:B------:R-:W-:Y:S04]  /*13090*/  LDS R154, [R6+0x2600] ;  /* 0x00260000069a7984 */ /* 0x000fe80000000800 */
[----:B------:R-:W-:Y:S04]  /*130a0*/  LDS R153, [R7+0x600] ;  /* 0x0006000007997984 */ /* 0x000fe80000000800 */
[----:B------:R-:W1:Y:S04]  /*130b0*/  LDS R155, [R7+0x2600] ;  /* 0x00260000079b7984 */ /* 0x000e680000000800 */
[----:B------:R-:W-:Y:S01]  /*130c0*/  LDS R128, [R6+0x680] ;  /* 0x0006800006807984 */ /* 0x000fe20000000800 */
[-C--:B--2---:R-:W-:Y:S03]  /*130d0*/  HMMA.1688.F32.TF32 R16, R140, R124.reuse, R16 ;  /* 0x0000007c8c10723c */ /* 0x084fe60000081010 */
[----:B------:R-:W-:Y:S04]  /*130e0*/  LDS R130, [R6+0x2680] ;  /* 0x0026800006827984 */ /* 0x000fe80000000800 */
[----:B------:R-:W-:Y:S01]  /*130f0*/  LDS R129, [R7+0x680] ;  /* 0x0006800007817984 */ /* 0x000fe20000000800 */
[-C--:B---3--:R-:W-:Y:S03]  /*13100*/  HMMA.1688.F32.TF32 R244, R144, R124.reuse, R244 ;  /* 0x0000007c90f4723c */ /* 0x088fe600000810f4 */
[----:B------:R-:W2:Y:S04]  /*13110*/  LDS R131, [R7+0x2680] ;  /* 0x0026800007837984 */ /* 0x000ea80000000800 */
[----:B------:R-:W-:Y:S01]  /*13120*/  LDS R148, [R6+0x700] ;  /* 0x0007000006947984 */ /* 0x000fe20000000800 */
[-C--:B----4-:R-:W-:Y:S03]  /*13130*/  HMMA.1688.F32.TF32 R236, R132, R124.reuse, R236 ;  /* 0x0000007c84ec723c */ /* 0x090fe600000810ec */
[----:B------:R-:W-:Y:S04]  /*13140*/  LDS R150, [R6+0x2700] ;  /* 0x0027000006967984 */ /* 0x000fe80000000800 */
[----:B------:R-:W-:Y:S01]  /*13150*/  LDS R149, [R7+0x700] ;  /* 0x0007000007957984 */ /* 0x000fe20000000800 */
[-C--:B------:R-:W-:Y:S03]  /*13160*/  HMMA.1688.F32.TF32 R224, R188, R124.reuse, R224 ;  /* 0x0000007cbce0723c */ /* 0x080fe600000810e0 */
[----:B------:R-:W-:Y:S04]  /*13170*/  STL [R1+0x2060], R123 ;  /* 0x0020607b01007387 */ /* 0x000fe80000100800 */
[----:B------:R-:W3:Y:S01]  /*13180*/  LDS R151, [R7+0x2700] ;  /* 0x0027000007977984 */ /* 0x000ee20000000800 */
[-C--:B------:R-:W-:Y:S03]  /*13190*/  HMMA.1688.F32.TF32 R12, R184, R124.reuse, R12 ;  /* 0x0000007cb80c723c */ /* 0x080fe6000008100c */
[----:B------:R-:W-:Y:S04]  /*131a0*/  STL.64 [R1+0x660], R16 ;  /* 0x0006601001007387 */ /* 0x000fe80000100a00 */
[----:B------:R-:W-:Y:S01]  /*131b0*/  LDS R136, [R6+0x780] ;  /* 0x0007800006887984 */ /* 0x000fe20000000800 */
[-C--:B------:R-:W-:Y:S03]  /*131c0*/  HMMA.1688.F32.TF32 R8, R180, R124.reuse, R8 ;  /* 0x0000007cb408723c */ /* 0x080fe60000081008 */
[----:B------:R4:W-:Y:S04]  /*131d0*/  STL.64 [R1+0x668], R18 ;  /* 0x0006681201007387 */ /* 0x0009e80000100a00 */
[----:B------:R-:W-:Y:S01]  /*131e0*/  LDS R138, [R6+0x2780] ;  /* 0x00278000068a7984 */ /* 0x000fe20000000800 */
[-C--:B------:R-:W-:Y:S03]  /*131f0*/  HMMA.1688.F32.TF32 R108, R176, R124.reuse, R108 ;  /* 0x0000007cb06c723c */ /* 0x080fe6000008106c */
[----:B------:R-:W-:Y:S04]  /*13200*/  LDS R137, [R7+0x780] ;  /* 0x0007800007897984 */ /* 0x000fe80000000800 */
[----:B----4-:R-:W4:Y:S04]  /*13210*/  LDL.LU.64 R18, [R1+0x2110] ;  /* 0x0021100001127983 */ /* 0x010f280000300a00 */
[----:B------:R-:W4:Y:S01]  /*13220*/  LDL.LU.64 R16, [R1+0x2108] ;  /* 0x0021080001107983 */ /* 0x000f220000300a00 */
[-C--:B------:R-:W-:Y:S03]  /*13230*/  HMMA.1688.F32.TF32 R112, R172, R124.reuse, R112 ;  /* 0x0000007cac70723c */ /* 0x080fe60000081070 */
[----:B------:R-:W-:Y:S04]  /*13240*/  STL.64 [R1+0x670], R244 ;  /* 0x000670f401007387 */ /* 0x000fe80000100a00 */
[----:B------:R1:W-:Y:S01]  /*13250*/  STL.64 [R1+0x678], R246 ;  /* 0x000678f601007387 */ /* 0x0003e20000100a00 */
[-C--:B------:R-:W-:Y:S03]  /*13260*/  HMMA.1688.F32.TF32 R116, R168, R124.reuse, R116 ;  /* 0x0000007ca874723c */ /* 0x080fe60000081074 */
[----:B------:R-:W2:Y:S04]  /*13270*/  LDS R139, [R7+0x2780] ;  /* 0x00278000078b7984 */ /* 0x000ea80000000800 */
[----:B-1----:R-:W4:Y:S04]  /*13280*/  LDL.LU.64 R246, [R1+0x2100] ;  /* 0x0021000001f67983 */ /* 0x002f280000300a00 */
[----:B------:R-:W4:Y:S04]  /*13290*/  LDL.LU.64 R244, [R1+0x20f8] ;  /* 0x0020f80001f47983 */ /* 0x000f280000300a00 */
[----:B------:R-:W-:Y:S04]  /*132a0*/  STL.64 [R1+0x680], R236 ;  /* 0x000680ec01007387 */ /* 0x000fe80000100a00 */
[----:B------:R1:W-:Y:S04]  /*132b0*/  STL.64 [R1+0x688], R238 ;  /* 0x000688ee01007387 */ /* 0x0003e80000100a00 */
        /* <DEDUP_REMOVED lines=11> */
[----:B------:R1:W-:Y:S01]  /*13370*/  STL.64 [R1+0x6f8], R10 ;  /* 0x0006f80a01007387 */ /* 0x0003e20000100a00 */
[-C--:B------:R-:W-:Y:S03]  /*13380*/  HMMA.1688.F32.TF32 R228, R164, R124.reuse, R228 ;  /* 0x0000007ca4e4723c */ /* 0x080fe600000810e4 */
        /* <DEDUP_REMOVED lines=13> */
[----:B------:R1:W-:Y:S02]  /*13460*/  STL.64 [R1+0x908], R118 ;  /* 0x0009087601007387 */ /* 0x0003e40000100a00 */
[-C--:B-1----:R-:W-:Y:S02]  /*13470*/  HMMA.1688.F32.TF32 R116, R160, R124.reuse, R104 ;  /* 0x0000007ca074723c */ /* 0x082fe40000081068 */
[----:B------:R-:W4:Y:S04]  /*13480*/  LDL.LU.64 R104, [R1+0xb30] ;  /* 0x000b300001687983 */ /* 0x000f280000300a00 */
[----:B------:R1:W-:Y:S04]  /*13490*/  STL.64 [R1+0xb90], R228 ;  /* 0x000b90e401007387 */ /* 0x0003e80000100a00 */
[----:B------:R1:W-:Y:S01]  /*134a0*/  STL.64 [R1+0xb98], R230 ;  /* 0x000b98e601007387 */ /* 0x0003e20000100a00 */
[-C--:B--2---:R-:W-:Y:S03]  /*134b0*/  HMMA.1688.F32.TF32 R92, R128, R124.reuse, R92 ;  /* 0x0000007c805c723c */ /* 0x084fe6000008105c */
[----:B------:R-:W4:Y:S09]  /*134c0*/  LDL.LU.64 R106, [R1+0xb38] ;  /* 0x000b3800016a7983 */ /* 0x000f320000300a00 */
[----:B------:R2:W-:Y:S04]  /*134d0*/  STL.64 [R1+0xcc0], R116 ;  /* 0x000cc07401007387 */ /* 0x0005e80000100a00 */
[----:B------:R2:W-:Y:S04]  /*134e0*/  STL.64 [R1+0xcc8], R118 ;  /* 0x000cc87601007387 */ /* 0x0005e80000100a00 */
[----:B-1----:R-:W4:Y:S04]  /*134f0*/  LDL.LU.64 R228, [R1+0x250] ;  /* 0x0002500001e47983 */ /* 0x002f280000300a00 */
[----:B------:R-:W-:Y:S04]  /*13500*/  STL.64 [R1+0xd70], R100 ;  /* 0x000d706401007387 */ /* 0x000fe80000100a00 */
[----:B------:R-:W-:Y:S04]  /*13510*/  STL.64 [R1+0xd78], R102 ;  /* 0x000d786601007387 */ /* 0x000fe80000100a00 */
[----:B------:R-:W4:Y:S04]  /*13520*/  LDL.LU.64 R230, [R1+0x258] ;  /* 0x0002580001e67983 */ /* 0x000f280000300a00 */
[----:B------:R-:W-:Y:S04]  /*13530*/  STL.64 [R1+0x11b0], R96 ;  /* 0x0011b06001007387 */ /* 0x000fe80000100a00 */
[----:B------:R3:W-:Y:S04]  /*13540*/  STL.64 [R1+0x11b8], R98 ;  /* 0x0011b86201007387 */ /* 0x0007e80000100a00 */
[----:B--2---:R-:W2:Y:S04]  /*13550*/  LDL.LU.64 R116, [R1+0xa60] ;  /* 0x000a600001747983 */ /* 0x004ea80000300a00 */
[----:B------:R-:W2:Y:S01]  /*13560*/  LDL.LU.64 R118, [R1+0xa68] ;  /* 0x000a680001767983 */ /* 0x000ea20000300a00 */
[-C--:B---3--:R-:W-:Y:S03]  /*13570*/  HMMA.1688.F32.TF32 R96, R148, R124.reuse, R88 ;  /* 0x0000007c9460723c */ /* 0x088fe60000081058 */
[----:B------:R1:W-:Y:S04]  /*13580*/  STL.64 [R1+0x1340], R92 ;  /* 0x0013405c01007387 */ /* 0x0003e80000100a00 */
[----:B------:R3:W-:Y:S01]  /*13590*/  STL.64 [R1+0x1348], R94 ;  /* 0x0013485e01007387 */ /* 0x0007e20000100a00 */
[----:B------:R-:W-:Y:S03]  /*135a0*/  HMMA.1688.F32.TF32 R84, R136, R124, R84 ;  /* 0x0000007c8854723c */ /* 0x000fe60000081054 */
[----:B-1----:R-:W2:Y:S04]  /*135b0*/  LDL.LU.64 R92, [R1+0x330] ;  /* 0x00033000015c7983 */ /* 0x002ea80000300a00 */
[----:B---3--:R-:W2:Y:S04]  /*135c0*/  LDL.LU.64 R94, [R1+0x338] ;  /* 0x00033800015e7983 */ /* 0x008ea80000300a00 */
[----:B------:R-:W2:Y:S04]  /*135d0*/  LDL.LU.64 R88, [R1+0x700] ;  /* 0x0007000001587983 */ /* 0x000ea80000300a00 */
[----:B------:R-:W2:Y:S04]  /*135e0*/  LDL.LU.64 R90, [R1+0x708] ;  /* 0x00070800015a7983 */ /* 0x000ea80000300a00 */
[----:B------:R-:W-:Y:S04]  /*135f0*/  STL.64 [R1+0x1410], R96 ;  /* 0x0014106001007387 */ /* 0x000fe80000100a00 */
[----:B------:R-:W-:Y:S04]  /*13600*/  STL.64 [R1+0x1418], R98 ;  /* 0x0014186201007387 */ /* 0x000fe80000100a00 */
[----:B------:R-:W2:Y:S04]  /*13610*/  LDL.LU.64 R124, [R1+0x920] ;  /* 0x00092000017c7983 */ /* 0x000ea80000300a00 */
[----:B------:R-:W2:Y:S04]  /*13620*/  LDL.LU.64 R126, [R1+0x928] ;  /* 0x00092800017e7983 */ /* 0x000ea80000300a00 */
[----:B------:R1:W-:Y:S04]  /*13630*/  STL.64 [R1+0x1460], R84 ;  /* 0x0014605401007387 */ /* 0x0003e80000100a00 */
[----:B------:R1:W-:Y:S04]  /*13640*/  STL.64 [R1+0x1468], R86 ;  /* 0x0014685601007387 */ /* 0x0003e80000100a00 */
[----:B-1----:R-:W2:Y:S04]  /*13650*/  LDL.LU.64 R84, [R1+0x140] ;  /* 0x0001400001547983 */ /* 0x002ea80000300a00 */
[----:B------:R-:W2:Y:S01]  /*13660*/  LDL.LU.64 R86, [R1+0x148] ;  /* 0x0001480001567983 */ /* 0x000ea20000300a00 */
[-C--:B----4-:R-:W-:Y:S11]  /*13670*/  HMMA.1688.F32.TF32 R96, R140, R120.reuse, R104 ;  /* 0x000000788c60723c */ /* 0x090ff60000081068 */
[----:B------:R-:W-:Y:S11]  /*13680*/  @!UPT UIADD3 URZ, URZ, URZ, URZ ;  /* 0x0000003f3f3ff290 */ /* 0x000ff6000fffe03f */
[----:B------:R-:W-:Y:S01]  /*13690*/  @!UPT UIADD3 URZ, URZ, URZ, URZ ;  /* 0x0000003f3f3ff290 */ /* 0x000fe2000fffe03f */
[----:B------:R1:W-:Y:S04]  /*136a0*/  STL.64 [R1+0x530], R96 ;  /* 0x0005306001007387 */ /* 0x0003e80000100a00 */
[----:B------:R4:W-:Y:S04]  /*136b0*/  STL.64 [R1+0x538], R98 ;  /* 0x0005386201007387 */ /* 0x0009e80000100a00 */
[----:B------:R-:W3:Y:S04]  /*136c0*/  LDL.LU.64 R104, [R1+0xc0] ;  /* 0x0000c00001687983 */ /* 0x000ee80000300a00 */
[----:B------:R-:W3:Y:S04]  /*136d0*/  LDL.LU.64 R106, [R1+0xc8] ;  /* 0x0000c800016a7983 */ /* 0x000ee80000300a00 */
[----:B------:R-:W3:Y:S04]  /*136e0*/  LDL.LU.64 R100, [R1+0xa0] ;  /* 0x0000a00001647983 */ /* 0x000ee80000300a00 */
[----:B------:R-:W3:Y:S01]  /*136f0*/  LDL.LU.64 R102, [R1+0xa8] ;  /* 0x0000a80001667983 */ /* 0x000ee20000300a00 */
[-C--:B--2---:R-:W-:Y:S03]  /*13700*/  HMMA.1688.F32.TF32 R116, R144, R120.reuse, R116 ;  /* 0x000000789074723c */ /* 0x084fe60000081074 */
[----:B-1----:R-:W2:Y:S04]  /*13710*/  LDL.LU.64 R96, [R1+0x30] ;  /* 0x0000300001607983 */ /* 0x002ea80000300a00 */
[----:B----4-:R-:W2:Y:S11]  /*13720*/  LDL.LU.64 R98, [R1+0x38] ;  /* 0x0000380001627983 */ /* 0x010eb60000300a00 */
[----:B------:R-:W-:Y:S05]  /*13730*/  @!UPT UIADD3 URZ, URZ, URZ, URZ ;  /* 0x0000003f3f3ff290 */ /* 0x000fea000fffe03f */
[----:B------:R-:W-:Y:S01]  /*13740*/  STL.64 [R1+0x550], R116 ;  /* 0x0005507401007387 */ /* 0x000fe20000100a00 */
[-C--:B------:R-:W-:Y:S03]  /*13750*/  HMMA.1688.F32.TF32 R124, R132, R120.reuse, R124 ;  /* 0x00000078847c723c */ /* 0x080fe6000008107c */
[----:B------:R1:W-:Y:S05]  /*13760*/  STL.64 [R1+0x558], R118 ;  /* 0x0005587601007387 */ /* 0x0003ea0000100a00 */
[-C--:B------:R-:W-:Y:S01]  /*13770*/  HMMA.1688.F32.TF32 R88, R188, R120.reuse, R88 ;  /* 0x00000078bc58723c */ /* 0x080fe20000081058 */
[----:B-1----:R-:W3:Y:S04]  /*13780*/  LDL.LU.64 R118, [R1+0x2090] ;  /* 0x0020900001767983 */ /* 0x002ee80000300a00 */
[----:B------:R-:W3:Y:S10]  /*13790*/  LDL.LU.64 R116, [R1+0x2088] ;  /* 0x0020880001747983 */ /* 0x000ef40000300a00 */
[----:B------:R-:W-:Y:S04]  /*137a0*/  STL.64 [R1+0x570], R124 ;  /* 0x0005707c01007387 */ /* 0x000fe80000100a00 */
[----:B------:R1:W-:Y:S02]  /*137b0*/  STL.64 [R1+0x578], R126 ;  /* 0x0005787e01007387 */ /* 0x0003e40000100a00 */
[-C--:B-1----:R-:W-:Y:S02]  /*137c0*/  HMMA.1688.F32.TF32 R124, R184, R120.reuse, R92 ;  /* 0x00000078b87c723c */ /* 0x082fe4000008105c */
[----:B------:R-:W-:Y:S04]  /*137d0*/  STL.64 [R1+0x580], R88 ;  /* 0x0005805801007387 */ /* 0x000fe80000100a00 */
[----:B------:R1:W-:Y:S04]  /*137e0*/  STL.64 [R1+0x588], R90 ;  /* 0x0005885a01007387 */ /* 0x0003e80000100a00 */
[----:B------:R-:W3:Y:S11]  /*137f0*/  LDL.LU.64 R92, [R1+0xc20] ;  /* 0x000c2000015c7983 */ /* 0x000ef60000300a00 */
[----:B------:R-:W-:Y:S02]  /*13800*/  @!UPT UIADD3 URZ, URZ, URZ, URZ ;  /* 0x0000003f3f3ff290 */ /* 0x000fe4000fffe03f */
[----:B------:R-:W-:Y:S04]  /*13810*/  STL.64 [R1+0x590], R124 ;  /* 0x0005907c01007387 */ /* 0x000fe80000100a00 */
[----:B------:R1:W-:Y:S04]  /*13820*/  STL.64 [R1+0x598], R126 ;  /* 0x0005987e01007387 */ /* 0x0003e80000100a00 */
[----:B------:R-:W3:Y:S01]  /*13830*/  LDL.LU.64 R94, [R1+0xc28] ;  /* 0x000c2800015e7983 */ /* 0x000ee20000300a00 */
[-C--:B-1----:R-:W-:Y:S08]  /*13840*/  HMMA.1688.F32.TF32 R88, R180, R120.reuse, R228 ;  /* 0x00000078b458723c */ /* 0x082ff000000810e4 */
[-C--:B------:R-:W-:Y:S01]  /*13850*/  HMMA.1688.F32.TF32 R124, R176, R120.reuse, R84 ;  /* 0x00000078b07c723c */ /* 0x080fe20000081054 */
[----:B------:R-:W-:Y:S11]  /*13860*/  LDSM.16.M88.4 R84, [R4+0x23000] ;  /* 0x023000000454783b */ /* 0x000ff60000000200 */
[----:B------:R-:W-:Y:S03]  /*13870*/  @!UPT UIADD3 URZ, URZ, URZ, URZ ;  /* 0x0000003f3f3ff290 */ /* 0x000fe6000fffe03f */
[----:B------:R-:W-:Y:S04]  /*13880*/  STL.64 [R1+0x620], R88 ;  /* 0x0006205801007387 */ /* 0x000fe80000100a00 */
[----:B------:R-:W-:Y:S04]  /*13890*/  STL.64 [R1+0x628], R90 ;  /* 0x0006285a01007387 */ /* 0x000fe80000100a00 */
[----:B------:R-:W1:Y:S01]  /*138a0*/  LDSM.16.M88.4 R88, [R4+0x22000] ;  /* 0x022000000458783b */ /* 0x000e620000000200 */
[-C--:B------:R-:W-:Y:S08]  /*138b0*/  HMMA.1688.F32.TF32 R80, R160, R120.reuse, R80 ;  /* 0x00000078a050723c */ /* 0x080ff00000081050 */
[-C--:B------:R-:W-:Y:S08]  /*138c0*/  HMMA.1688.F32.TF32 R72, R156, R120.reuse, R72 ;  /* 0x000000789c48723c */ /* 0x080ff00000081048 */
[-C--:B------:R-:W-:Y:S08]  /*138d0*/  HMMA.1688.F32.TF32 R64, R152, R120.reuse, R64 ;  /* 0x000000789840723c */ /* 0x080ff00000081040 */
[-C--:B------:R-:W-:Y:S08]  /*138e0*/  HMMA.1688.F32.TF32 R56, R128, R120.reuse, R56 ;  /* 0x000000788038723c */ /* 0x080ff00000081038 */
[-C--:B------:R-:W-:Y:S01]  /*138f0*/  HMMA.1688.F32.TF32 R48, R148, R120.reuse, R48 ;  /* 0x000000789430723c */ /* 0x080fe20000081030 */
[----:B-1----:R-:W-:Y:S04]  /*13900*/  STL [R1+0x206c], R90 ;  /* 0x00206c5a01007387 */ /* 0x002fe80000100800 */
[----:B------:R-:W-:Y:S04]  /*13910*/  STL [R1+0x2068], R91 ;  /* 0x0020685b01007387 */ /* 0x000fe80000100800 */
[----:B------:R-:W-:Y:S04]  /*13920*/  STL [R1+0x2074], R86 ;  /* 0x0020745601007387 */ /* 0x000fe80000100800 */
[----:B------:R-:W-:Y:S04]  /*13930*/  STL.64 [R1+0x6d0], R124 ;  /* 0x0006d07c01007387 */ /* 0x000fe80000100a00 */
[----:B------:R-:W-:Y:S04]  /*13940*/  STL.64 [R1+0x6d8], R126 ;  /* 0x0006d87e01007387 */ /* 0x000fe80000100a00 */
[----:B------:R-:W-:Y:S01]  /*13950*/  STL [R1+0x2070], R87 ;  /* 0x0020705701007387 */ /* 0x000fe20000100800 */
[-C--:B------:R-:W-:Y:S08]  /*13960*/  HMMA.1688.F32.TF32 R32, R136, R120.reuse, R32 ;  /* 0x000000788820723c */ /* 0x080ff00000081020 */
[-C--:B---3--:R-:W-:Y:S08]  /*13970*/  HMMA.1688.F32.TF32 R104, R172, R120.reuse, R104 ;  /* 0x00000078ac68723c */ /* 0x088ff00000081068 */
[-C--:B------:R-:W-:Y:S08]  /*13980*/  HMMA.1688.F32.TF32 R100, R168, R120.reuse, R100 ;  /* 0x00000078a864723c */ /* 0x080ff00000081064 */
[----:B--2---:R-:W-:Y:S07]  /*13990*/  HMMA.1688.F32.TF32 R96, R164, R120, R96 ;  /* 0x00000078a460723c */ /* 0x004fee0000081060 */
[----:B------:R-:W-:Y:S04]  /*139a0*/  STL.64 [R1+0x7a0], R104 ;  /* 0x0007a06801007387 */ /* 0x000fe80000100a00 */
[----:B------:R-:W-:Y:S04]  /*139b0*/  STL.64 [R1+0x7a8], R106 ;  /* 0x0007a86a01007387 */ /* 0x000fe80000100a00 */
[----:B------:R1:W-:Y:S04]  /*139c0*/  STL.64 [R1+0x8a0], R100 ;  /* 0x0008a06401007387 */ /* 0x0003e80000100a00 */
[----:B------:R2:W-:Y:S04]  /*139d0*/  STL.64 [R1+0x8a8], R102 ;  /* 0x0008a86601007387 */ /* 0x0005e80000100a00 */
[----:B------:R3:W-:Y:S04]  /*139e0*/  STL.64 [R1+0x990], R96 ;  /* 0x0009906001007387 */ /* 0x0007e80000100a00 */
[----:B------:R1:W-:Y:S04]  /*139f0*/  STL.64 [R1+0x998], R98 ;  /* 0x0009986201007387 */ /* 0x0003e80000100a00 */
        /* <DEDUP_REMOVED lines=8> */
[----:B-1----:R-:W4:Y:S04]  /*13a80*/  LDL.LU.64 R100, [R1+0xb20] ;  /* 0x000b200001647983 */ /* 0x002f280000300a00 */
[----:B------:R-:W-:Y:S04]  /*13a90*/  STL.64 [R1+0x1360], R48 ;  /* 0x0013603001007387 */ /* 0x000fe80000100a00 */
[----:B------:R1:W-:Y:S04]  /*13aa0*/  STL.64 [R1+0x1368], R50 ;  /* 0x0013683201007387 */ /* 0x0003e80000100a00 */
[----:B--2---:R-:W4:Y:S04]  /*13ab0*/  LDL.LU.64 R102, [R1+0xb28] ;  /* 0x000b280001667983 */ /* 0x004f280000300a00 */
[----:B------:R2:W-:Y:S04]  /*13ac0*/  STL.64 [R1+0x1400], R32 ;  /* 0x0014002001007387 */ /* 0x0005e80000100a00 */
[----:B------:R1:W-:Y:S04]  /*13ad0*/  STL.64 [R1+0x1408], R34 ;  /* 0x0014082201007387 */ /* 0x0003e80000100a00 */
[----:B---3--:R-:W3:Y:S04]  /*13ae0*/  LDL.LU.64 R96, [R1+0x970] ;  /* 0x0009700001607983 */ /* 0x008ee80000300a00 */
[----:B------:R-:W3:Y:S01]  /*13af0*/  LDL.LU.64 R98, [R1+0x978] ;  /* 0x0009780001627983 */ /* 0x000ee20000300a00 */
[----:B-1----:R-:W-:Y:S03]  /*13b00*/  HMMA.1688.F32.TF32 R48, R140, R88, R92 ;  /* 0x000000588c30723c */ /* 0x002fe6000008105c */
[----:B------:R-:W3:Y:S04]  /*13b10*/  LDL.LU.64 R92, [R1+0x840] ;  /* 0x00084000015c7983 */ /* 0x000ee80000300a00 */
[----:B------:R-:W3:Y:S04]  /*13b20*/  LDL.LU.64 R94, [R1+0x848] ;  /* 0x00084800015e7983 */ /* 0x000ee80000300a00 */
[----:B------:R-:W3:Y:S04]  /*13b30*/  LDL.LU.64 R80, [R1+0x5b0] ;  /* 0x0005b00001507983 */ /* 0x000ee80000300a00 */
[----:B------:R-:W3:Y:S04]  /*13b40*/  LDL.LU.64 R82, [R1+0x5b8] ;  /* 0x0005b80001527983 */ /* 0x000ee80000300a00 */
[----:B------:R-:W3:Y:S04]  /*13b50*/  LDL.LU.64 R72, [R1+0x310] ;  /* 0x0003100001487983 */ /* 0x000ee80000300a00 */
[----:B------:R-:W3:Y:S04]  /*13b60*/  LDL.LU.64 R74, [R1+0x318] ;  /* 0x00031800014a7983 */ /* 0x000ee80000300a00 */
[----:B------:R-:W3:Y:S01]  /*13b70*/  LDL.LU.64 R64, [R1+0x230] ;  /* 0x0002300001407983 */ /* 0x000ee20000300a00 */
[----:B------:R-:W-:-:S03]  /*13b80*/  IMAD.MOV.U32 R122, RZ, RZ, R48 ;  /* 0x000000ffff7a7224 */ /* 0x000fc600078e0030 */
[----:B------:R-:W3:Y:S01]  /*13b90*/  LDL.LU.64 R66, [R1+0x238] ;  /* 0x0002380001427983 */ /* 0x000ee20000300a00 */
[----:B------:R-:W-:-:S03]  /*13ba0*/  IMAD.MOV.U32 R123, RZ, RZ, R49 ;  /* 0x000000ffff7b7224 */ /* 0x000fc600078e0031 */
[----:B------:R-:W3:Y:S01]  /*13bb0*/  LDL.LU.64 R56, [R1+0x130] ;  /* 0x0001300001387983 */ /* 0x000ee20000300a00 */
[----:B------:R-:W-:-:S03]  /*13bc0*/  IMAD.MOV.U32 R126, RZ, RZ, R50 ;  /* 0x000000ffff7e7224 */ /* 0x000fc600078e0032 */
[----:B------:R-:W3:Y:S01]  /*13bd0*/  LDL.LU.64 R58, [R1+0x138] ;  /* 0x00013800013a7983 */ /* 0x000ee20000300a00 */
[----:B------:R-:W-:-:S03]  /*13be0*/  IMAD.MOV.U32 R127, RZ, RZ, R51 ;  /* 0x000000ffff7f7224 */ /* 0x000fc600078e0033 */
[----:B------:R-:W3:Y:S04]  /*13bf0*/  LDL.LU.64 R48, [R1+0x90] ;  /* 0x0000900001307983 */ /* 0x000ee80000300a00 */
[----:B------:R-:W3:Y:S04]  /*13c00*/  LDL.LU.64 R50, [R1+0x98] ;  /* 0x0000980001327983 */ /* 0x000ee80000300a00 */
[----:B--2---:R-:W2:Y:S04]  /*13c10*/  LDL.LU.64 R32, [R1+0x20] ;  /* 0x0000200001207983 */ /* 0x004ea80000300a00 */
[----:B------:R-:W2:Y:S04]  /*13c20*/  LDL.LU.64 R34, [R1+0x28] ;  /* 0x0000280001227983 */ /* 0x000ea80000300a00 */
[----:B------:R-:W-:Y:S04]  /*13c30*/  STL [R1+0x2084], R127 ;  /* 0x0020847f01007387 */ /* 0x000fe80000100800 */
[----:B------:R-:W-:Y:S04]  /*13c40*/  STL [R1+0x2080], R126 ;  /* 0x0020807e01007387 */ /* 0x000fe80000100800 */
[----:B------:R-:W-:Y:S04]  /*13c50*/  STL [R1+0x207c], R123 ;  /* 0x00207c7b01007387 */ /* 0x000fe80000100800 */
[----:B------:R-:W-:Y:S01]  /*13c60*/  STL [R1+0x2078], R122 ;  /* 0x0020787a01007387 */ /* 0x000fe20000100800 */
[-C--:B----4-:R-:W-:Y:S08]  /*13c70*/  HMMA.1688.F32.TF32 R104, R144, R88.reuse, R100 ;  /* 0x000000589068723c */ /* 0x090ff00000081064 */
[-C--:B---3--:R-:W-:Y:S08]  /*13c80*/  HMMA.1688.F32.TF32 R100, R132, R88.reuse, R96 ;  /* 0x000000588464723c */ /* 0x088ff00000081060 */
[-C--:B------:R-:W-:Y:S08]  /*13c90*/  HMMA.1688.F32.TF32 R96, R188, R88.reuse, R92 ;  /* 0x00000058bc60723c */ /* 0x080ff0000008105c */
[-C--:B------:R-:W-:Y:S08]  /*13ca0*/  HMMA.1688.F32.TF32 R92, R184, R88.reuse, R80 ;  /* 0x00000058b85c723c */ /* 0x080ff00000081050 */
[-C--:B------:R-:W-:Y:S08]  /*13cb0*/  HMMA.1688.F32.TF32 R80, R180, R88.reuse, R72 ;  /* 0x00000058b450723c */ /* 0x080ff00000081048 */
[-C--:B------:R-:W-:Y:S08]  /*13cc0*/  HMMA.1688.F32.TF32 R72, R176, R88.reuse, R64 ;  /* 0x00000058b048723c */ /* 0x080ff00000081040 */
[-C--:B------:R-:W-:Y:S08]  /*13cd0*/  HMMA.1688.F32.TF32 R64, R172, R88.reuse, R56 ;  /* 0x00000058ac40723c */ /* 0x080ff00000081038 */
[-C--:B------:R-:W-:Y:S01]  /*13ce0*/  HMMA.1688.F32.TF32 R56, R168, R88.reuse, R48 ;  /* 0x00000058a838723c */ /* 0x080fe20000081030 */
        /* <DEDUP_REMOVED lines=8> */
[----:B------:R1:W-:Y:S04]  /*13d70*/  STL.64 [R1+0x520], R80 ;  /* 0x0005205001007387 */ /* 0x0003e80000100a00 */
[----:B------:R3:W-:Y:S04]  /*13d80*/  STL.64 [R1+0x528], R82 ;  /* 0x0005285201007387 */ /* 0x0007e80000100a00 */
[----:B------:R-:W-:Y:S04]  /*13d90*/  STL.64 [R1+0x5b0], R72 ;  /* 0x0005b04801007387 */ /* 0x000fe80000100a00 */
[----:B------:R-:W-:Y:S04]  /*13da0*/  STL.64 [R1+0x5b8], R74 ;  /* 0x0005b84a01007387 */ /* 0x000fe80000100a00 */
[----:B------:R-:W-:Y:S04]  /*13db0*/  STL.64 [R1+0x6e0], R64 ;  /* 0x0006e04001007387 */ /* 0x000fe80000100a00 */
[----:B------:R-:W-:Y:S04]  /*13dc0*/  STL.64 [R1+0x6e8], R66 ;  /* 0x0006e84201007387 */ /* 0x000fe80000100a00 */
[----:B------:R-:W4:Y:S04]  /*13dd0*/  LDL.LU.64 R48, [R1+0xea0] ;  /* 0x000ea00001307983 */ /* 0x000f280000300a00 */
[----:B------:R-:W-:Y:S04]  /*13de0*/  STL.64 [R1+0x7d0], R56 ;  /* 0x0007d03801007387 */ /* 0x000fe80000100a00 */
[----:B------:R-:W-:Y:S04]  /*13df0*/  STL.64 [R1+0x7d8], R58 ;  /* 0x0007d83a01007387 */ /* 0x000fe80000100a00 */
[----:B------:R-:W4:Y:S01]  /*13e00*/  LDL.LU.64 R50, [R1+0xea8] ;  /* 0x000ea80001327983 */ /* 0x000f220000300a00 */
[-C--:B--2---:R-:W-:Y:S11]  /*13e10*/  HMMA.1688.F32.TF32 R32, R164, R88.reuse, R32 ;  /* 0x00000058a420723c */ /* 0x084ff60000081020 */
[----:B------:R-:W-:Y:S11]  /*13e20*/  @!UPT UIADD3 URZ, URZ, URZ, URZ ;  /* 0x0000003f3f3ff290 */ /* 0x000ff6000fffe03f */
[----:B------:R-:W-:Y:S01]  /*13e30*/  @!UPT UIADD3 URZ, URZ, URZ, URZ ;  /* 0x0000003f3f3ff290 */ /* 0x000fe2000fffe03f */
[----:B------:R-:W-:Y:S04]  /*13e40*/  STL.64 [R1+0x8d0], R32 ;  /* 0x0008d02001007387 */ /* 0x000fe80000100a00 */
[----:B------:R2:W-:Y:S04]  /*13e50*/  STL.64 [R1+0x8d8], R34 ;  /* 0x0008d82201007387 */ /* 0x0005e80000100a00 */
[----:B-1----:R-:W4:Y:S04]  /*13e60*/  LDL.LU.64 R80, [R1+0xc40] ;  /* 0x000c400001507983 */ /* 0x002f280000300a00 */
[----:B---3--:R-:W3:Y:S01]  /*13e70*/  LDL.LU.64 R82, [R1+0xc48] ;  /* 0x000c480001527983 */ /* 0x008ee20000300a00 */
[-C--:B--2---:R-:W-:Y:S11]  /*13e80*/  HMMA.1688.F32.TF32 R32, R160, R88.reuse, R76 ;  /* 0x00000058a020723c */ /* 0x084ff6000008104c */
[----:B------:R-:W-:Y:S11]  /*13e90*/  @!UPT UIADD3 URZ, URZ, URZ, URZ ;  /* 0x0000003f3f3ff290 */ /* 0x000ff6000fffe03f */
[----:B------:R-:W-:Y:S01]  /*13ea0*/  @!UPT UIADD3 URZ, URZ, URZ, URZ ;  /* 0x0000003f3f3ff290 */ /* 0x000fe2000fffe03f */
[----:B------:R-:W-:Y:S04]  /*13eb0*/  STL.64 [R1+0xa00], R32 ;  /* 0x000a002001007387 */ /* 0x000fe80000100a00 */
[----:B------:R1:W-:Y:S04]  /*13ec0*/  STL.64 [R1+0xa08], R34 ;  /* 0x000a082201007387 */ /* 0x0003e80000100a00 */
[----:B------:R-:W2:Y:S04]  /*13ed0*/  LDL.LU.64 R76, [R1+0xb10] ;  /* 0x000b1000014c7983 */ /* 0x000ea80000300a00 */
[----:B------:R-:W2:Y:S01]  /*13ee0*/  LDL.LU.64 R78, [R1+0xb18] ;  /* 0x000b1800014e7983 */ /* 0x000ea20000300a00 */
[-C--:B-1----:R-:W-:Y:S11]  /*13ef0*/  HMMA.1688.F32.TF32 R32, R156, R88.reuse, R68 ;  /* 0x000000589c20723c */ /* 0x082ff60000081044 */
[----:B------:R-:W-:Y:S11]  /*13f00*/  @!UPT UIADD3 URZ, URZ, URZ, URZ ;  /* 0x0000003f3f3ff290 */ /* 0x000ff6000fffe03f */
[----:B------:R-:W-:Y:S01]  /*13f10*/  @!UPT UIADD3 URZ, URZ, URZ, URZ ;  /* 0x0000003f3f3ff290 */ /* 0x000fe2000fffe03f */
[----:B------:R-:W-:Y:S04]  /*13f20*/  STL.64 [R1+0xc20], R32 ;  /* 0x000c202001007387 */ /* 0x000fe80000100a00 */
[----:B------:R1:W-:Y:S04]  /*13f30*/  STL.64 [R1+0xc28], R34 ;  /* 0x000c282201007387 */ /* 0x0003e80000100a00 */
[----:B------:R-:W2:Y:S04]  /*13f40*/  LDL.LU.64 R72, [R1+0x960] ;  /* 0x0009600001487983 */ /* 0x000ea80000300a00 */
[----:B------:R-:W2:Y:S01]  /*13f50*/  LDL.LU.64 R74, [R1+0x968] ;  /* 0x00096800014a7983 */ /* 0x000ea20000300a00 */
[-C--:B-1----:R-:W-:Y:S03]  /*13f60*/  HMMA.1688.F32.TF32 R32, R152, R88.reuse, R60 ;  /* 0x000000589820723c */ /* 0x082fe6000008103c */
[----:B------:R-:W2:Y:S04]  /*13f70*/  LDL.LU.64 R64, [R1+0x830] ;  /* 0x0008300001407983 */ /* 0x000ea80000300a00 */
[----:B------:R-:W2:Y:S01]  /*13f80*/  LDL.LU.64 R66, [R1+0x838] ;  /* 0x0008380001427983 */ /* 0x000ea20000300a00 */
[-C--:B------:R-:W-:Y:S08]  /*13f90*/  HMMA.1688.F32.TF32 R52, R128, R88.reuse, R52 ;  /* 0x000000588034723c */ /* 0x080ff00000081034 */
[-C--:B------:R-:W-:Y:S07]  /*13fa0*/  HMMA.1688.F32.TF32 R44, R148, R88.reuse, R44 ;  /* 0x00000058942c723c */ /* 0x080fee000008102c */
[----:B------:R1:W-:Y:S04]  /*13fb0*/  STL.64 [R1+0xcd0], R32 ;  /* 0x000cd02001007387 */ /* 0x0003e80000100a00 */
[----:B------:R1:W-:Y:S04]  /*13fc0*/  STL.64 [R1+0xcd8], R34 ;  /* 0x000cd82201007387 */ /* 0x0003e80000100a00 */
[----:B-1----:R-:W2:Y:S04]  /*13fd0*/  LDL.LU.64 R32, [R1+0x490] ;  /* 0x0004900001207983 */ /* 0x002ea80000300a00 */
[----:B------:R-:W2:Y:S01]  /*13fe0*/  LDL.LU.64 R34, [R1+0x498] ;  /* 0x0004980001227983 */ /* 0x000ea20000300a00 */
[----:B------:R-:W-:Y:S03]  /*13ff0*/  HMMA.1688.F32.TF32 R28, R136, R88, R28 ;  /* 0x00000058881c723c */ /* 0x000fe6000008101c */
[----:B------:R-:W2:Y:S04]  /*14000*/  LDL.LU.64 R56, [R1+0x2f0] ;  /* 0x0002f00001387983 */ /* 0x000ea80000300a00 */
[----:B------:R1:W-:Y:S04]  /*14010*/  STL.64 [R1+0xf60], R52 ;  /* 0x000f603401007387 */ /* 0x0003e80000100a00 */
[----:B------:R1:W-:Y:S04]  /*14020*/  STL.64 [R1+0xf68], R54 ;  /* 0x000f683601007387 */ /* 0x0003e80000100a00 */
[----:B------:R-:W2:Y:S04]  /*14030*/  LDL.LU.64 R58, [R1+0x2f8] ;  /* 0x0002f800013a7983 */ /* 0x000ea80000300a00 */
[----:B------:R-:W-:Y:S04]  /*14040*/  STL.64 [R1+0x11d0], R44 ;  /* 0x0011d02c01007387 */ /* 0x000fe80000100a00 */
[----:B------:R4:W-:Y:S04]  /*14050*/  STL.64 [R1+0x11d8], R46 ;  /* 0x0011d82e01007387 */ /* 0x0009e80000100a00 */
[----:B-1----:R-:W2:Y:S04]  /*14060*/  LDL.LU.64 R52, [R1+0x210] ;  /* 0x0002100001347983 */ /* 0x002ea80000300a00 */
[----:B------:R-:W2:Y:S04]  /*14070*/  LDL.LU.64 R54, [R1+0x218] ;  /* 0x0002180001367983 */ /* 0x000ea80000300a00 */
[----:B------:R-:W-:Y:S04]  /*14080*/  STL.64 [R1+0x1350], R28 ;  /* 0x0013501c01007387 */ /* 0x000fe80000100a00 */
[----:B------:R2:W-:Y:S01]  /*14090*/  STL.64 [R1+0x1358], R30 ;  /* 0x0013581e01007387 */ /* 0x0005e20000100a00 */
[----:B----4-:R-:W-:Y:S03]  /*140a0*/  HMMA.1688.F32.TF32 R44, R140, R84, R48 ;  /* 0x000000548c2c723c */ /* 0x010fe60000081030 */
[----:B------:R-:W4:Y:S04]  /*140b0*/  LDL.LU.64 R48, [R1+0x120] ;  /* 0x0001200001307983 */ /* 0x000f280000300a00 */
[----:B------:R-:W4:Y:S11]  /*140c0*/  LDL.LU.64 R50, [R1+0x128] ;  /* 0x0001280001327983 */ /* 0x000f360000300a00 */
[----:B------:R-:W-:Y:S06]  /*140d0*/  @!UPT UIADD3 URZ, URZ, URZ, URZ ;  /* 0x0000003f3f3ff290 */ /* 0x000fec000fffe03f */
[----:B------:R-:W-:Y:S02]  /*140e0*/  IMAD.MOV.U32 R86, RZ, RZ, R44 ;  /* 0x000000ffff567224 */ /* 0x000fe400078e002c */
[----:B------:R-:W-:Y:S02]  /*140f0*/  IMAD.MOV.U32 R87, RZ, RZ, R45 ;  /* 0x000000ffff577224 */ /* 0x000fe400078e002d */
[----:B------:R-:W-:Y:S01]  /*14100*/  IMAD.MOV.U32 R90, RZ, RZ, R46 ;  /* 0x000000ffff5a7224 */ /* 0x000fe200078e002e */
[----:B------:R-:W4:Y:S01]  /*14110*/  LDL.LU.64 R44, [R1+0x70] ;  /* 0x00007000012c7983 */ /* 0x000f220000300a00 */
[----:B------:R-:W-:-:S03]  /*14120*/  IMAD.MOV.U32 R91, RZ, RZ, R47 ;  /* 0x000000ffff5b7224 */ /* 0x000fc600078e002f */
[----:B------:R-:W4:Y:S01]  /*14130*/  LDL.LU.64 R46, [R1+0x78] ;  /* 0x00007800012e7983 */ /* 0x000f220000300a00 */
[-C--:B---3--:R-:W-:Y:S08]  /*14140*/  HMMA.1688.F32.TF32 R60, R144, R84.reuse, R80 ;  /* 0x00000054903c723c */ /* 0x088ff00000081050 */
[-C--:B--2---:R-:W-:Y:S11]  /*14150*/  HMMA.1688.F32.TF32 R28, R132, R84.reuse, R76 ;  /* 0x00000054841c723c */ /* 0x084ff6000008104c */
[----:B------:R-:W-:Y:S04]  /*14160*/  @!UPT UIADD3 URZ, URZ, URZ, URZ ;  /* 0x0000003f3f3ff290 */ /* 0x000fe8000fffe03f */
[----:B------:R-:W-:Y:S04]  /*14170*/  STL.64 [R1+0x420], R60 ;  /* 0x0004203c01007387 */ /* 0x000fe80000100a00 */
[----:B------:R1:W-:Y:S04]  /*14180*/  STL.64 [R1+0x428], R62 ;  /* 0x0004283e01007387 */ /* 0x0003e80000100a00 */
[----:B------:R-:W-:Y:S04]  /*14190*/  STL.64 [R1+0x430], R28 ;  /* 0x0004301c01007387 */ /* 0x000fe80000100a00 */
[----:B------:R2:W-:Y:S01]  /*141a0*/  STL.64 [R1+0x438], R30 ;  /* 0x0004381e01007387 */ /* 0x0005e20000100a00 */
[-C--:B------:R-:W-:Y:S08]  /*141b0*/  HMMA.1688.F32.TF32 R68, R188, R84.reuse, R72 ;  /* 0x00000054bc44723c */ /* 0x080ff00000081048 */
[-C--:B-1----:R-:W-:Y:S11]  /*141c0*/  HMMA.1688.F32.TF32 R60, R184, R84.reuse, R64 ;  /* 0x00000054b83c723c */ /* 0x082ff60000081040 */
[----:B------:R-:W-:Y:S04]  /*141d0*/  @!UPT UIADD3 URZ, URZ, URZ, URZ ;  /* 0x0000003f3f3ff290 */ /* 0x000fe8000fffe03f */
[----:B------:R-:W-:Y:S01]  /*141e0*/  STL.64 [R1+0x450], R68 ;  /* 0x0004504401007387 */ /* 0x000fe20000100a00 */
[-C--:B--2---:R-:W-:Y:S03]  /*141f0*/  HMMA.1688.F32.TF32 R28, R180, R84.reuse, R32 ;  /* 0x00000054b41c723c */ /* 0x084fe60000081020 */
[----:B------:R-:W-:Y:S04]  /*14200*/  STL.64 [R1+0x458], R70 ;  /* 0x0004584601007387 */ /* 0x000fe80000100a00 */
[----:B------:R-:W-:Y:S04]  /*14210*/  STL.64 [R1+0x470], R60 ;  /* 0x0004703c01007387 */ /* 0x000fe80000100a00 */
[----:B------:R-:W-:Y:S04]  /*14220*/  STL.64 [R1+0x478], R62 ;  /* 0x0004783e01007387 */ /* 0x000fe80000100a00 */
[----:B------:R-:W-:Y:S08]  /*14230*/  LDSM.16.M88.4 R32, [R4+0x24000] ;  /* 0x024000000420783b */ /* 0x000ff00000000200 */
[----:B------:R-:W-:Y:S04]  /*14240*/  STL.64 [R1+0x490], R28 ;  /* 0x0004901c01007387 */ /* 0x000fe80000100a00 */
[----:B------:R-:W-:Y:S04]  /*14250*/  STL.64 [R1+0x498], R30 ;  /* 0x0004981e01007387 */ /* 0x000fe80000100a00 */
[----:B------:R-:W1:Y:S01]  /*14260*/  LDSM.16.M88.4 R28, [R4+0x25000] ;  /* 0x02500000041c783b */ /* 0x000e620000000200 */
[-C--:B------:R-:W-:Y:S08]  /*14270*/  HMMA.1688.F32.TF32 R56, R176, R84.reuse, R56 ;  /* 0x00000054b038723c */ /* 0x080ff00000081038 */
[-C--:B------:R-:W-:Y:S01]  /*14280*/  HMMA.1688.F32.TF32 R52, R172, R84.reuse, R52 ;  /* 0x00000054ac34723c */ /* 0x080fe20000081034 */
[----:B-1----:R-:W-:Y:S11]  /*14290*/  STL [R1+0x204c], R30 ;  /* 0x00204c1e01007387 */ /* 0x002ff60000100800 */
[----:B------:R-:W-:Y:S03]  /*142a0*/  @!UPT UIADD3 URZ, URZ, URZ, URZ ;  /* 0x0000003f3f3ff290 */ /* 0x000fe6000fffe03f */
[----:B------:R-:W-:Y:S04]  /*142b0*/  STL.64 [R1+0x510], R56 ;  /* 0x0005103801007387 */ /* 0x000fe80000100a00 */
[----:B------:R-:W-:Y:S04]  /*142c0*/  STL.64 [R1+0x518], R58 ;  /* 0x0005183a01007387 */ /* 0x000fe80000100a00 */
[----:B------:R-:W-:Y:S04]  /*142d0*/  STL [R1+0x2048], R31 ;  /* 0x0020481f01007387 */ /* 0x000fe80000100800 */
[----:B------:R-:W-:Y:S04]  /*142e0*/  STL.64 [R1+0x640], R52 ;  /* 0x0006403401007387 */ /* 0x000fe80000100a00 */
[----:B------:R-:W-:Y:S04]  /*142f0*/  STL.64 [R1+0x648], R54 ;  /* 0x0006483601007387 */ /* 0x000fe80000100a00 */
[----:B------:R-:W2:Y:S01]  /*14300*/  LDL.LU.64 R80, [R1+0xfc0] ;  /* 0x000fc00001507983 */ /* 0x000ea20000300a00 */
[-C--:B----4-:R-:W-:Y:S08]  /*14310*/  HMMA.1688.F32.TF32 R48, R168, R84.reuse, R48 ;  /* 0x00000054a830723c */ /* 0x090ff00000081030 */
[-C--:B------:R-:W-:Y:S11]  /*14320*/  HMMA.1688.F32.TF32 R44, R164, R84.reuse, R44 ;  /* 0x00000054a42c723c */ /* 0x080ff6000008102c */
[----:B------:R-:W-:Y:S04]  /*14330*/  @!UPT UIADD3 URZ, URZ, URZ, URZ ;  /* 0x0000003f3f3ff290 */ /* 0x000fe8000fffe03f */
[----:B------:R-:W-:Y:S04]  /*14340*/  STL.64 [R1+0x710], R48 ;  /* 0x0007103001007387 */ /* 0x000fe80000100a00 */
[----:B------:R-:W-:Y:S04]  /*14350*/  STL.64 [R1+0x718], R50 ;  /* 0x0007183201007387 */ /* 0x000fe80000100a00 */
[----:B------:R-:W2:Y:S04]  /*14360*/  LDL.LU.64 R82, [R1+0xfc8] ;  /* 0x000fc80001527983 */ /* 0x000ea80000300a00 */
[----:B------:R-:W-:Y:S04]  /*14370*/  STL.64 [R1+0x7f0], R44 ;  /* 0x0007f02c01007387 */ /* 0x000fe80000100a00 */
[----:B------:R1:W-:Y:S04]  /*14380*/  STL.64 [R1+0x7f8], R46 ;  /* 0x0007f82e01007387 */ /* 0x0003e80000100a00 */
[----:B------:R-:W3:Y:S04]  /*14390*/  LDL.LU.64 R76, [R1+0xc70] ;  /* 0x000c7000014c7983 */ /* 0x000ee80000300a00 */
[----:B------:R-:W3:Y:S01]  /*143a0*/  LDL.LU.64 R78, [R1+0xc78] ;  /* 0x000c7800014e7983 */ /* 0x000ee20000300a00 */
[-C--:B-1----:R-:W-:Y:S11]  /*143b0*/  HMMA.1688.F32.TF32 R44, R160, R84.reuse, R220 ;  /* 0x00000054a02c723c */ /* 0x082ff600000810dc */
[----:B------:R-:W-:Y:S11]  /*143c0*/  @!UPT UIADD3 URZ, URZ, URZ, URZ ;  /* 0x0000003f3f3ff290 */ /* 0x000ff6000fffe03f */
[----:B------:R-:W-:Y:S01]  /*143d0*/  @!UPT UIADD3 URZ, URZ, URZ, URZ ;  /* 0x0000003f3f3ff290 */ /* 0x000fe2000fffe03f */
[----:B------:R-:W-:Y:S04]  /*143e0*/  STL.64 [R1+0x8e0], R44 ;  /* 0x0008e02c01007387 */ /* 0x000fe80000100a00 */
[----:B------:R1:W-:Y:S04]  /*143f0*/  STL.64 [R1+0x8e8], R46 ;  /* 0x0008e82e01007387 */ /* 0x0003e80000100a00 */
[----:B------:R-:W4:Y:S04]  /*14400*/  LDL.LU.64 R72, [R1+0xb70] ;  /* 0x000b700001487983 */ /* 0x000f280000300a00 */
[----:B------:R-:W4:Y:S01]  /*14410*/  LDL.LU.64 R74, [R1+0xb78] ;  /* 0x000b7800014a7983 */ /* 0x000f220000300a00 */
[-C--:B-1----:R-:W-:Y:S11]  /*14420*/  HMMA.1688.F32.TF32 R44, R156, R84.reuse, R212 ;  /* 0x000000549c2c723c */ /* 0x082ff600000810d4 */
[----:B------:R-:W-:Y:S11]  /*14430*/  @!UPT UIADD3 URZ, URZ, URZ, URZ ;  /* 0x0000003f3f3ff290 */ /* 0x000ff6000fffe03f */
[----:B------:R-:W-:Y:S01]  /*14440*/  @!UPT UIADD3 URZ, URZ, URZ, URZ ;  /* 0x0000003f3f3ff290 */ /* 0x000fe2000fffe03f */
[----:B------:R-:W-:Y:S04]  /*14450*/  STL.64 [R1+0xb10], R44 ;  /* 0x000b102c01007387 */ /* 0x000fe80000100a00 */
[----:B------:R1:W-:Y:S04]  /*14460*/  STL.64 [R1+0xb18], R46 ;  /* 0x000b182e01007387 */ /* 0x0003e80000100a00 */
[----:B------:R-:W4:Y:S04]  /*14470*/  LDL.LU.64 R68, [R1+0xb00] ;  /* 0x000b000001447983 */ /* 0x000f280000300a00 */
[----:B------:R-:W4:Y:S01]  /*14480*/  LDL.LU.64 R70, [R1+0xb08] ;  /* 0x000b080001467983 */ /* 0x000f220000300a00 */
[-C--:B-1----:R-:W-:Y:S03]  /*14490*/  HMMA.1688.F32.TF32 R44, R152, R84.reuse, R204 ;  /* 0x00000054982c723c */ /* 0x082fe600000810cc */
[----:B------:R-:W4:Y:S04]  /*144a0*/  LDL.LU.64 R64, [R1+0x950] ;  /* 0x0009500001407983 */ /* 0x000f280000300a00 */
[----:B------:R-:W4:Y:S11]  /*144b0*/  LDL.LU.64 R66, [R1+0x958] ;  /* 0x0009580001427983 */ /* 0x000f360000300a00 */
[----:B------:R-:W-:Y:S05]  /*144c0*/  @!UPT UIADD3 URZ, URZ, URZ, URZ ;  /* 0x0000003f3f3ff290 */ /* 0x000fea000fffe03f */
[----:B------:R1:W-:Y:S04]  /*144d0*/  STL.64 [R1+0xc40], R44 ;  /* 0x000c402c01007387 */ /* 0x0003e80000100a00 */
[----:B------:R1:W-:Y:S04]  /*144e0*/  STL.64 [R1+0xc48], R46 ;  /* 0x000c482e01007387 */ /* 0x0003e80000100a00 */
        /* <DEDUP_REMOVED lines=8> */
[----:B-1----:R-:W4:Y:S04]  /*14570*/  LDL.LU.64 R44, [R1+0xf0] ;  /* 0x0000f000012c7983 */ /* 0x002f280000300a00 */
[----:B------:R-:W4:Y:S01]  /*14580*/  LDL.LU.64 R46, [R1+0xf8] ;  /* 0x0000f800012e7983 */ /* 0x000f220000300a00 */
[-C--:B------:R-:W-:Y:S08]  /*14590*/  HMMA.1688.F32.TF32 R92, R148, R84.reuse, R40 ;  /* 0x00000054945c723c */ /* 0x080ff00000081028 */
[-C--:B------:R-:W-:Y:S08]  /*145a0*/  HMMA.1688.F32.TF32 R96, R128, R84.reuse, R196 ;  /* 0x000000548060723c */ /* 0x080ff000000810c4 */
[----:B------:R-:W-:Y:S11]  /*145b0*/  HMMA.1688.F32.TF32 R24, R136, R84, R24 ;  /* 0x000000548818723c */ /* 0x000ff60000081018 */
[----:B------:R-:W-:Y:S04]  /*145c0*/  @!UPT UIADD3 URZ, URZ, URZ, URZ ;  /* 0x0000003f3f3ff290 */ /* 0x000fe8000fffe03f */
[----:B------:R-:W-:Y:S04]  /*145d0*/  STL.64 [R1+0xd40], R96 ;  /* 0x000d406001007387 */ /* 0x000fe80000100a00 */
[----:B------:R-:W-:Y:S04]  /*145e0*/  STL.64 [R1+0xd48], R98 ;  /* 0x000d486201007387 */ /* 0x000fe80000100a00 */
[----:B------:R-:W-:Y:S04]  /*145f0*/  STL.64 [R1+0xf70], R92 ;  /* 0x000f705c01007387 */ /* 0x000fe80000100a00 */
[----:B------:R-:W-:Y:S04]  /*14600*/  STL.64 [R1+0xf78], R94 ;  /* 0x000f785e01007387 */ /* 0x000fe80000100a00 */
[----:B------:R-:W-:Y:S04]  /*14610*/  STL.64 [R1+0x11c0], R24 ;  /* 0x0011c01801007387 */ /* 0x000fe80000100a00 */
[----:B------:R1:W-:Y:S01]  /*14620*/  STL.64 [R1+0x11c8], R26 ;  /* 0x0011c81a01007387 */ /* 0x0003e20000100a00 */
[-C--:B--2---:R-:W-:Y:S11]  /*14630*/  HMMA.1688.F32.TF32 R40, R140, R32.reuse, R80 ;  /* 0x000000208c28723c */ /* 0x084ff60000081050 */
[----:B------:R-:W-:Y:S11]  /*14640*/  @!UPT UIADD3 URZ, URZ, URZ, URZ ;  /* 0x0000003f3f3ff290 */ /* 0x000ff6000fffe03f */
[----:B------:R-:W-:Y:S02]  /*14650*/  @!UPT UIADD3 URZ, URZ, URZ, URZ ;  /* 0x0000003f3f3ff290 */ /* 0x000fe4000fffe03f */
[----:B------:R-:W-:Y:S01]  /*14660*/  IMAD.MOV.U32 R127, RZ, RZ, R40 ;  /* 0x000000ffff7f7224 */ /* 0x000fe200078e0028 */
[----:B---3--:R-:W-:Y:S01]  /*14670*/  HMMA.1688.F32.TF32 R76, R144, R32, R76 ;  /* 0x00000020904c723c */ /* 0x008fe2000008104c */
[----:B------:R-:W-:Y:S02]  /*14680*/  IMAD.MOV.U32 R126, RZ, RZ, R41 ;  /* 0x000000ffff7e7224 */ /* 0x000fe400078e0029 */
[----:B------:R-:W-:Y:S02]  /*14690*/  IMAD.MOV.U32 R123, RZ, RZ, R42 ;  /* 0x000000ffff7b7224 */ /* 0x000fe400078e002a */
[----:B------:R-:W-:-:S03]  /*146a0*/  IMAD.MOV.U32 R122, RZ, RZ, R43 ;  /* 0x000000ffff7a7224 */ /* 0x000fc600078e002b */
[-C--:B----4-:R-:W-:Y:S11]  /*146b0*/  HMMA.1688.F32.TF32 R40, R132, R32.reuse, R72 ;  /* 0x000000208428723c */ /* 0x090ff60000081048 */
[----:B------:R-:W-:Y:S04]  /*146c0*/  @!UPT UIADD3 URZ, URZ, URZ, URZ ;  /* 0x0000003f3f3ff290 */ /* 0x000fe8000fffe03f */
[----:B------:R-:W-:Y:S04]  /*146d0*/  STL.64 [R1+0x3c0], R76 ;  /* 0x0003c04c01007387 */ /* 0x000fe80000100a00 */
[----:B------:R-:W-:Y:S04]  /*146e0*/  STL.64 [R1+0x3c8], R78 ;  /* 0x0003c84e01007387 */ /* 0x000fe80000100a00 */
[----:B------:R-:W-:Y:S04]  /*146f0*/  STL.64 [R1+0x3d0], R40 ;  /* 0x0003d02801007387 */ /* 0x000fe80000100a00 */
[----:B------:R2:W-:Y:S01]  /*14700*/  STL.64 [R1+0x3d8], R42 ;  /* 0x0003d82a01007387 */ /* 0x0005e20000100a00 */
[-C--:B-1----:R-:W-:Y:S08]  /*14710*/  HMMA.1688.F32.TF32 R24, R188, R32.reuse, R68 ;  /* 0x00000020bc18723c */ /* 0x082ff00000081044 */
[-C--:B------:R-:W-:Y:S11]  /*14720*/  HMMA.1688.F32.TF32 R64, R184, R32.reuse, R64 ;  /* 0x00000020b840723c */ /* 0x080ff60000081040 */
[----:B------:R-:W-:Y:S04]  /*14730*/  @!UPT UIADD3 URZ, URZ, URZ, URZ ;  /* 0x0000003f3f3ff290 */ /* 0x000fe8000fffe03f */
[----:B------:R-:W-:Y:S01]  /*14740*/  STL.64 [R1+0x3e0], R24 ;  /* 0x0003e01801007387 */ /* 0x000fe20000100a00 */
[-C--:B--2---:R-:W-:Y:S03]  /*14750*/  HMMA.1688.F32.TF32 R40, R180, R32.reuse, R60 ;  /* 0x00000020b428723c */ /* 0x084fe6000008103c */
[----:B------:R1:W-:Y:S04]  /*14760*/  STL.64 [R1+0x3e8], R26 ;  /* 0x0003e81a01007387 */ /* 0x0003e80000100a00 */
[----:B------:R-:W-:Y:S04]  /*14770*/  STL.64 [R1+0x3f0], R64 ;  /* 0x0003f04001007387 */ /* 0x000fe80000100a00 */
[----:B------:R-:W-:Y:S01]  /*14780*/  STL.64 [R1+0x3f8], R66 ;  /* 0x0003f84201007387 */ /* 0x000fe20000100a00 */
[-C--:B-1----:R-:W-:Y:S08]  /*14790*/  HMMA.1688.F32.TF32 R24, R176, R32.reuse, R56 ;  /* 0x00000020b018723c */ /* 0x082ff00000081038 */
[-C--:B------:R-:W-:Y:S03]  /*147a0*/  HMMA.1688.F32.TF32 R52, R172, R32.reuse, R52 ;  /* 0x00000020ac34723c */ /* 0x080fe60000081034 */
[----:B------:R-:W-:Y:S04]  /*147b0*/  STL.64 [R1+0x400], R40 ;  /* 0x0004002801007387 */ /* 0x000fe80000100a00 */
[----:B------:R1:W-:Y:S02]  /*147c0*/  STL.64 [R1+0x408], R42 ;  /* 0x0004082a01007387 */ /* 0x0003e40000100a00 */
[-C--:B-1----:R-:W-:Y:S06]  /*147d0*/  HMMA.1688.F32.TF32 R40, R168, R32.reuse, R48 ;  /* 0x00000020a828723c */ /* 0x082fec0000081030 */
[----:B------:R-:W-:Y:S04]  /*147e0*/  STL.64 [R1+0x440], R24 ;  /* 0x0004401801007387 */ /* 0x000fe80000100a00 */
[----:B------:R1:W-:Y:S04]  /*147f0*/  STL.64 [R1+0x448], R26 ;  /* 0x0004481a01007387 */ /* 0x0003e80000100a00 */
[----:B------:R-:W-:Y:S04]  /*14800*/  STL.64 [R1+0x540], R52 ;  /* 0x0005403401007387 */ /* 0x000fe80000100a00 */
[----:B------:R-:W-:Y:S01]  /*14810*/  STL.64 [R1+0x548], R54 ;  /* 0x0005483601007387 */ /* 0x000fe20000100a00 */
[-C--:B-1----:R-:W-:Y:S03]  /*14820*/  HMMA.1688.F32.TF32 R24, R164, R32.reuse, R44 ;  /* 0x00000020a418723c */ /* 0x082fe6000008102c */
[----:B------:R-:W2:Y:S04]  /*14830*/  LDL.LU.64 R76, [R1+0x1050] ;  /* 0x00105000014c7983 */ /* 0x000ea80000300a00 */
[----:B------:R-:W-:Y:S04]  /*14840*/  STL.64 [R1+0x6b0], R40 ;  /* 0x0006b02801007387 */ /* 0x000fe80000100a00 */
[----:B------:R1:W-:Y:S04]  /*14850*/  STL.64 [R1+0x6b8], R42 ;  /* 0x0006b82a01007387 */ /* 0x0003e80000100a00 */
[----:B------:R-:W2:Y:S01]  /*14860*/  LDL.LU.64 R78, [R1+0x1058] ;  /* 0x00105800014e7983 */ /* 0x000ea20000300a00 */
[-C--:B-1----:R-:W-:Y:S07]  /*14870*/  HMMA.1688.F32.TF32 R40, R160, R32.reuse, R216 ;  /* 0x00000020a028723c */ /* 0x082fee00000810d8 */
        /* <DEDUP_REMOVED lines=11> */
[----:B---3--:R-:W3:Y:S04]  /*14930*/  LDL.LU.64 R26, [R1+0x868] ;  /* 0x00086800011a7983 */ /* 0x008ee80000300a00 */
        /* <DEDUP_REMOVED lines=9> */
[----:B------:R-:W3:Y:S04]  /*149d0*/  LDL.LU.64 R52, [R1+0x3b0] ;  /* 0x0003b00001347983 */ /* 0x000ee80000300a00 */
[----:B------:R-:W3:Y:S04]  /*149e0*/  LDL.LU.64 R54, [R1+0x3b8] ;  /* 0x0003b80001367983 */ /* 0x000ee80000300a00 */
[----:B------:R-:W3:Y:S04]  /*149f0*/  LDL.LU.64 R48, [R1+0x240] ;  /* 0x0002400001307983 */ /* 0x000ee80000300a00 */
[----:B------:R-:W3:Y:S01]  /*14a00*/  LDL.LU.64 R50, [R1+0x248] ;  /* 0x0002480001327983 */ /* 0x000ee20000300a00 */
[-C--:B-1----:R-:W-:Y:S11]  /*14a10*/  HMMA.1688.F32.TF32 R40, R152, R32.reuse, R200 ;  /* 0x000000209828723c */ /* 0x082ff600000810c8 */
[----:B------:R-:W-:Y:S11]  /*14a20*/  @!UPT UIADD3 URZ, URZ, URZ, URZ ;  /* 0x0000003f3f3ff290 */ /* 0x000ff6000fffe03f */
[----:B------:R-:W-:Y:S01]  /*14a30*/  @!UPT UIADD3 URZ, URZ, URZ, URZ ;  /* 0x0000003f3f3ff290 */ /* 0x000fe2000fffe03f */
[----:B------:R1:W-:Y:S04]  /*14a40*/  STL.64 [R1+0xb70], R40 ;  /* 0x000b702801007387 */ /* 0x0003e80000100a00 */
[----:B------:R1:W-:Y:S04]  /*14a50*/  STL.64 [R1+0xb78], R42 ;  /* 0x000b782a01007387 */ /* 0x0003e80000100a00 */
[----:B------:R-:W3:Y:S04]  /*14a60*/  LDL.LU.64 R44, [R1+0x1c0] ;  /* 0x0001c000012c7983 */ /* 0x000ee80000300a00 */
[----:B------:R-:W3:Y:S01]  /*14a70*/  LDL.LU.64 R46, [R1+0x1c8] ;  /* 0x0001c800012e7983 */ /* 0x000ee20000300a00 */
[-C--:B------:R-:W-:Y:S03]  /*14a80*/  HMMA.1688.F32.TF32 R80, R128, R32.reuse, R192 ;  /* 0x000000208050723c */ /* 0x080fe600000810c0 */
[----:B-1----:R-:W3:Y:S04]  /*14a90*/  LDL.LU.64 R40, [R1+0xe0] ;  /* 0x0000e00001287983 */ /* 0x002ee80000300a00 */
[----:B------:R-:W3:Y:S01]  /*14aa0*/  LDL.LU.64 R42, [R1+0xe8] ;  /* 0x0000e800012a7983 */ /* 0x000ee20000300a00 */
[-C--:B------:R-:W-:Y:S11]  /*14ab0*/  HMMA.1688.F32.TF32 R36, R148, R32.reuse, R36 ;  /* 0x000000209424723c */ /* 0x080ff60000081024 */
[----:B------:R-:W-:Y:S04]  /*14ac0*/  @!UPT UIADD3 URZ, URZ, URZ, URZ ;  /* 0x0000003f3f3ff290 */ /* 0x000fe8000fffe03f */
[----:B------:R-:W-:Y:S04]  /*14ad0*/  STL.64 [R1+0xc70], R80 ;  /* 0x000c705001007387 */ /* 0x000fe80000100a00 */
[----:B------:R1:W-:Y:S02]  /*14ae0*/  STL.64 [R1+0xc78], R82 ;  /* 0x000c785201007387 */ /* 0x0003e40000100a00 */
[----:B-1----:R-:W-:Y:S02]  /*14af0*/  HMMA.1688.F32.TF32 R80, R136, R32, R20 ;  /* 0x000000208850723c */ /* 0x002fe40000081014 */
[----:B------:R1:W-:Y:S04]  /*14b00*/  STL.64 [R1+0xde0], R36 ;  /* 0x000de02401007387 */ /* 0x0003e80000100a00 */
[----:B------:R1:W-:Y:S04]  /*14b10*/  STL.64 [R1+0xde8], R38 ;  /* 0x000de82601007387 */ /* 0x0003e80000100a00 */
[----:B-1----:R-:W3:Y:S11]  /*14b20*/  LDL.LU.64 R36, [R1+0x10] ;  /* 0x0000100001247983 */ /* 0x002ef60000300a00 */
[----:B------:R-:W-:Y:S02]  /*14b30*/  @!UPT UIADD3 URZ, URZ, URZ, URZ ;  /* 0x0000003f3f3ff290 */ /* 0x000fe4000fffe03f */
[----:B------:R-:W-:Y:S04]  /*14b40*/  STL.64 [R1+0x1030], R80 ;  /* 0x0010305001007387 */ /* 0x000fe80000100a00 */
[----:B------:R-:W-:Y:S04]  /*14b50*/  STL.64 [R1+0x1038], R82 ;  /* 0x0010385201007387 */ /* 0x000fe80000100a00 */
[----:B------:R-:W3:Y:S01]  /*14b60*/  LDL.LU.64 R38, [R1+0x18] ;  /* 0x0000180001267983 */ /* 0x000ee20000300a00 */
[-C--:B--2---:R-:W-:Y:S08]  /*14b70*/  HMMA.1688.F32.TF32 R20, R140, R28.reuse, R76 ;  /* 0x0000001c8c14723c */ /* 0x084ff0000008104c */
[-C--:B----4-:R-:W-:Y:S11]  /*14b80*/  HMMA.1688.F32.TF32 R72, R144, R28.reuse, R72 ;  /* 0x0000001c9048723c */ /* 0x090ff60000081048 */
[----:B------:R-:W-:Y:S04]  /*14b90*/  @!UPT UIADD3 URZ, URZ, URZ, URZ ;  /* 0x0000003f3f3ff290 */ /* 0x000fe8000fffe03f */
[----:B------:R-:W-:Y:S04]  /*14ba0*/  STL.64 [R1+0x310], R20 ;  /* 0x0003101401007387 */ /* 0x000fe80000100a00 */
[----:B------:R1:W-:Y:S01]  /*14bb0*/  STL.64 [R1+0x318], R22 ;  /* 0x0003181601007387 */ /* 0x0003e20000100a00 */
[-C--:B------:R-:W-:Y:S08]  /*14bc0*/  HMMA.1688.F32.TF32 R64, R188, R28.reuse, R64 ;  /* 0x0000001cbc40723c */ /* 0x080ff00000081040 */
[-C--:B-1----:R-:W-:Y:S08]  /*14bd0*/  HMMA.1688.F32.TF32 R20, R132, R28.reuse, R68 ;  /* 0x0000001c8414723c */ /* 0x082ff00000081044 */
[-C--:B------:R-:W-:Y:S01]  /*14be0*/  HMMA.1688.F32.TF32 R60, R184, R28.reuse, R60 ;  /* 0x0000001cb83c723c */ /* 0x080fe2000008103c */
[----:B------:R-:W-:Y:S04]  /*14bf0*/  STL.64 [R1+0x320], R72 ;  /* 0x0003204801007387 */ /* 0x000fe80000100a00 */
[----:B------:R-:W-:Y:S10]  /*14c00*/  STL.64 [R1+0x328], R74 ;  /* 0x0003284a01007387 */ /* 0x000ff40000100a00 */
[----:B------:R-:W-:Y:S04]  /*14c10*/  STL.64 [R1+0x330], R20 ;  /* 0x0003301401007387 */ /* 0x000fe80000100a00 */
[----:B------:R3:W-:Y:S04]  /*14c20*/  STL.64 [R1+0x338], R22 ;  /* 0x0003381601007387 */ /* 0x0007e80000100a00 */
[----:B------:R-:W-:Y:S04]  /*14c30*/  STL.64 [R1+0x350], R64 ;  /* 0x0003504001007387 */ /* 0x000fe80000100a00 */
[----:B------:R-:W-:Y:S01]  /*14c40*/  STL.64 [R1+0x358], R66 ;  /* 0x0003584201007387 */ /* 0x000fe20000100a00 */
[-C--:B---3--:R-:W-:Y:S03]  /*14c50*/  HMMA.1688.F32.TF32 R20, R180, R28.reuse, R24 ;  /* 0x0000001cb414723c */ /* 0x088fe60000081018 */
[----:B------:R-:W-:Y:S04]  /*14c60*/  STL.64 [R1+0x370], R60 ;  /* 0x0003703c01007387 */ /* 0x000fe80000100a00 */
[----:B------:R1:W-:Y:S04]  /*14c70*/  STL.64 [R1+0x378], R62 ;  /* 0x0003783e01007387 */ /* 0x0003e80000100a00 */
[----:B------:R-:W2:Y:S01]  /*14c80*/  LDSM.16.M88.4 R24, [R4+0x26000] ;  /* 0x026000000418783b */ /* 0x000ea20000000200 */
[-C--:B-1----:R-:W-:Y:S08]  /*14c90*/  HMMA.1688.F32.TF32 R60, R176, R28.reuse, R56 ;  /* 0x0000001cb03c723c */ /* 0x082ff00000081038 */
        /* <DEDUP_REMOVED lines=8> */
[----:B------:R-:W2:Y:S04]  /*14d20*/  LDL.LU.64 R48, [R1+0x1120] ;  /* 0x0011200001307983 */ /* 0x000ea80000300a00 */
[----:B------:R-:W-:Y:S04]  /*14d30*/  STL.64 [R1+0x610], R52 ;  /* 0x0006103401007387 */ /* 0x000fe80000100a00 */
[----:B------:R-:W-:Y:S04]  /*14d40*/  STL.64 [R1+0x618], R54 ;  /* 0x0006183601007387 */ /* 0x000fe80000100a00 */
[----:B------:R-:W2:Y:S01]  /*14d50*/  LDL.LU.64 R50, [R1+0x1128] ;  /* 0x0011280001327983 */ /* 0x000ea20000300a00 */
[-C--:B------:R-:W-:Y:S03]  /*14d60*/  HMMA.1688.F32.TF32 R44, R164, R28.reuse, R44 ;  /* 0x0000001ca42c723c */ /* 0x080fe6000008102c */
[----:B------:R-:W1:Y:S11]  /*14d70*/  LDSM.16.M88.4 R20, [R4+0x27000] ;  /* 0x027000000414783b */ /* 0x000e760000000200 */
[----:B------:R-:W-:Y:S09]  /*14d80*/  @!UPT UIADD3 URZ, URZ, URZ, URZ ;  /* 0x0000003f3f3ff290 */ /* 0x000ff2000fffe03f */
[----:B------:R3:W-:Y:S04]  /*14d90*/  STL.64 [R1+0x700], R44 ;  /* 0x0007002c01007387 */ /* 0x0007e80000100a00 */
[----:B------:R4:W-:Y:S04]  /*14da0*/  STL.64 [R1+0x708], R46 ;  /* 0x0007082e01007387 */ /* 0x0009e80000100a00 */
[----:B---3--:R-:W3:Y:S04]  /*14db0*/  LDL.LU.64 R44, [R1+0x1080] ;  /* 0x00108000012c7983 */ /* 0x008ee80000300a00 */
[----:B----4-:R-:W3:Y:S01]  /*14dc0*/  LDL.LU.64 R46, [R1+0x1088] ;  /* 0x00108800012e7983 */ /* 0x010ee20000300a00 */
[-C--:B------:R-:W-:Y:S11]  /*14dd0*/  HMMA.1688.F32.TF32 R40, R160, R28.reuse, R40 ;  /* 0x0000001ca028723c */ /* 0x080ff60000081028 */
[----:B------:R-:W-:Y:S11]  /*14de0*/  @!UPT UIADD3 URZ, URZ, URZ, URZ ;  /* 0x0000003f3f3ff290 */ /* 0x000ff6000fffe03f */
[----:B------:R-:W-:Y:S01]  /*14df0*/  @!UPT UIADD3 URZ, URZ, URZ, URZ ;  /* 0x0000003f3f3ff290 */ /* 0x000fe2000fffe03f */
[----:B------:R4:W-:Y:S04]  /*14e00*/  STL.64 [R1+0x800], R40 ;  /* 0x0008002801007387 */ /* 0x0009e80000100a00 */
[----:B------:R1:W-:Y:S04]  /*14e10*/  STL.64 [R1+0x808], R42 ;  /* 0x0008082a01007387 */ /* 0x0003e80000100a00 */
[----:B----4-:R-:W4:Y:S04]  /*14e20*/  LDL.LU.64 R40, [R1+0xfb0] ;  /* 0x000fb00001287983 */ /* 0x010f280000300a00 */
[----:B-1----:R-:W4:Y:S01]  /*14e30*/  LDL.LU.64 R42, [R1+0xfb8] ;  /* 0x000fb800012a7983 */ /* 0x002f220000300a00 */
[-C--:B------:R-:W-:Y:S11]  /*14e40*/  HMMA.1688.F32.TF32 R36, R156, R28.reuse, R36 ;  /* 0x0000001c9c24723c */ /* 0x080ff60000081024 */
[----:B------:R-:W-:Y:S11]  /*14e50*/  @!UPT UIADD3 URZ, URZ, URZ, URZ ;  /* 0x0000003f3f3ff290 */ /* 0x000ff6000fffe03f */
[----:B------:R-:W-:Y:S01]  /*14e60*/  @!UPT UIADD3 URZ, URZ, URZ, URZ ;  /* 0x0000003f3f3ff290 */ /* 0x000fe2000fffe03f */
[----:B------:R1:W-:Y:S04]  /*14e70*/  STL.64 [R1+0x910], R36 ;  /* 0x0009102401007387 */ /* 0x0003e80000100a00 */
[----:B------:R1:W-:Y:S04]  /*14e80*/  STL.64 [R1+0x918], R38 ;  /* 0x0009182601007387 */ /* 0x0003e80000100a00 */
[----:B-1----:R-:W4:Y:S04]  /*14e90*/  LDL.LU.64 R36, [R1+0xe80] ;  /* 0x000e800001247983 */ /* 0x002f280000300a00 */
[----:B------:R-:W4:Y:S01]  /*14ea0*/  LDL.LU.64 R38, [R1+0xe88] ;  /* 0x000e880001267983 */ /* 0x000f220000300a00 */
[-C--:B------:R-:W-:Y:S03]  /*14eb0*/  HMMA.1688.F32.TF32 R68, R152, R28.reuse, R248 ;  /* 0x0000001c9844723c */ /* 0x080fe600000810f8 */
[----:B------:R-:W4:Y:S04]  /*14ec0*/  LDL.LU.64 R60, [R1+0xc30] ;  /* 0x000c3000013c7983 */ /* 0x000f280000300a00 */
[----:B------:R-:W4:Y:S01]  /*14ed0*/  LDL.LU.64 R62, [R1+0xc38] ;  /* 0x000c3800013e7983 */ /* 0x000f220000300a00 */
[-C--:B------:R-:W-:Y:S03]  /*14ee0*/  HMMA.1688.F32.TF32 R64, R128, R28.reuse, R240 ;  /* 0x0000001c8040723c */ /* 0x080fe600000810f0 */
[----:B------:R-:W4:Y:S04]  /*14ef0*/  LDL.LU.64 R56, [R1+0xa50] ;  /* 0x000a500001387983 */ /* 0x000f280000300a00 */
[----:B------:R-:W4:Y:S01]  /*14f00*/  LDL.LU.64 R58, [R1+0xa58] ;  /* 0x000a5800013a7983 */ /* 0x000f220000300a00 */
[-C--:B------:R-:W-:Y:S08]  /*14f10*/  HMMA.1688.F32.TF32 R52, R148, R28.reuse, R232 ;  /* 0x0000001c9434723c */ /* 0x080ff000000810e8 */
[----:B------:R-:W-:Y:S01]  /*14f20*/  HMMA.1688.F32.TF32 R28, R136, R28, R16 ;  /* 0x0000001c881c723c */ /* 0x000fe20000081010 */
[----:B------:R-:W-:Y:S04]  /*14f30*/  STL.64 [R1+0xad0], R68 ;  /* 0x000ad04401007387 */ /* 0x000fe80000100a00 */
[----:B------:R-:W-:Y:S04]  /*14f40*/  STL.64 [R1+0xad8], R70 ;  /* 0x000ad84601007387 */ /* 0x000fe80000100a00 */
[----:B------:R-:W-:Y:S04]  /*14f50*/  STL.64 [R1+0xc10], R64 ;  /* 0x000c104001007387 */ /* 0x000fe80000100a00 */
[----:B------:R-:W-:Y:S04]  /*14f60*/  STL.64 [R1+0xc18], R66 ;  /* 0x000c184201007387 */ /* 0x000fe80000100a00 */
[----:B------:R1:W-:Y:S04]  /*14f70*/  STL.64 [R1+0xd20], R52 ;  /* 0x000d203401007387 */ /* 0x0003e80000100a00 */
[----:B------:R1:W-:Y:S04]  /*14f80*/  STL.64 [R1+0xd28], R54 ;  /* 0x000d283601007387 */ /* 0x0003e80000100a00 */
[----:B-1----:R-:W4:Y:S04]  /*14f90*/  LDL.LU.64 R52, [R1+0x790] ;  /* 0x0007900001347983 */ /* 0x002f280000300a00 */
        /* <DEDUP_REMOVED lines=8> */
[----:B------:R-:W2:Y:S04]  /*15020*/  LDL.LU.64 R48, [R1+0x650] ;  /* 0x0006500001307983 */ /* 0x000ea80000300a00 */
[----:B------:R-:W2:Y:S01]  /*15030*/  LDL.LU.64 R50, [R1+0x658] ;  /* 0x0006580001327983 */ /* 0x000ea20000300a00 */
[-C--:B---3--:R-:W-:Y:S03]  /*15040*/  HMMA.1688.F32.TF32 R16, R144, R24.reuse, R44 ;  /* 0x000000189010723c */ /* 0x088fe6000008102c */
[----:B------:R-:W3:Y:S04]  /*15050*/  LDL.LU.64 R44, [R1+0x500] ;  /* 0x00050000012c7983 */ /* 0x000ee80000300a00 */
[----:B------:R-:W3:Y:S11]  /*15060*/  LDL.LU.64 R46, [R1+0x508] ;  /* 0x00050800012e7983 */ /* 0x000ef60000300a00 */
[----:B------:R-:W-:Y:S05]  /*15070*/  @!UPT UIADD3 URZ, URZ, URZ, URZ ;  /* 0x0000003f3f3ff290 */ /* 0x000fea000fffe03f */
[----:B------:R-:W-:Y:S04]  /*15080*/  STL.64 [R1+0x2b0], R16 ;  /* 0x0002b01001007387 */ /* 0x000fe80000100a00 */
[----:B------:R4:W-:Y:S02]  /*15090*/  STL.64 [R1+0x2b8], R18 ;  /* 0x0002b81201007387 */ /* 0x0009e40000100a00 */
[-C--:B----4-:R-:W-:Y:S02]  /*150a0*/  HMMA.1688.F32.TF32 R16, R132, R24.reuse, R40 ;  /* 0x000000188410723c */ /* 0x090fe40000081028 */
[----:B------:R-:W4:Y:S04]  /*150b0*/  LDL.LU.64 R40, [R1+0x1f0] ;  /* 0x0001f00001287983 */ /* 0x000f280000300a00 */
[----:B------:R-:W4:Y:S11]  /*150c0*/  LDL.LU.64 R42, [R1+0x1f8] ;  /* 0x0001f800012a7983 */ /* 0x000f360000300a00 */
[----:B------:R-:W-:Y:S06]  /*150d0*/  @!UPT UIADD3 URZ, URZ, URZ, URZ ;  /* 0x0000003f3f3ff290 */ /* 0x000fec000fffe03f */
[----:B------:R-:W-:Y:S04]  /*150e0*/  STL.64 [R1+0x2c0], R16 ;  /* 0x0002c01001007387 */ /* 0x000fe80000100a00 */
[----:B------:R1:W-:Y:S02]  /*150f0*/  STL.64 [R1+0x2c8], R18 ;  /* 0x0002c81201007387 */ /* 0x0003e40000100a00 */
[-C--:B-1----:R-:W-:Y:S02]  /*15100*/  HMMA.1688.F32.TF32 R16, R188, R24.reuse, R36 ;  /* 0x00000018bc10723c */ /* 0x082fe40000081024 */
[----:B------:R-:W4:Y:S04]  /*15110*/  LDL.LU.64 R36, [R1+0x170] ;  /* 0x0001700001247983 */ /* 0x000f280000300a00 */
[----:B------:R-:W4:Y:S11]  /*15120*/  LDL.LU.64 R38, [R1+0x178] ;  /* 0x0001780001267983 */ /* 0x000f360000300a00 */
[----:B------:R-:W-:Y:S06]  /*15130*/  @!UPT UIADD3 URZ, URZ, URZ, URZ ;  /* 0x0000003f3f3ff290 */ /* 0x000fec000fffe03f */
[----:B------:R1:W-:Y:S04]  /*15140*/  STL.64 [R1+0x2d0], R16 ;  /* 0x0002d01001007387 */ /* 0x0003e80000100a00 */
[----:B------:R1:W-:Y:S04]  /*15150*/  STL.64 [R1+0x2d8], R18 ;  /* 0x0002d81201007387 */ /* 0x0003e80000100a00 */
[----:B-1----:R-:W4:Y:S04]  /*15160*/  LDL.LU.64 R16, [R1] ;  /* 0x0000000001107983 */ /* 0x002f280000300a00 */
[----:B------:R-:W4:Y:S01]  /*15170*/  LDL.LU.64 R18, [R1+0x8] ;  /* 0x0000080001127983 */ /* 0x000f220000300a00 */
[-C--:B------:R-:W-:Y:S08]  /*15180*/  HMMA.1688.F32.TF32 R28, R184, R24.reuse, R60 ;  /* 0x00000018b81c723c */ /* 0x080ff0000008103c */
[----:B------:R-:W-:Y:S11]  /*15190*/  HMMA.1688.F32.TF32 R56, R180, R24, R56 ;  /* 0x00000018b438723c */ /* 0x000ff60000081038 */
[----:B------:R-:W-:Y:S04]  /*151a0*/  @!UPT UIADD3 URZ, URZ, URZ, URZ ;  /* 0x0000003f3f3ff290 */ /* 0x000fe8000fffe03f */
[----:B------:R1:W-:Y:S04]  /*151b0*/  STL.64 [R1+0x300], R28 ;  /* 0x0003001c01007387 */ /* 0x0003e80000100a00 */
[----:B------:R-:W-:Y:S04]  /*151c0*/  STL.64 [R1+0x308], R30 ;  /* 0x0003081e01007387 */ /* 0x000fe80000100a00 */
[----:B------:R1:W-:Y:S02]  /*151d0*/  STL.64 [R1+0x2f0], R56 ;  /* 0x0002f03801007387 */ /* 0x0003e40000100a00 */
[----:B-1----:R-:W-:-:S02]  /*151e0*/  IMAD.MOV.U32 R29, RZ, RZ, R58 ;  /* 0x000000ffff1d7224 */ /* 0x002fc400078e003a */
[----:B------:R-:W-:Y:S02]  /*151f0*/  IMAD.MOV.U32 R28, RZ, RZ, R59 ;  /* 0x000000ffff1c7224 */ /* 0x000fe400078e003b */
[-C--:B------:R-:W-:Y:S03]  /*15200*/  HMMA.1688.F32.TF32 R56, R176, R24.reuse, R52 ;  /* 0x00000018b038723c */ /* 0x080fe60000081034 */
[----:B------:R-:W-:Y:S04]  /*15210*/  STL [R1+0x1ed0], R28 ;  /* 0x001ed01c01007387 */ /* 0x000fe80000100800 */
[----:B------:R3:W-:Y:S11]  /*15220*/  STL [R1+0x1ecc], R29 ;  /* 0x001ecc1d01007387 */ /* 0x0007f60000100800 */
[----:B------:R-:W-:Y:S05]  /*15230*/  @!UPT UIADD3 URZ, URZ, URZ, URZ ;  /* 0x0000003f3f3ff290 */ /* 0x000fea000fffe03f */
[----:B------:R-:W-:Y:S04]  /*15240*/  STL.64 [R1+0x2e0], R56 ;  /* 0x0002e03801007387 */ /* 0x000fe80000100a00 */
[----:B------:R-:W-:Y:S01]  /*15250*/  STL.64 [R1+0x2e8], R58 ;  /* 0x0002e83a01007387 */ /* 0x000fe20000100a00 */
[-C--:B--2---:R-:W-:Y:S03]  /*15260*/  HMMA.1688.F32.TF32 R52, R172, R24.reuse, R48 ;  /* 0x00000018ac34723c */ /* 0x084fe60000081030 */
[----:B------:R-:W2:Y:S05]  /*15270*/  LDL.LU.64 R48, [R1+0x1190] ;  /* 0x0011900001307983 */ /* 0x000eaa0000300a00 */
[-C--:B---3--:R-:W-:Y:S11]  /*15280*/  HMMA.1688.F32.TF32 R28, R168, R24.reuse, R44 ;  /* 0x00000018a81c723c */ /* 0x088ff6000008102c */
[----:B------:R-:W-:Y:S04]  /*15290*/  @!UPT UIADD3 URZ, URZ, URZ, URZ ;  /* 0x0000003f3f3ff290 */ /* 0x000fe8000fffe03f */
[----:B------:R-:W-:Y:S04]  /*152a0*/  STL.64 [R1+0x3b0], R52 ;  /* 0x0003b03401007387 */ /* 0x000fe80000100a00 */
[----:B------:R-:W-:Y:S04]  /*152b0*/  STL.64 [R1+0x3b8], R54 ;  /* 0x0003b83601007387 */ /* 0x000fe80000100a00 */
[----:B------:R-:W2:Y:S04]  /*152c0*/  LDL.LU.64 R50, [R1+0x1198] ;  /* 0x0011980001327983 */ /* 0x000ea80000300a00 */
[----:B------:R1:W-:Y:S04]  /*152d0*/  STL.64 [R1+0x560], R28 ;  /* 0x0005601c01007387 */ /* 0x0003e80000100a00 */
[----:B------:R3:W-:Y:S04]  /*152e0*/  STL.64 [R1+0x568], R30 ;  /* 0x0005681e01007387 */ /* 0x0007e80000100a00 */
[----:B-1----:R-:W2:Y:S04]  /*152f0*/  LDL.LU.64 R28, [R1+0x10f0] ;  /* 0x0010f000011c7983 */ /* 0x002ea80000300a00 */
[----:B---3--:R-:W3:Y:S01]  /*15300*/  LDL.LU.64 R30, [R1+0x10f8] ;  /* 0x0010f800011e7983 */ /* 0x008ee20000300a00 */
[-C--:B----4-:R-:W-:Y:S11]  /*15310*/  HMMA.1688.F32.TF32 R40, R164, R24.reuse, R40 ;  /* 0x00000018a428723c */ /* 0x090ff60000081028 */
[----:B------:R-:W-:Y:S11]  /*15320*/  @!UPT UIADD3 URZ, URZ, URZ, URZ ;  /* 0x0000003f3f3ff290 */ /* 0x000ff6000fffe03f */
[----:B------:R-:W-:Y:S01]  /*15330*/  @!UPT UIADD3 URZ, URZ, URZ, URZ ;  /* 0x0000003f3f3ff290 */ /* 0x000fe2000fffe03f */
[----:B------:R1:W-:Y:S04]  /*15340*/  STL.64 [R1+0x6c0], R40 ;  /* 0x0006c02801007387 */ /* 0x0003e80000100a00 */
[----:B------:R4:W-:Y:S04]  /*15350*/  STL.64 [R1+0x6c8], R42 ;  /* 0x0006c82a01007387 */ /* 0x0009e80000100a00 */
[----:B------:R-:W3:Y:S04]  /*15360*/  LDL.LU.64 R44, [R1+0x1040] ;  /* 0x00104000012c7983 */ /* 0x000ee80000300a00 */
[----:B------:R-:W3:Y:S01]  /*15370*/  LDL.LU.64 R46, [R1+0x1048] ;  /* 0x00104800012e7983 */ /* 0x000ee20000300a00 */
[-C--:B------:R-:W-:Y:S11]  /*15380*/  HMMA.1688.F32.TF32 R36, R160, R24.reuse, R36 ;  /* 0x00000018a024723c */ /* 0x080ff60000081024 */
[----:B------:R-:W-:Y:S11]  /*15390*/  @!UPT UIADD3 URZ, URZ, URZ, URZ ;  /* 0x0000003f3f3ff290 */ /* 0x000ff6000fffe03f */
[----:B------:R-:W-:Y:S01]  /*153a0*/  @!UPT UIADD3 URZ, URZ, URZ, URZ ;  /* 0x0000003f3f3ff290 */ /* 0x000fe2000fffe03f */
[----:B------:R4:W-:Y:S04]  /*153b0*/  STL.64 [R1+0x7e0], R36 ;  /* 0x0007e02401007387 */ /* 0x0009e80000100a00 */
[----:B------:R4:W-:Y:S04]  /*153c0*/  STL.64 [R1+0x7e8], R38 ;  /* 0x0007e82601007387 */ /* 0x0009e80000100a00 */
[----:B-1----:R-:W3:Y:S04]  /*153d0*/  LDL.LU.64 R40, [R1+0xf20] ;  /* 0x000f200001287983 */ /* 0x002ee80000300a00 */
[----:B----4-:R-:W4:Y:S01]  /*153e0*/  LDL.LU.64 R42, [R1+0xf28] ;  /* 0x000f2800012a7983 */ /* 0x010f220000300a00 */
[-C--:B------:R-:W-:Y:S11]  /*153f0*/  HMMA.1688.F32.TF32 R16, R156, R24.reuse, R16 ;  /* 0x000000189c10723c */ /* 0x080ff60000081010 */
[----:B------:R-:W-:Y:S11]  /*15400*/  @!UPT UIADD3 URZ, URZ, URZ, URZ ;  /* 0x0000003f3f3ff290 */ /* 0x000ff6000fffe03f */
[----:B------:R-:W-:Y:S01]  /*15410*/  @!UPT UIADD3 URZ, URZ, URZ, URZ ;  /* 0x0000003f3f3ff290 */ /* 0x000fe2000fffe03f */
[----:B------:R1:W-:Y:S04]  /*15420*/  STL.64 [R1+0x8f0], R16 ;  /* 0x0008f01001007387 */ /* 0x0003e80000100a00 */
[----:B------:R1:W-:Y:S04]  /*15430*/  STL.64 [R1+0x8f8], R18 ;  /* 0x0008f81201007387 */ /* 0x0003e80000100a00 */
[----:B------:R-:W4:Y:S04]  /*15440*/  LDL.LU.64 R36, [R1+0xe20] ;  /* 0x000e200001247983 */ /* 0x000f280000300a00 */
[----:B------:R-:W4:Y:S01]  /*15450*/  LDL.LU.64 R38, [R1+0xe28] ;  /* 0x000e280001267983 */ /* 0x000f220000300a00 */
[-C--:B------:R-:W-:Y:S03]  /*15460*/  HMMA.1688.F32.TF32 R52, R152, R24.reuse, R244 ;  /* 0x000000189834723c */ /* 0x080fe600000810f4 */
[----:B-1----:R-:W4:Y:S04]  /*15470*/  LDL.LU.64 R16, [R1+0xda0] ;  /* 0x000da00001107983 */ /* 0x002f280000300a00 */
[----:B------:R-:W4:Y:S01]  /*15480*/  LDL.LU.64 R18, [R1+0xda8] ;  /* 0x000da80001127983 */ /* 0x000f220000300a00 */
[-C--:B------:R-:W-:Y:S08]  /*15490*/  HMMA.1688.F32.TF32 R56, R128, R24.reuse, R236 ;  /* 0x000000188038723c */ /* 0x080ff000000810ec */
[-C--:B------:R-:W-:Y:S07]  /*154a0*/  HMMA.1688.F32.TF32 R12, R136, R24.reuse, R12 ;  /* 0x00000018880c723c */ /* 0x080fee000008100c */
[----:B------:R-:W-:Y:S04]  /*154b0*/  STL.64 [R1+0xa20], R52 ;  /* 0x000a203401007387 */ /* 0x000fe80000100a00 */
[----:B------:R1:W-:Y:S04]  /*154c0*/  STL.64 [R1+0xa28], R54 ;  /* 0x000a283601007387 */ /* 0x0003e80000100a00 */
[----:B------:R-:W4:Y:S01]  /*154d0*/  LDL.LU.64 R64, [R1+0xa40] ;  /* 0x000a400001407983 */ /* 0x000f220000300a00 */
[----:B-1----:R-:W-:Y:S03]  /*154e0*/  HMMA.1688.F32.TF32 R52, R148, R24, R224 ;  /* 0x000000189434723c */ /* 0x002fe600000810e0 */
[----:B------:R-:W-:Y:S04]  /*154f0*/  STL.64 [R1+0xb60], R56 ;  /* 0x000b603801007387 */ /* 0x000fe80000100a00 */
[----:B------:R-:W-:Y:S04]  /*15500*/  STL.64 [R1+0xb68], R58 ;  /* 0x000b683a01007387 */ /* 0x000fe80000100a00 */
[----:B------:R-:W4:Y:S01]  /*15510*/  LDL.LU.64 R66, [R1+0xa48] ;  /* 0x000a480001427983 */ /* 0x000f220000300a00 */
[----:B------:R-:W-:-:S11]  /*15520*/  IMAD.MOV.U32 R252, RZ, RZ, R15 ;  /* 0x000000fffffc7224 */ /* 0x000fd600078e000f */
[----:B------:R-:W-:Y:S04]  /*15530*/  STL.64 [R1+0xc30], R52 ;  /* 0x000c303401007387 */ /* 0x000fe80000100a00 */
[----:B------:R-:W-:Y:S04]  /*15540*/  STL.64 [R1+0xc38], R54 ;  /* 0x000c383601007387 */ /* 0x000fe80000100a00 */
[----:B------:R-:W-:Y:S04]  /*15550*/  STL.64 [R1+0xd60], R12 ;  /* 0x000d600c01007387 */ /* 0x000fe80000100a00 */
[----:B------:R2:W-:Y:S04]  /*15560*/  STL [R1+0xd68], R14 ;  /* 0x000d680e01007387 */ /* 0x0005e80000100800 */
[----:B------:R-:W-:Y:S04]  /*15570*/  STL [R1+0x1e40], R252 ;  /* 0x001e40fc01007387 */ /* 0x000fe80000100800 */
[----:B------:R-:W4:Y:S04]  /*15580*/  LDL.LU.64 R60, [R1+0x8b0] ;  /* 0x0008b000013c7983 */ /* 0x000f280000300a00 */
[----:B------:R-:W4:Y:S01]  /*15590*/  LDL.LU.64 R62, [R1+0x8b8] ;  /* 0x0008b800013e7983 */ /* 0x000f220000300a00 */
[-C--:B--2---:R-:W-:Y:S11]  /*155a0*/  HMMA.1688.F32.TF32 R12, R140, R20.reuse, R48 ;  /* 0x000000148c0c723c */ /* 0x084ff60000081030 */
[----:B------:R-:W-:Y:S11]  /*155b0*/  @!UPT UIADD3 URZ, URZ, URZ, URZ ;  /* 0x0000003f3f3ff290 */ /* 0x000ff6000fffe03f */
[----:B------:R-:W-:Y:S01]  /*155c0*/  @!UPT UIADD3 URZ, URZ, URZ, URZ ;  /* 0x0000003f3f3ff290 */ /* 0x000fe2000fffe03f */
[----:B------:R-:W-:Y:S04]  /*155d0*/  STL.64 [R1+0x1f0], R12 ;  /* 0x0001f00c01007387 */ /* 0x000fe80000100a00 */
[----:B------:R3:W-:Y:S02]  /*155e0*/  STL.64 [R1+0x1f8], R14 ;  /* 0x0001f80e01007387 */ /* 0x0007e40000100a00 */
[----:B---3--:R-:W-:Y:S11]  /*155f0*/  HMMA.1688.F32.TF32 R12, R144, R20, R28 ;  /* 0x00000014900c723c */ /* 0x008ff6000008101c */
[----:B------:R-:W-:Y:S11]  /*15600*/  @!UPT UIADD3 URZ, URZ, URZ, URZ ;  /* 0x0000003f3f3ff290 */ /* 0x000ff6000fffe03f */
[----:B------:R-:W-:Y:S01]  /*15610*/  @!UPT UIADD3 URZ, URZ, URZ, URZ ;  /* 0x0000003f3f3ff290 */ /* 0x000fe2000fffe03f */
[----:B------:R-:W-:Y:S04]  /*15620*/  STL [R1+0x230], R12 ;  /* 0x0002300c01007387 */ /* 0x000fe80000100800 */
[----:B------:R1:W-:Y:S04]  /*15630*/  STL [R1+0x23c], R15 ;  /* 0x00023c0f01007387 */ /* 0x0003e80000100800 */
[----:B------:R-:W2:Y:S04]  /*15640*/  LDL.LU.64 R56, [R1+0x630] ;  /* 0x0006300001387983 */ /* 0x000ea80000300a00 */
[----:B------:R-:W2:Y:S01]  /*15650*/  LDL.LU.64 R58, [R1+0x638] ;  /* 0x00063800013a7983 */ /* 0x000ea20000300a00 */
[----:B------:R-:W-:-:S02]  /*15660*/  IMAD.MOV.U32 R31, RZ, RZ, R14 ;  /* 0x000000ffff1f7224 */ /* 0x000fc400078e000e */
[----:B------:R-:W-:Y:S02]  /*15670*/  IMAD.MOV.U32 R30, RZ, RZ, R13 ;  /* 0x000000ffff1e7224 */ /* 0x000fe400078e000d */
[-C--:B-1----:R-:W-:Y:S01]  /*15680*/  HMMA.1688.F32.TF32 R12, R132, R20.reuse, R44 ;  /* 0x00000014840c723c */ /* 0x082fe2000008102c */
[----:B------:R-:W-:Y:S04]  /*15690*/  STL [R1+0x2054], R31 ;  /* 0x0020541f01007387 */ /* 0x000fe80000100800 */
[----:B------:R-:W-:Y:S04]  /*156a0*/  STL [R1+0x2050], R30 ;  /* 0x0020501e01007387 */ /* 0x000fe80000100800 */
[----:B------:R-:W3:Y:S04]  /*156b0*/  LDL.LU.64 R44, [R1+0x220] ;  /* 0x00022000012c7983 */ /* 0x000ee80000300a00 */
[----:B------:R-:W3:Y:S10]  /*156c0*/  LDL.LU.64 R46, [R1+0x228] ;  /* 0x00022800012e7983 */ /* 0x000ef40000300a00 */
        /* <DEDUP_REMOVED lines=12> */
[----:B------:R-:W-:Y:S04]  /*15790*/  STL.64 [R1+0x290], R12 ;  /* 0x0002900c01007387 */ /* 0x000fe80000100a00 */
[----:B------:R1:W-:Y:S04]  /*157a0*/  STL.64 [R1+0x298], R14 ;  /* 0x0002980e01007387 */ /* 0x0003e80000100a00 */
[----:B------:R-:W4:Y:S04]  /*157b0*/  LDL.LU.64 R52, [R1+0x110] ;  /* 0x0001100001347983 */ /* 0x000f280000300a00 */
[----:B------:R-:W4:Y:S01]  /*157c0*/  LDL.LU.64 R54, [R1+0x118] ;  /* 0x0001180001367983 */ /* 0x000f220000300a00 */
[----:B-1----:R-:W-:Y:S03]  /*157d0*/  HMMA.1688.F32.TF32 R12, R180, R20, R16 ;  /* 0x00000014b40c723c */ /* 0x002fe60000081010 */
[----:B------:R-:W4:Y:S04]  /*157e0*/  LDL.LU.64 R48, [R1+0x60] ;  /* 0x0000600001307983 */ /* 0x000f280000300a00 */
[----:B------:R-:W4:Y:S04]  /*157f0*/  LDL.LU.64 R50, [R1+0x68] ;  /* 0x0000680001327983 */ /* 0x000f280000300a00 */
[----:B------:R-:W1:Y:S11]  /*15800*/  LDSM.16.M88.4 R16, [R4+0x28000] ;  /* 0x028000000410783b */ /* 0x000e760000000200 */
[----:B------:R-:W-:Y:S01]  /*15810*/  @!UPT UIADD3 URZ, URZ, URZ, URZ ;  /* 0x0000003f3f3ff290 */ /* 0x000fe2000fffe03f */
[----:B------:R-:W-:Y:S01]  /*15820*/  STL [R1+0x284], R13 ;  /* 0x0002840d01007387 */ /* 0x000fe20000100800 */
[----:B------:R-:W-:-:S03]  /*15830*/  IMAD.MOV.U32 R29, RZ, RZ, R12 ;  /* 0x000000ffff1d7224 */ /* 0x000fc600078e000c */
[----:B------:R1:W-:Y:S02]  /*15840*/  STL.64 [R1+0x288], R14 ;  /* 0x0002880e01007387 */ /* 0x0003e40000100a00 */
[-C--:B-1----:R-:W-:Y:S08]  /*15850*/  HMMA.1688.F32.TF32 R12, R176, R20.reuse, R64 ;  /* 0x00000014b00c723c */ /* 0x082ff00000081040 */
[-C--:B------:R-:W-:Y:S01]  /*15860*/  HMMA.1688.F32.TF32 R60, R172, R20.reuse, R60 ;  /* 0x00000014ac3c723c */ /* 0x080fe2000008103c */
[----:B------:R1:W-:Y:S11]  /*15870*/  STL [R1+0x1ed4], R29 ;  /* 0x001ed41d01007387 */ /* 0x0003f60000100800 */
[----:B------:R-:W-:Y:S04]  /*15880*/  @!UPT UIADD3 URZ, URZ, URZ, URZ ;  /* 0x0000003f3f3ff290 */ /* 0x000fe8000fffe03f */
[----:B------:R-:W-:Y:S02]  /*15890*/  IMAD.MOV.U32 R24, RZ, RZ, R15 ;  /* 0x000000ffff187224 */ /* 0x000fe400078e000f */
[----:B------:R-:W-:Y:S01]  /*158a0*/  IMAD.MOV.U32 R25, RZ, RZ, R14 ;  /* 0x000000ffff197224 */ /* 0x000fe200078e000e */
[----:B------:R-:W-:Y:S04]  /*158b0*/  STL.64 [R1+0x270], R12 ;  /* 0x0002700c01007387 */ /* 0x000fe80000100a00 */
[----:B------:R-:W-:Y:S04]  /*158c0*/  STL [R1+0x1eb0], R24 ;  /* 0x001eb01801007387 */ /* 0x000fe80000100800 */
[----:B------:R-:W-:Y:S04]  /*158d0*/  STL [R1+0x1eac], R25 ;  /* 0x001eac1901007387 */ /* 0x000fe80000100800 */
[----:B-1----:R-:W4:Y:S04]  /*158e0*/  LDL.LU.64 R28, [R1+0x50] ;  /* 0x00005000011c7983 */ /* 0x002f280000300a00 */
[----:B------:R-:W4:Y:S04]  /*158f0*/  LDL.LU.64 R30, [R1+0x58] ;  /* 0x00005800011e7983 */ /* 0x000f280000300a00 */
[----:B------:R-:W-:Y:S04]  /*15900*/  STL.64 [R1+0x260], R60 ;  /* 0x0002603c01007387 */ /* 0x000fe80000100a00 */
[----:B------:R2:W-:Y:S04]  /*15910*/  STL.64 [R1+0x268], R62 ;  /* 0x0002683e01007387 */ /* 0x0005e80000100a00 */
[----:B------:R-:W1:Y:S01]  /*15920*/  LDSM.16.M88.4 R12, [R4+0x29000] ;  /* 0x02900000040c783b */ /* 0x000e620000000200 */
        /* <DEDUP_REMOVED lines=9> */
[----:B---3--:R-:W3:Y:S04]  /*159c0*/  LDL.LU.64 R44, [R1+0x11f0] ;  /* 0x0011f000012c7983 */ /* 0x008ee80000300a00 */
[----:B-1----:R-:W3:Y:S01]  /*159d0*/  LDL.LU.64 R46, [R1+0x11f8] ;  /* 0x0011f800012e7983 */ /* 0x002ee20000300a00 */
[-C--:B----4-:R-:W-:Y:S03]  /*159e0*/  HMMA.1688.F32.TF32 R60, R160, R20.reuse, R40 ;  /* 0x00000014a03c723c */ /* 0x090fe60000081028 */
[----:B------:R-:W4:Y:S04]  /*159f0*/  LDL.LU.64 R40, [R1+0x1110] ;  /* 0x0011100001287983 */ /* 0x000f280000300a00 */
[----:B------:R-:W4:Y:S11]  /*15a00*/  LDL.LU.64 R42, [R1+0x1118] ;  /* 0x00111800012a7983 */ /* 0x000f360000300a00 */
[----:B------:R-:W-:Y:S05]  /*15a10*/  @!UPT UIADD3 URZ, URZ, URZ, URZ ;  /* 0x0000003f3f3ff290 */ /* 0x000fea000fffe03f */
[----:B------:R-:W-:Y:S04]  /*15a20*/  STL.64 [R1+0x790], R60 ;  /* 0x0007903c01007387 */ /* 0x000fe80000100a00 */
[----:B------:R1:W-:Y:S02]  /*15a30*/  STL.64 [R1+0x798], R62 ;  /* 0x0007983e01007387 */ /* 0x0003e40000100a00 */
[-C--:B-1----:R-:W-:Y:S02]  /*15a40*/  HMMA.1688.F32.TF32 R60, R156, R20.reuse, R36 ;  /* 0x000000149c3c723c */ /* 0x082fe40000081024 */
        /* <DEDUP_REMOVED lines=11> */
[-C--:B-1----:R-:W-:Y:S08]  /*15b00*/  HMMA.1688.F32.TF32 R60, R128, R20.reuse, R48 ;  /* 0x00000014803c723c */ /* 0x082ff00000081030 */
[-C--:B------:R-:W-:Y:S01]  /*15b10*/  HMMA.1688.F32.TF32 R48, R148, R20.reuse, R28 ;  /* 0x000000149430723c */ /* 0x080fe2000008101c */
[----:B------:R-:W4:Y:S11]  /*15b20*/  LDL.LU.64 R28, [R1+0xe70] ;  /* 0x000e7000011c7983 */ /* 0x000f360000300a00 */
[----:B------:R-:W-:Y:S03]  /*15b30*/  @!UPT UIADD3 URZ, URZ, URZ, URZ ;  /* 0x0000003f3f3ff290 */ /* 0x000fe6000fffe03f */
[----:B------:R-:W-:Y:S04]  /*15b40*/  STL.64 [R1+0xb00], R60 ;  /* 0x000b003c01007387 */ /* 0x000fe80000100a00 */
[----:B------:R1:W-:Y:S04]  /*15b50*/  STL.64 [R1+0xb08], R62 ;  /* 0x000b083e01007387 */ /* 0x0003e80000100a00 */
[----:B------:R-:W4:Y:S01]  /*15b60*/  LDL.LU.64 R30, [R1+0xe78] ;  /* 0x000e7800011e7983 */ /* 0x000f220000300a00 */
[----:B-1----:R-:W-:Y:S03]  /*15b70*/  HMMA.1688.F32.TF32 R60, R136, R20, R8 ;  /* 0x00000014883c723c */ /* 0x002fe60000081008 */
[----:B------:R1:W-:Y:S04]  /*15b80*/  STL.64 [R1+0xbe0], R48 ;  /* 0x000be03001007387 */ /* 0x0003e80000100a00 */
[----:B------:R1:W-:Y:S04]  /*15b90*/  STL.64 [R1+0xbe8], R50 ;  /* 0x000be83201007387 */ /* 0x0003e80000100a00 */
[----:B-1----:R-:W4:Y:S04]  /*15ba0*/  LDL.LU.64 R48, [R1+0xa80] ;  /* 0x000a800001307983 */ /* 0x002f280000300a00 */
[----:B------:R-:W4:Y:S04]  /*15bb0*/  LDL.LU.64 R50, [R1+0xa88] ;  /* 0x000a880001327983 */ /* 0x000f280000300a00 */
        /* <DEDUP_REMOVED lines=8> */
[----:B------:R3:W-:Y:S02]  /*15c40*/  STL.64 [R1+0x148], R58 ;  /* 0x0001483a01007387 */ /* 0x0007e40000100a00 */
[-C--:B---3--:R-:W-:Y:S02]  /*15c50*/  HMMA.1688.F32.TF32 R56, R144, R16.reuse, R44 ;  /* 0x000000109038723c */ /* 0x088fe4000008102c */
[----:B------:R-:W2:Y:S04]  /*15c60*/  LDL.LU.64 R44, [R1+0x850] ;  /* 0x00085000012c7983 */ /* 0x000ea80000300a00 */
[----:B------:R-:W2:Y:S11]  /*15c70*/  LDL.LU.64 R46, [R1+0x858] ;  /* 0x00085800012e7983 */ /* 0x000eb60000300a00 */
[----:B------:R-:W-:Y:S06]  /*15c80*/  @!UPT UIADD3 URZ, URZ, URZ, URZ ;  /* 0x0000003f3f3ff290 */ /* 0x000fec000fffe03f */
[----:B------:R-:W-:Y:S04]  /*15c90*/  STL.64 [R1+0x1b0], R56 ;  /* 0x0001b03801007387 */ /* 0x000fe80000100a00 */
[----:B------:R4:W-:Y:S02]  /*15ca0*/  STL.64 [R1+0x1b8], R58 ;  /* 0x0001b83a01007387 */ /* 0x0009e40000100a00 */
[-C--:B----4-:R-:W-:Y:S02]  /*15cb0*/  HMMA.1688.F32.TF32 R56, R132, R16.reuse, R40 ;  /* 0x000000108438723c */ /* 0x090fe40000081028 */
[----:B------:R-:W3:Y:S04]  /*15cc0*/  LDL.LU.64 R40, [R1+0x600] ;  /* 0x0006000001287983 */ /* 0x000ee80000300a00 */
[----:B------:R-:W3:Y:S11]  /*15cd0*/  LDL.LU.64 R42, [R1+0x608] ;  /* 0x00060800012a7983 */ /* 0x000ef60000300a00 */
[----:B------:R-:W-:Y:S06]  /*15ce0*/  @!UPT UIADD3 URZ, URZ, URZ, URZ ;  /* 0x0000003f3f3ff290 */ /* 0x000fec000fffe03f */
[----:B------:R-:W-:Y:S04]  /*15cf0*/  STL.64 [R1+0x1c0], R56 ;  /* 0x0001c03801007387 */ /* 0x000fe80000100a00 */
[----:B------:R1:W-:Y:S02]  /*15d00*/  STL.64 [R1+0x1c8], R58 ;  /* 0x0001c83a01007387 */ /* 0x0003e40000100a00 */
[-C--:B-1----:R-:W-:Y:S02]  /*15d10*/  HMMA.1688.F32.TF32 R56, R188, R16.reuse, R36 ;  /* 0x00000010bc38723c */ /* 0x082fe40000081024 */
[----:B------:R-:W4:Y:S04]  /*15d20*/  LDL.LU.64 R36, [R1+0x460] ;  /* 0x0004600001247983 */ /* 0x000f280000300a00 */
[----:B------:R-:W4:Y:S02]  /*15d30*/  LDL.LU.64 R38, [R1+0x468] ;  /* 0x0004680001267983 */ /* 0x000f240000300a00 */
[-C--:B------:R-:W-:Y:S11]  /*15d40*/  HMMA.1688.F32.TF32 R52, R184, R16.reuse, R52 ;  /* 0x00000010b834723c */ /* 0x080ff60000081034 */
[----:B------:R-:W-:Y:S04]  /*15d50*/  @!UPT UIADD3 URZ, URZ, URZ, URZ ;  /* 0x0000003f3f3ff290 */ /* 0x000fe8000fffe03f */
[----:B------:R1:W-:Y:S04]  /*15d60*/  STL.64 [R1+0x1e0], R56 ;  /* 0x0001e03801007387 */ /* 0x0003e80000100a00 */
[----:B------:R1:W-:Y:S04]  /*15d70*/  STL.64 [R1+0x1e8], R58 ;  /* 0x0001e83a01007387 */ /* 0x0003e80000100a00 */
[----:B------:R-:W4:Y:S04]  /*15d80*/  LDL.LU.64 R64, [R1+0x190] ;  /* 0x0001900001407983 */ /* 0x000f280000300a00 */
[----:B------:R-:W4:Y:S04]  /*15d90*/  LDL.LU.64 R66, [R1+0x198] ;  /* 0x0001980001427983 */ /* 0x000f280000300a00 */
[----:B------:R-:W-:Y:S04]  /*15da0*/  STL.64 [R1+0x220], R52 ;  /* 0x0002203401007387 */ /* 0x000fe80000100a00 */
[----:B------:R1:W-:Y:S04]  /*15db0*/  STL.64 [R1+0x228], R54 ;  /* 0x0002283601007387 */ /* 0x0003e80000100a00 */
[----:B------:R-:W4:Y:S04]  /*15dc0*/  LDL.LU.64 R60, [R1+0x160] ;  /* 0x00016000013c7983 */ /* 0x000f280000300a00 */
[----:B------:R-:W4:Y:S04]  /*15dd0*/  LDL.LU.64 R62, [R1+0x168] ;  /* 0x00016800013e7983 */ /* 0x000f280000300a00 */
[----:B-1----:R-:W4:Y:S04]  /*15de0*/  LDL.LU.64 R56, [R1+0x100] ;  /* 0x0001000001387983 */ /* 0x002f280000300a00 */
[----:B------:R-:W4:Y:S01]  /*15df0*/  LDL.LU.64 R58, [R1+0x108] ;  /* 0x00010800013a7983 */ /* 0x000f220000300a00 */
[-C--:B------:R-:W-:Y:S08]  /*15e00*/  HMMA.1688.F32.TF32 R52, R180, R16.reuse, R28 ;  /* 0x00000010b434723c */ /* 0x080ff0000008101c */
[-C--:B------:R-:W-:Y:S11]  /*15e10*/  HMMA.1688.F32.TF32 R48, R176, R16.reuse, R48 ;  /* 0x00000010b030723c */ /* 0x080ff60000081030 */
[----:B------:R-:W-:Y:S05]  /*15e20*/  @!UPT UIADD3 URZ, URZ, URZ, URZ ;  /* 0x0000003f3f3ff290 */ /* 0x000fea000fffe03f */
[----:B------:R-:W-:Y:S02]  /*15e30*/  IMAD.MOV.U32 R29, RZ, RZ, R54 ;  /* 0x000000ffff1d7224 */ /* 0x000fe400078e0036 */
[----:B------:R-:W-:Y:S01]  /*15e40*/  IMAD.MOV.U32 R28, RZ, RZ, R55 ;  /* 0x000000ffff1c7224 */ /* 0x000fe200078e0037 */
[----:B------:R-:W-:Y:S04]  /*15e50*/  STL.64 [R1+0x210], R52 ;  /* 0x0002103401007387 */ /* 0x000fe80000100a00 */
[----:B------:R-:W-:Y:S04]  /*15e60*/  STL [R1+0x1edc], R29 ;  /* 0x001edc1d01007387 */ /* 0x000fe80000100800 */
[----:B------:R1:W-:Y:S02]  /*15e70*/  STL [R1+0x1ed8], R28 ;  /* 0x001ed81c01007387 */ /* 0x0003e40000100800 */
[----:B-1----:R-:W-:Y:S01]  /*15e80*/  HMMA.1688.F32.TF32 R28, R172, R16, R8 ;  /* 0x00000010ac1c723c */ /* 0x002fe20000081008 */
[----:B------:R-:W-:-:S02]  /*15e90*/  IMAD.MOV.U32 R24, RZ, RZ, R50 ;  /* 0x000000ffff187224 */ /* 0x000fc400078e0032 */
[----:B------:R-:W-:Y:S01]  /*15ea0*/  IMAD.MOV.U32 R25, RZ, RZ, R51 ;  /* 0x000000ffff197224 */ /* 0x000fe200078e0033 */
[----:B------:R-:W-:Y:S04]  /*15eb0*/  STL.64 [R1+0x200], R48 ;  /* 0x0002003001007387 */ /* 0x000fe80000100a00 */
[----:B------:R-:W-:Y:S04]  /*15ec0*/  STL [R1+0x1eb8], R24 ;  /* 0x001eb81801007387 */ /* 0x000fe80000100800 */
[----:B------:R-:W-:Y:S04]  /*15ed0*/  STL [R1+0x1eb4], R25 ;  /* 0x001eb41901007387 */ /* 0x000fe80000100800 */
[----:B------:R-:W4:Y:S04]  /*15ee0*/  LDL.LU.64 R8, [R1+0x40] ;  /* 0x0000400001087983 */ /* 0x000f280000300a00 */
[----:B------:R-:W4:Y:S04]  /*15ef0*/  LDL.LU.64 R10, [R1+0x48] ;  /* 0x00004800010a7983 */ /* 0x000f280000300a00 */
[----:B------:R-:W-:Y:S04]  /*15f00*/  STL.64 [R1+0x1d0], R28 ;  /* 0x0001d01c01007387 */ /* 0x000fe80000100a00 */
[----:B------:R2:W-:Y:S04]  /*15f10*/  STL.64 [R1+0x1d8], R30 ;  /* 0x0001d81e01007387 */ /* 0x0005e80000100a00 */
[----:B------:R-:W4:Y:S04]  /*15f20*/  LDL.LU.64 R52, [R1+0x1310] ;  /* 0x0013100001347983 */ /* 0x000f280000300a00 */
        /* <DEDUP_REMOVED lines=8> */
[-C--:B---3--:R-:W-:Y:S11]  /*15fb0*/  HMMA.1688.F32.TF32 R28, R164, R16.reuse, R40 ;  /* 0x00000010a41c723c */ /* 0x088ff60000081028 */
[----:B------:R-:W-:Y:S11]  /*15fc0*/  @!UPT UIADD3 URZ, URZ, URZ, URZ ;  /* 0x0000003f3f3ff290 */ /* 0x000ff6000fffe03f */
[----:B------:R-:W-:Y:S01]  /*15fd0*/  @!UPT UIADD3 URZ, URZ, URZ, URZ ;  /* 0x0000003f3f3ff290 */ /* 0x000fe2000fffe03f */
[----:B------:R-:W-:Y:S04]  /*15fe0*/  STL.64 [R1+0x630], R28 ;  /* 0x0006301c01007387 */ /* 0x000fe80000100a00 */
[----:B------:R4:W-:Y:S04]  /*15ff0*/  STL.64 [R1+0x638], R30 ;  /* 0x0006381e01007387 */ /* 0x0009e80000100a00 */
[----:B------:R-:W3:Y:S04]  /*16000*/  LDL.LU.64 R40, [R1+0x1180] ;  /* 0x0011800001287983 */ /* 0x000ee80000300a00 */
[----:B------:R-:W3:Y:S01]  /*16010*/  LDL.LU.64 R42, [R1+0x1188] ;  /* 0x00118800012a7983 */ /* 0x000ee20000300a00 */
[-C--:B----4-:R-:W-:Y:S03]  /*16020*/  HMMA.1688.F32.TF32 R28, R160, R16.reuse, R36 ;  /* 0x00000010a01c723c */ /* 0x090fe60000081024 */
[----:B------:R-:W4:Y:S04]  /*16030*/  LDL.LU.64 R44, [R1+0x10e0] ;  /* 0x0010e000012c7983 */ /* 0x000f280000300a00 */
[----:B------:R-:W4:Y:S11]  /*16040*/  LDL.LU.64 R46, [R1+0x10e8] ;  /* 0x0010e800012e7983 */ /* 0x000f360000300a00 */
[----:B------:R-:W-:Y:S05]  /*16050*/  @!UPT UIADD3 URZ, URZ, URZ, URZ ;  /* 0x0000003f3f3ff290 */ /* 0x000fea000fffe03f */
[----:B------:R1:W-:Y:S04]  /*16060*/  STL.64 [R1+0x780], R28 ;  /* 0x0007801c01007387 */ /* 0x0003e80000100a00 */
[----:B------:R1:W-:Y:S04]  /*16070*/  STL.64 [R1+0x788], R30 ;  /* 0x0007881e01007387 */ /* 0x0003e80000100a00 */
[----:B------:R-:W4:Y:S04]  /*16080*/  LDL.LU.64 R36, [R1+0x1020] ;  /* 0x0010200001247983 */ /* 0x000f280000300a00 */
[----:B------:R-:W4:Y:S04]  /*16090*/  LDL.LU.64 R38, [R1+0x1028] ;  /* 0x0010280001267983 */ /* 0x000f280000300a00 */
[----:B-1----:R-:W4:Y:S04]  /*160a0*/  LDL.LU.64 R28, [R1+0xf10] ;  /* 0x000f1000011c7983 */ /* 0x002f280000300a00 */
[----:B------:R-:W4:Y:S01]  /*160b0*/  LDL.LU.64 R30, [R1+0xf18] ;  /* 0x000f1800011e7983 */ /* 0x000f220000300a00 */
[-C--:B------:R-:W-:Y:S08]  /*160c0*/  HMMA.1688.F32.TF32 R68, R156, R16.reuse, R64 ;  /* 0x000000109c44723c */ /* 0x080ff00000081040 */
[-C--:B------:R-:W-:Y:S08]  /*160d0*/  HMMA.1688.F32.TF32 R64, R152, R16.reuse, R60 ;  /* 0x000000109840723c */ /* 0x080ff0000008103c */
[-C--:B------:R-:W-:Y:S07]  /*160e0*/  HMMA.1688.F32.TF32 R60, R128, R16.reuse, R56 ;  /* 0x00000010803c723c */ /* 0x080fee0000081038 */
[----:B------:R-:W-:Y:S04]  /*160f0*/  STL.64 [R1+0x890], R68 ;  /* 0x0008904401007387 */ /* 0x000fe80000100a00 */
[----:B------:R-:W-:Y:S04]  /*16100*/  STL.64 [R1+0x898], R70 ;  /* 0x0008984601007387 */ /* 0x000fe80000100a00 */
[----:B------:R-:W-:Y:S04]  /*16110*/  STL.64 [R1+0x9a0], R64 ;  /* 0x0009a04001007387 */ /* 0x000fe80000100a00 */
[----:B------:R-:W-:Y:S01]  /*16120*/  STL.64 [R1+0x9a8], R66 ;  /* 0x0009a84201007387 */ /* 0x000fe20000100a00 */
[-C--:B------:R-:W-:Y:S03]  /*16130*/  HMMA.1688.F32.TF32 R56, R148, R16.reuse, R8 ;  /* 0x000000109438723c */ /* 0x080fe60000081008 */
[----:B------:R-:W4:Y:S04]  /*16140*/  LDL.LU.64 R8, [R1+0xe60] ;  /* 0x000e600001087983 */ /* 0x000f280000300a00 */
[----:B------:R-:W-:Y:S04]  /*16150*/  STL.64 [R1+0xa90], R60 ;  /* 0x000a903c01007387 */ /* 0x000fe80000100a00 */
[----:B------:R1:W-:Y:S04]  /*16160*/  STL.64 [R1+0xa98], R62 ;  /* 0x000a983e01007387 */ /* 0x0003e80000100a00 */
[----:B------:R-:W4:Y:S01]  /*16170*/  LDL.LU.64 R10, [R1+0xe68] ;  /* 0x000e6800010a7983 */ /* 0x000f220000300a00 */
[----:B-1----:R-:W-:Y:S07]  /*16180*/  HMMA.1688.F32.TF32 R60, R136, R16, R108 ;  /* 0x00000010883c723c */ /* 0x002fee000008106c */
[----:B------:R-:W-:Y:S04]  /*16190*/  STL.64 [R1+0xb80], R56 ;  /* 0x000b803801007387 */ /* 0x000fe80000100a00 */
[----:B------:R1:W-:Y:S02]  /*161a0*/  STL.64 [R1+0xb88], R58 ;  /* 0x000b883a01007387 */ /* 0x0003e40000100a00 */
[-C--:B-1----:R-:W-:Y:S10]  /*161b0*/  HMMA.1688.F32.TF32 R56, R140, R12.reuse, R52 ;  /* 0x0000000c8c38723c */ /* 0x082ff40000081034 */
[----:B------:R-:W-:Y:S04]  /*161c0*/  STL.64 [R1+0xc60], R60 ;  /* 0x000c603c01007387 */ /* 0x000fe80000100a00 */
[----:B------:R-:W-:Y:S09]  /*161d0*/  STL.64 [R1+0xc68], R62 ;  /* 0x000c683e01007387 */ /* 0x000ff20000100a00 */
[----:B------:R-:W-:Y:S04]  /*161e0*/  STL.64 [R1+0xb0], R56 ;  /* 0x0000b03801007387 */ /* 0x000fe80000100a00 */
[----:B------:R-:W-:Y:S01]  /*161f0*/  STL.64 [R1+0xb8], R58 ;  /* 0x0000b83a01007387 */ /* 0x000fe20000100a00 */
[-C--:B--2---:R-:W-:Y:S08]  /*16200*/  HMMA.1688.F32.TF32 R52, R144, R12.reuse, R48 ;  /* 0x0000000c9034723c */ /* 0x084ff00000081030 */
[-C--:B---3--:R-:W-:Y:S01]  /*16210*/  HMMA.1688.F32.TF32 R48, R132, R12.reuse, R40 ;  /* 0x0000000c8430723c */ /* 0x088fe20000081028 */
[----:B------:R-:W2:Y:S11]  /*16220*/  LDL.LU.64 R40, [R1+0xdb0] ;  /* 0x000db00001287983 */ /* 0x000eb60000300a00 */
[----:B------:R-:W-:Y:S03]  /*16230*/  @!UPT UIADD3 URZ, URZ, URZ, URZ ;  /* 0x0000003f3f3ff290 */ /* 0x000fe6000fffe03f */
[----:B------:R1:W-:Y:S04]  /*16240*/  STL.64 [R1+0x110], R52 ;  /* 0x0001103401007387 */ /* 0x0003e80000100a00 */
[----:B------:R3:W-:Y:S04]  /*16250*/  STL.64 [R1+0x118], R54 ;  /* 0x0001183601007387 */ /* 0x0007e80000100a00 */
[----:B------:R-:W2:Y:S01]  /*16260*/  LDL.LU.64 R42, [R1+0xdb8] ;  /* 0x000db800012a7983 */ /* 0x000ea20000300a00 */
[-C--:B----4-:R-:W-:Y:S03]  /*16270*/  HMMA.1688.F32.TF32 R44, R188, R12.reuse, R44 ;  /* 0x0000000cbc2c723c */ /* 0x090fe6000008102c */
[----:B------:R-:W-:Y:S04]  /*16280*/  STL.64 [R1+0x130], R48 ;  /* 0x0001303001007387 */ /* 0x000fe80000100a00 */
[----:B------:R-:W-:Y:S04]  /*16290*/  STL.64 [R1+0x138], R50 ;  /* 0x0001383201007387 */ /* 0x000fe80000100a00 */
[----:B-1----:R-:W4:Y:S04]  /*162a0*/  LDL.LU.64 R52, [R1+0xa70] ;  /* 0x000a700001347983 */ /* 0x002f280000300a00 */
[----:B---3--:R-:W4:Y:S08]  /*162b0*/  LDL.LU.64 R54, [R1+0xa78] ;  /* 0x000a780001367983 */ /* 0x008f300000300a00 */
[----:B------:R-:W-:Y:S04]  /*162c0*/  STL.64 [R1+0x1a0], R44 ;  /* 0x0001a02c01007387 */ /* 0x000fe80000100a00 */
[----:B------:R1:W-:Y:S02]  /*162d0*/  STL.64 [R1+0x1a8], R46 ;  /* 0x0001a82e01007387 */ /* 0x0003e40000100a00 */
[-C--:B-1----:R-:W-:Y:S08]  /*162e0*/  HMMA.1688.F32.TF32 R44, R184, R12.reuse, R36 ;  /* 0x0000000cb82c723c */ /* 0x082ff00000081024 */
[----:B------:R-:W-:Y:S11]  /*162f0*/  HMMA.1688.F32.TF32 R36, R180, R12, R28 ;  /* 0x0000000cb424723c */ /* 0x000ff6000008101c */
[----:B------:R-:W-:Y:S04]  /*16300*/  @!UPT UIADD3 URZ, URZ, URZ, URZ ;  /* 0x0000003f3f3ff290 */ /* 0x000fe8000fffe03f */
[----:B------:R1:W-:Y:S04]  /*16310*/  STL.64 [R1+0x190], R44 ;  /* 0x0001902c01007387 */ /* 0x0003e80000100a00 */
[----:B------:R3:W-:Y:S04]  /*16320*/  STL.64 [R1+0x198], R46 ;  /* 0x0001982e01007387 */ /* 0x0007e80000100a00 */
[----:B------:R-:W-:Y:S04]  /*16330*/  STL.64 [R1+0x188], R38 ;  /* 0x0001882601007387 */ /* 0x000fe80000100a00 */
        /* <DEDUP_REMOVED lines=9> */
[----:B---3--:R-:W3:Y:S01]  /*163d0*/  LDL.LU.64 R46, [R1+0x368] ;  /* 0x00036800012e7983 */ /* 0x008ee20000300a00 */
[----:B------:R-:W-:-:S02]  /*163e0*/  IMAD.MOV.U32 R29, RZ, RZ, R36 ;  /* 0x000000ffff1d7224 */ /* 0x000fc400078e0024 */
[----:B------:R-:W-:Y:S02]  /*163f0*/  IMAD.MOV.U32 R28, RZ, RZ, R37 ;  /* 0x000000ffff1c7224 */ /* 0x000fe400078e0025 */
[----:B------:R-:W1:Y:S01]  /*16400*/  LDSM.16.M88.4 R36, [R4+0x2a000] ;  /* 0x02a000000424783b */ /* 0x000e620000000200 */
[----:B------:R-:W-:Y:S03]  /*16410*/  HMMA.1688.F32.TF32 R8, R176, R12, R8 ;  /* 0x0000000cb008723c */ /* 0x000fe60000081008 */
[----:B------:R-:W-:Y:S04]  /*16420*/  STL [R1+0x1f34], R28 ;  /* 0x001f341c01007387 */ /* 0x000fe80000100800 */
[----:B------:R2:W-:Y:S04]  /*16430*/  STL [R1+0x1f30], R29 ;  /* 0x001f301d01007387 */ /* 0x0005e80000100800 */
[----:B-1----:R-:W-:Y:S11]  /*16440*/  STL [R1+0x2044], R38 ;  /* 0x0020442601007387 */ /* 0x002ff60000100800 */
[----:B------:R-:W-:Y:S02]  /*16450*/  @!UPT UIADD3 URZ, URZ, URZ, URZ ;  /* 0x0000003f3f3ff290 */ /* 0x000fe4000fffe03f */
[----:B------:R-:W-:Y:S02]  /*16460*/  IMAD.MOV.U32 R25, RZ, RZ, R8 ;  /* 0x000000ffff197224 */ /* 0x000fe400078e0008 */
[----:B------:R-:W-:Y:S01]  /*16470*/  IMAD.MOV.U32 R16, RZ, RZ, R11 ;  /* 0x000000ffff107224 */ /* 0x000fe200078e000b */
[----:B------:R-:W-:Y:S01]  /*16480*/  STL [R1+0x2040], R39 ;  /* 0x0020402701007387 */ /* 0x000fe20000100800 */
[----:B------:R-:W-:-:S03]  /*16490*/  IMAD.MOV.U32 R17, RZ, RZ, R10 ;  /* 0x000000ffff117224 */ /* 0x000fc600078e000a */
[----:B------:R-:W-:Y:S04]  /*164a0*/  STL [R1+0x174], R9 ;  /* 0x0001740901007387 */ /* 0x000fe80000100800 */
[----:B------:R-:W-:Y:S04]  /*164b0*/  STL [R1+0x1ec4], R25 ;  /* 0x001ec41901007387 */ /* 0x000fe80000100800 */
[----:B------:R-:W-:Y:S04]  /*164c0*/  STL [R1+0x1ec0], R16 ;  /* 0x001ec01001007387 */ /* 0x000fe80000100800 */
[----:B------:R-:W-:Y:S04]  /*164d0*/  STL [R1+0x1ebc], R17 ;  /* 0x001ebc1101007387 */ /* 0x000fe80000100800 */
[----:B------:R-:W1:Y:S01]  /*164e0*/  LDSM.16.M88.4 R8, [R4+0x2b000] ;  /* 0x02b000000408783b */ /* 0x000e620000000200 */
[-C--:B--2---:R-:W-:Y:S03]  /*164f0*/  HMMA.1688.F32.TF32 R28, R172, R12.reuse, R40 ;  /* 0x0000000cac1c723c */ /* 0x084fe60000081028 */
[----:B------:R-:W2:Y:S04]  /*16500*/  LDL.LU.64 R40, [R1+0x340] ;  /* 0x0003400001287983 */ /* 0x000ea80000300a00 */
[----:B------:R-:W2:Y:S11]  /*16510*/  LDL.LU.64 R42, [R1+0x348] ;  /* 0x00034800012a7983 */ /* 0x000eb60000300a00 */
[----:B------:R-:W-:Y:S05]  /*16520*/  @!UPT UIADD3 URZ, URZ, URZ, URZ ;  /* 0x0000003f3f3ff290 */ /* 0x000fea000fffe03f */
[----:B------:R-:W-:Y:S04]  /*16530*/  STL.64 [R1+0x160], R28 ;  /* 0x0001601c01007387 */ /* 0x000fe80000100a00 */
[----:B------:R4:W-:Y:S04]  /*16540*/  STL.64 [R1+0x168], R30 ;  /* 0x0001681e01007387 */ /* 0x0009e80000100a00 */
[----:B------:R-:W2:Y:S04]  /*16550*/  LDL.LU.64 R56, [R1+0x13b0] ;  /* 0x0013b00001387983 */ /* 0x000ea80000300a00 */
[----:B------:R-:W2:Y:S01]  /*16560*/  LDL.LU.64 R58, [R1+0x13b8] ;  /* 0x0013b800013a7983 */ /* 0x000ea20000300a00 */
[-C--:B----4-:R-:W-:Y:S11]  /*16570*/  HMMA.1688.F32.TF32 R28, R168, R12.reuse, R52 ;  /* 0x0000000ca81c723c */ /* 0x090ff60000081034 */
[----:B------:R-:W-:Y:S11]  /*16580*/  @!UPT UIADD3 URZ, URZ, URZ, URZ ;  /* 0x0000003f3f3ff290 */ /* 0x000ff6000fffe03f */
[----:B------:R-:W-:Y:S01]  /*16590*/  @!UPT UIADD3 URZ, URZ, URZ, URZ ;  /* 0x0000003f3f3ff290 */ /* 0x000fe2000fffe03f */
[----:B------:R4:W-:Y:S04]  /*165a0*/  STL.64 [R1+0x460], R28 ;  /* 0x0004601c01007387 */ /* 0x0009e80000100a00 */
[----:B------:R1:W-:Y:S04]  /*165b0*/  STL.64 [R1+0x468], R30 ;  /* 0x0004681e01007387 */ /* 0x0003e80000100a00 */
[----:B------:R-:W2:Y:S04]  /*165c0*/  LDL.LU.64 R52, [R1+0x1320] ;  /* 0x0013200001347983 */ /* 0x000ea80000300a00 */
[----:B------:R-:W2:Y:S04]  /*165d0*/  LDL.LU.64 R54, [R1+0x1328] ;  /* 0x0013280001367983 */ /* 0x000ea80000300a00 */
[----:B----4-:R-:W4:Y:S04]  /*165e0*/  LDL.LU.64 R28, [R1+0x1270] ;  /* 0x00127000011c7983 */ /* 0x010f280000300a00 */
[----:B-1----:R-:W4:Y:S01]  /*165f0*/  LDL.LU.64 R30, [R1+0x1278] ;  /* 0x00127800011e7983 */ /* 0x002f220000300a00 */
[-C--:B------:R-:W-:Y:S11]  /*16600*/  HMMA.1688.F32.TF32 R68, R164, R12.reuse, R68 ;  /* 0x0000000ca444723c */ /* 0x080ff60000081044 */
[----:B------:R-:W-:Y:S11]  /*16610*/  @!UPT UIADD3 URZ, URZ, URZ, URZ ;  /* 0x0000003f3f3ff290 */ /* 0x000ff6000fffe03f */
[----:B------:R-:W-:Y:S01]  /*16620*/  @!UPT UIADD3 URZ, URZ, URZ, URZ ;  /* 0x0000003f3f3ff290 */ /* 0x000fe2000fffe03f */
[----:B------:R-:W-:Y:S04]  /*16630*/  STL.64 [R1+0x600], R68 ;  /* 0x0006004401007387 */ /* 0x000fe80000100a00 */
[----:B------:R1:W-:Y:S02]  /*16640*/  STL.64 [R1+0x608], R70 ;  /* 0x0006084601007387 */ /* 0x0003e40000100a00 */
[-C--:B-1----:R-:W-:Y:S08]  /*16650*/  HMMA.1688.F32.TF32 R68, R160, R12.reuse, R64 ;  /* 0x0000000ca044723c */ /* 0x082ff00000081040 */
[-C--:B------:R-:W-:Y:S08]  /*16660*/  HMMA.1688.F32.TF32 R64, R156, R12.reuse, R60 ;  /* 0x0000000c9c40723c */ /* 0x080ff0000008103c */
[-C--:B------:R-:W-:Y:S07]  /*16670*/  HMMA.1688.F32.TF32 R60, R152, R12.reuse, R48 ;  /* 0x0000000c983c723c */ /* 0x080fee0000081030 */
[----:B------:R-:W-:Y:S04]  /*16680*/  STL.64 [R1+0x770], R68 ;  /* 0x0007704401007387 */ /* 0x000fe80000100a00 */
[----:B------:R-:W-:Y:S04]  /*16690*/  STL.64 [R1+0x778], R70 ;  /* 0x0007784601007387 */ /* 0x000fe80000100a00 */
[----:B------:R-:W4:Y:S04]  /*166a0*/  LDL.LU.64 R48, [R1+0x11a0] ;  /* 0x0011a00001307983 */ /* 0x000f280000300a00 */
[----:B------:R-:W-:Y:S04]  /*166b0*/  STL.64 [R1+0x850], R64 ;  /* 0x0008504001007387 */ /* 0x000fe80000100a00 */
[----:B------:R-:W-:Y:S04]  /*166c0*/  STL.64 [R1+0x858], R66 ;  /* 0x0008584201007387 */ /* 0x000fe80000100a00 */
[----:B------:R-:W4:Y:S04]  /*166d0*/  LDL.LU.64 R50, [R1+0x11a8] ;  /* 0x0011a80001327983 */ /* 0x000f280000300a00 */
[----:B------:R-:W-:Y:S04]  /*166e0*/  STL.64 [R1+0x950], R60 ;  /* 0x0009503c01007387 */ /* 0x000fe80000100a00 */
[----:B------:R3:W-:Y:S02]  /*166f0*/  STL.64 [R1+0x958], R62 ;  /* 0x0009583e01007387 */ /* 0x0007e40000100a00 */
[-C--:B---3--:R-:W-:Y:S02]  /*16700*/  HMMA.1688.F32.TF32 R60, R128, R12.reuse, R44 ;  /* 0x0000000c803c723c */ /* 0x088fe4000008102c */
[----:B------:R-:W3:Y:S04]  /*16710*/  LDL.LU.64 R44, [R1+0x1100] ;  /* 0x00110000012c7983 */ /* 0x000ee80000300a00 */
[----:B------:R-:W3:Y:S11]  /*16720*/  LDL.LU.64 R46, [R1+0x1108] ;  /* 0x00110800012e7983 */ /* 0x000ef60000300a00 */
[----:B------:R-:W-:Y:S06]  /*16730*/  @!UPT UIADD3 URZ, URZ, URZ, URZ ;  /* 0x0000003f3f3ff290 */ /* 0x000fec000fffe03f */
[----:B------:R-:W-:Y:S04]  /*16740*/  STL.64 [R1+0xa80], R60 ;  /* 0x000a803c01007387 */ /* 0x000fe80000100a00 */
[----:B------:R2:W-:Y:S02]  /*16750*/  STL.64 [R1+0xa88], R62 ;  /* 0x000a883e01007387 */ /* 0x0005e40000100a00 */
[----:B--2---:R-:W-:Y:S02]  /*16760*/  HMMA.1688.F32.TF32 R60, R148, R12, R40 ;  /* 0x0000000c943c723c */ /* 0x004fe40000081028 */
[----:B------:R-:W2:Y:S04]  /*16770*/  LDL.LU.64 R40, [R1+0x1060] ;  /* 0x0010600001287983 */ /* 0x000ea80000300a00 */
[----:B------:R-:W2:Y:S11]  /*16780*/  LDL.LU.64 R42, [R1+0x1068] ;  /* 0x00106800012a7983 */ /* 0x000eb60000300a00 */
[----:B------:R-:W-:Y:S06]  /*16790*/  @!UPT UIADD3 URZ, URZ, URZ, URZ ;  /* 0x0000003f3f3ff290 */ /* 0x000fec000fffe03f */
[----:B------:R-:W-:Y:S04]  /*167a0*/  STL.64 [R1+0xb50], R60 ;  /* 0x000b503c01007387 */ /* 0x000fe80000100a00 */
[----:B------:R1:W-:Y:S01]  /*167b0*/  STL.64 [R1+0xb58], R62 ;  /* 0x000b583e01007387 */ /* 0x0003e20000100a00 */
[----:B------:R-:W-:Y:S08]  /*167c0*/  HMMA.1688.F32.TF32 R56, R140, R36, R56 ;  /* 0x000000248c38723c */ /* 0x000ff00000081038 */
[----:B-1----:R-:W-:Y:S08]  /*167d0*/  HMMA.1688.F32.TF32 R60, R136, R12, R112 ;  /* 0x0000000c883c723c */ /* 0x002ff00000081070 */
[-C--:B------:R-:W-:Y:S08]  /*167e0*/  HMMA.1688.F32.TF32 R52, R144, R36.reuse, R52 ;  /* 0x000000249034723c */ /* 0x080ff00000081034 */
[----:B----4-:R-:W-:Y:S07]  /*167f0*/  HMMA.1688.F32.TF32 R28, R132, R36, R28 ;  /* 0x00000024841c723c */ /* 0x010fee000008101c */
[----:B------:R1:W-:Y:S04]  /*16800*/  STL.64 [R1+0xc00], R60 ;  /* 0x000c003c01007387 */ /* 0x0003e80000100a00 */
[----:B------:R4:W-:Y:S04]  /*16810*/  STL.64 [R1+0xc08], R62 ;  /* 0x000c083e01007387 */ /* 0x0009e80000100a00 */
[----:B-1----:R-:W2:Y:S04]  /*16820*/  LDL.LU.64 R60, [R1+0xf90] ;  /* 0x000f9000013c7983 */ /* 0x002ea80000300a00 */
[----:B------:R1:W-:Y:S04]  /*16830*/  STL.64 [R1+0x80], R56 ;  /* 0x0000803801007387 */ /* 0x0003e80000100a00 */
[----:B------:R1:W-:Y:S04]  /*16840*/  STL.64 [R1+0x88], R58 ;  /* 0x0000883a01007387 */ /* 0x0003e80000100a00 */
[----:B----4-:R-:W4:Y:S04]  /*16850*/  LDL.LU.64 R62, [R1+0xf98] ;  /* 0x000f9800013e7983 */ /* 0x010f280000300a00 */
[----:B------:R-:W-:Y:S04]  /*16860*/  STL.64 [R1+0xa0], R52 ;  /* 0x0000a03401007387 */ /* 0x000fe80000100a00 */
[----:B------:R-:W-:Y:S04]  /*16870*/  STL.64 [R1+0xa8], R54 ;  /* 0x0000a83601007387 */ /* 0x000fe80000100a00 */
[----:B------:R1:W-:Y:S04]  /*16880*/  STL.64 [R1+0x100], R28 ;  /* 0x0001001c01007387 */ /* 0x0003e80000100a00 */
[----:B-1----:R-:W4:Y:S04]  /*16890*/  LDL.LU.64 R56, [R1+0xe50] ;  /* 0x000e500001387983 */ /* 0x002f280000300a00 */
[----:B------:R-:W4:Y:S01]  /*168a0*/  LDL.LU.64 R58, [R1+0xe58] ;  /* 0x000e5800013a7983 */ /* 0x000f220000300a00 */
[----:B------:R-:W-:-:S02]  /*168b0*/  IMAD.MOV.U32 R85, RZ, RZ, R30 ;  /* 0x000000ffff557224 */ /* 0x000fc400078e001e */
[----:B------:R-:W-:Y:S01]  /*168c0*/  IMAD.MOV.U32 R84, RZ, RZ, R31 ;  /* 0x000000ffff547224 */ /* 0x000fe200078e001f */
[----:B------:R-:W4:Y:S04]  /*168d0*/  LDL.LU.64 R28, [R1+0xbc0] ;  /* 0x000bc000011c7983 */ /* 0x000f280000300a00 */
[----:B------:R-:W4:Y:S04]  /*168e0*/  LDL.LU.64 R30, [R1+0xbc8] ;  /* 0x000bc800011e7983 */ /* 0x000f280000300a00 */
[----:B------:R-:W4:Y:S04]  /*168f0*/  LDL.LU.64 R52, [R1+0x940] ;  /* 0x0009400001347983 */ /* 0x000f280000300a00 */
[----:B------:R-:W4:Y:S01]  /*16900*/  LDL.LU.64 R54, [R1+0x948] ;  /* 0x0009480001367983 */ /* 0x000f220000300a00 */
[-C--:B------:R-:W-:Y:S03]  /*16910*/  HMMA.1688.F32.TF32 R64, R188, R36.reuse, R48 ;  /* 0x00000024bc40723c */ /* 0x080fe60000081030 */
[----:B------:R-:W-:Y:S04]  /*16920*/  STL [R1+0x1fc4], R84 ;  /* 0x001fc45401007387 */ /* 0x000fe80000100800 */
[----:B------:R-:W-:Y:S04]  /*16930*/  STL [R1+0x1fc0], R85 ;  /* 0x001fc05501007387 */ /* 0x000fe80000100800 */
[----:B------:R-:W4:Y:S04]  /*16940*/  LDL.LU.64 R48, [R1+0x880] ;  /* 0x0008800001307983 */ /* 0x000f280000300a00 */
[----:B------:R-:W4:Y:S08]  /*16950*/  LDL.LU.64 R50, [R1+0x888] ;  /* 0x0008880001327983 */ /* 0x000f300000300a00 */
[----:B------:R-:W-:Y:S04]  /*16960*/  STL.64 [R1+0x120], R64 ;  /* 0x0001204001007387 */ /* 0x000fe80000100a00 */
[----:B------:R3:W-:Y:S02]  /*16970*/  STL.64 [R1+0x128], R66 ;  /* 0x0001284201007387 */ /* 0x0007e40000100a00 */
[-C--:B---3--:R-:W-:Y:S02]  /*16980*/  HMMA.1688.F32.TF32 R64, R184, R36.reuse, R44 ;  /* 0x00000024b840723c */ /* 0x088fe4000008102c */
[----:B------:R-:W3:Y:S04]  /*16990*/  LDL.LU.64 R44, [R1+0x750] ;  /* 0x00075000012c7983 */ /* 0x000ee80000300a00 */
[----:B------:R-:W3:Y:S11]  /*169a0*/  LDL.LU.64 R46, [R1+0x758] ;  /* 0x00075800012e7983 */ /* 0x000ef60000300a00 */
[----:B------:R-:W-:Y:S06]  /*169b0*/  @!UPT UIADD3 URZ, URZ, URZ, URZ ;  /* 0x0000003f3f3ff290 */ /* 0x000fec000fffe03f */
[----:B------:R1:W-:Y:S04]  /*169c0*/  STL.64 [R1+0xf0], R64 ;  /* 0x0000f04001007387 */ /* 0x0003e80000100a00 */
[----:B------:R1:W-:Y:S01]  /*169d0*/  STL.64 [R1+0xf8], R66 ;  /* 0x0000f84201007387 */ /* 0x0003e20000100a00 */
[----:B--2---:R-:W-:Y:S11]  /*169e0*/  HMMA.1688.F32.TF32 R40, R180, R36, R40 ;  /* 0x00000024b428723c */ /* 0x004ff60000081028 */
[----:B------:R-:W-:Y:S11]  /*169f0*/  @!UPT UIADD3 URZ, URZ, URZ, URZ ;  /* 0x0000003f3f3ff290 */ /* 0x000ff6000fffe03f */
[----:B------:R-:W-:Y:S02]  /*16a00*/  @!UPT UIADD3 URZ, URZ, URZ, URZ ;  /* 0x0000003f3f3ff290 */ /* 0x000fe4000fffe03f */
[----:B------:R-:W-:Y:S02]  /*16a10*/  IMAD.MOV.U32 R21, RZ, RZ, R40 ;  /* 0x000000ffff157224 */ /* 0x000fe400078e0028 */
[----:B------:R-:W-:Y:S02]  /*16a20*/  IMAD.MOV.U32 R20, RZ, RZ, R41 ;  /* 0x000000ffff147224 */ /* 0x000fe400078e0029 */
[----:B------:R-:W-:Y:S01]  /*16a30*/  IMAD.MOV.U32 R12, RZ, RZ, R43 ;  /* 0x000000ffff0c7224 */ /* 0x000fe200078e002b */
[----:B------:R-:W2:Y:S01]  /*16a40*/  LDL.LU.64 R40, [R1+0x720] ;  /* 0x0007200001287983 */ /* 0x000ea20000300a00 */
[----:B------:R-:W-:-:S03]  /*16a50*/  IMAD.MOV.U32 R13, RZ, RZ, R42 ;  /* 0x000000ffff0d7224 */ /* 0x000fc600078e002a */
[----:B------:R-:W2:Y:S04]  /*16a60*/  LDL.LU.64 R42, [R1+0x728] ;  /* 0x00072800012a7983 */ /* 0x000ea80000300a00 */
[----:B-1----:R-:W2:Y:S04]  /*16a70*/  LDL.LU.64 R64, [R1+0x5d0] ;  /* 0x0005d00001407983 */ /* 0x002ea80000300a00 */
[----:B------:R-:W2:Y:S04]  /*16a80*/  LDL.LU.64 R66, [R1+0x5d8] ;  /* 0x0005d80001427983 */ /* 0x000ea80000300a00 */
[----:B------:R-:W-:Y:S04]  /*16a90*/  STL [R1+0x1eec], R12 ;  /* 0x001eec0c01007387 */ /* 0x000fe80000100800 */
[----:B------:R-:W-:Y:S04]  /*16aa0*/  STL [R1+0x1ee8], R13 ;  /* 0x001ee80d01007387 */ /* 0x000fe80000100800 */
[----:B------:R-:W-:Y:S04]  /*16ab0*/  STL [R1+0x1ee4], R20 ;  /* 0x001ee41401007387 */ /* 0x000fe80000100800 */
[----:B------:R-:W-:Y:S01]  /*16ac0*/  STL [R1+0x1ee0], R21 ;  /* 0x001ee01501007387 */ /* 0x000fe20000100800 */
[-C--:B----4-:R-:W-:Y:S08]  /*16ad0*/  HMMA.1688.F32.TF32 R60, R176, R36.reuse, R60 ;  /* 0x00000024b03c723c */ /* 0x090ff0000008103c */
[-C--:B------:R-:W-:Y:S11]  /*16ae0*/  HMMA.1688.F32.TF32 R56, R172, R36.reuse, R56 ;  /* 0x00000024ac38723c */ /* 0x080ff60000081038 */
[----:B------:R-:W-:Y:S05]  /*16af0*/  @!UPT UIADD3 URZ, URZ, URZ, URZ ;  /* 0x0000003f3f3ff290 */ /* 0x000fea000fffe03f */
[----:B------:R-:W-:Y:S02]  /*16b00*/  IMAD.MOV.U32 R17, RZ, RZ, R60 ;  /* 0x000000ffff117224 */ /* 0x000fe400078e003c */
[----:B------:R-:W-:Y:S01]  /*16b10*/  IMAD.MOV.U32 R24, RZ, RZ, R63 ;  /* 0x000000ffff187224 */ /* 0x000fe200078e003f */
[----:B------:R1:W-:Y:S04]  /*16b20*/  STL [R1+0xd4], R61 ;  /* 0x0000d43d01007387 */ /* 0x0003e80000100800 */
[----:B------:R4:W-:Y:S04]  /*16b30*/  STL [R1+0xd8], R62 ;  /* 0x0000d83e01007387 */ /* 0x0009e80000100800 */
[----:B------:R-:W-:Y:S04]  /*16b40*/  STL [R1+0x1f38], R17 ;  /* 0x001f381101007387 */ /* 0x000fe80000100800 */
[----:B------:R-:W-:Y:S04]  /*16b50*/  STL [R1+0x1ec8], R24 ;  /* 0x001ec81801007387 */ /* 0x000fe80000100800 */
[----:B-1----:R-:W2:Y:S04]  /*16b60*/  LDL.LU.64 R60, [R1+0x5a0] ;  /* 0x0005a000013c7983 */ /* 0x002ea80000300a00 */
[----:B----4-:R-:W4:Y:S04]  /*16b70*/  LDL.LU.64 R62, [R1+0x5a8] ;  /* 0x0005a800013e7983 */ /* 0x010f280000300a00 */
[----:B------:R-:W-:Y:S04]  /*16b80*/  STL.64 [R1+0xc0], R56 ;  /* 0x0000c03801007387 */ /* 0x000fe80000100a00 */
[----:B------:R1:W-:Y:S01]  /*16b90*/  STL.64 [R1+0xc8], R58 ;  /* 0x0000c83a01007387 */ /* 0x0003e20000100a00 */
[-C--:B------:R-:W-:Y:S08]  /*16ba0*/  HMMA.1688.F32.TF32 R52, R164, R36.reuse, R52 ;  /* 0x00000024a434723c */ /* 0x080ff00000081034 */
[-C--:B-1----:R-:W-:Y:S01]  /*16bb0*/  HMMA.1688.F32.TF32 R56, R168, R36.reuse, R28 ;  /* 0x00000024a838723c */ /* 0x082fe2000008101c */
[----:B------:R-:W4:Y:S04]  /*16bc0*/  LDL.LU.64 R28, [R1+0x1420] ;  /* 0x00142000011c7983 */ /* 0x000f280000300a00 */
[----:B------:R-:W4:Y:S11]  /*16bd0*/  LDL.LU.64 R30, [R1+0x1428] ;  /* 0x00142800011e7983 */ /* 0x000f360000300a00 */
[----:B------:R-:W-:Y:S07]  /*16be0*/  @!UPT UIADD3 URZ, URZ, URZ, URZ ;  /* 0x0000003f3f3ff290 */ /* 0x000fee000fffe03f */
[----:B------:R1:W-:Y:S04]  /*16bf0*/  STL.64 [R1+0x360], R56 ;  /* 0x0003603801007387 */ /* 0x0003e80000100a00 */
[----:B------:R3:W-:Y:S04]  /*16c00*/  STL.64 [R1+0x368], R58 ;  /* 0x0003683a01007387 */ /* 0x0007e80000100a00 */
[----:B-1----:R-:W4:Y:S04]  /*16c10*/  LDL.LU.64 R56, [R1+0x13a0] ;  /* 0x0013a00001387983 */ /* 0x002f280000300a00 */
[----:B---3--:R-:W3:Y:S04]  /*16c20*/  LDL.LU.64 R58, [R1+0x13a8] ;  /* 0x0013a800013a7983 */ /* 0x008ee80000300a00 */
[----:B------:R1:W-:Y:S04]  /*16c30*/  STL.64 [R1+0x5f0], R52 ;  /* 0x0005f03401007387 */ /* 0x0003e80000100a00 */
[----:B------:R1:W-:Y:S04]  /*16c40*/  STL.64 [R1+0x5f8], R54 ;  /* 0x0005f83601007387 */ /* 0x0003e80000100a00 */
[----:B-1----:R-:W3:Y:S04]  /*16c50*/  LDL.LU.64 R52, [R1+0x1300] ;  /* 0x0013000001347983 */ /* 0x002ee80000300a00 */
[----:B------:R-:W3:Y:S01]  /*16c60*/  LDL.LU.64 R54, [R1+0x1308] ;  /* 0x0013080001367983 */ /* 0x000ee20000300a00 */
[-C--:B------:R-:W-:Y:S08]  /*16c70*/  HMMA.1688.F32.TF32 R48, R160, R36.reuse, R48 ;  /* 0x00000024a030723c */ /* 0x080ff00000081030 */
[-C--:B------:R-:W-:Y:S11]  /*16c80*/  HMMA.1688.F32.TF32 R44, R156, R36.reuse, R44 ;  /* 0x000000249c2c723c */ /* 0x080ff6000008102c */
[----:B------:R-:W-:Y:S04]  /*16c90*/  @!UPT UIADD3 URZ, URZ, URZ, URZ ;  /* 0x0000003f3f3ff290 */ /* 0x000fe8000fffe03f */
[----:B------:R1:W-:Y:S04]  /*16ca0*/  STL.64 [R1+0x760], R48 ;  /* 0x0007603001007387 */ /* 0x0003e80000100a00 */
[----:B------:R1:W-:Y:S04]  /*16cb0*/  STL.64 [R1+0x768], R50 ;  /* 0x0007683201007387 */ /* 0x0003e80000100a00 */
[----:B-1----:R-:W3:Y:S04]  /*16cc0*/  LDL.LU.64 R48, [R1+0x1240] ;  /* 0x0012400001307983 */ /* 0x002ee80000300a00 */
[----:B------:R-:W3:Y:S04]  /*16cd0*/  LDL.LU.64 R50, [R1+0x1248] ;  /* 0x0012480001327983 */ /* 0x000ee80000300a00 */
[----:B------:R1:W-:Y:S04]  /*16ce0*/  STL.64 [R1+0x840], R44 ;  /* 0x0008402c01007387 */ /* 0x0003e80000100a00 */
[----:B------:R1:W-:Y:S04]  /*16cf0*/  STL.64 [R1+0x848], R46 ;  /* 0x0008482e01007387 */ /* 0x0003e80000100a00 */
[----:B-1----:R-:W3:Y:S04]  /*16d00*/  LDL.LU.64 R44, [R1+0x1170] ;  /* 0x00117000012c7983 */ /* 0x002ee80000300a00 */
[----:B------:R-:W3:Y:S01]  /*16d10*/  LDL.LU.64 R46, [R1+0x1178] ;  /* 0x00117800012e7983 */ /* 0x000ee20000300a00 */
[-C--:B--2---:R-:W-:Y:S08]  /*16d20*/  HMMA.1688.F32.TF32 R40, R152, R36.reuse, R40 ;  /* 0x000000249828723c */ /* 0x084ff00000081028 */
[-C--:B------:R-:W-:Y:S11]  /*16d30*/  HMMA.1688.F32.TF32 R68, R128, R36.reuse, R64 ;  /* 0x000000248044723c */ /* 0x080ff60000081040 */
[----:B------:R-:W-:Y:S04]  /*16d40*/  @!UPT UIADD3 URZ, URZ, URZ, URZ ;  /* 0x0000003f3f3ff290 */ /* 0x000fe8000fffe03f */
[----:B------:R1:W-:Y:S04]  /*16d50*/  STL.64 [R1+0x940], R40 ;  /* 0x0009402801007387 */ /* 0x0003e80000100a00 */
[----:B------:R2:W-:Y:S04]  /*16d60*/  STL.64 [R1+0x948], R42 ;  /* 0x0009482a01007387 */ /* 0x0005e80000100a00 */
[----:B-1----:R-:W3:Y:S04]  /*16d70*/  LDL.LU.64 R40, [R1+0x10d0] ;  /* 0x0010d00001287983 */ /* 0x002ee80000300a00 */
[----:B--2---:R-:W3:Y:S04]  /*16d80*/  LDL.LU.64 R42, [R1+0x10d8] ;  /* 0x0010d800012a7983 */ /* 0x004ee80000300a00 */
[----:B------:R1:W-:Y:S04]  /*16d90*/  STL.64 [R1+0xa70], R68 ;  /* 0x000a704401007387 */ /* 0x0003e80000100a00 */
[----:B------:R1:W-:Y:S01]  /*16da0*/  STL.64 [R1+0xa78], R70 ;  /* 0x000a784601007387 */ /* 0x0003e20000100a00 */
[-C--:B----4-:R-:W-:Y:S08]  /*16db0*/  HMMA.1688.F32.TF32 R64, R148, R36.reuse, R60 ;  /* 0x000000249440723c */ /* 0x090ff0000008103c */
[----:B------:R-:W-:Y:S08]  /*16dc0*/  HMMA.1688.F32.TF32 R60, R136, R36, R116 ;  /* 0x00000024883c723c */ /* 0x000ff00000081074 */
[----:B------:R-:W-:Y:S07]  /*16dd0*/  HMMA.1688.F32.TF32 R36, R140, R8, R28 ;  /* 0x000000088c24723c */ /* 0x000fee000008101c */
[----:B------:R4:W-:Y:S09]  /*16de0*/  STL.64 [R1+0xb30], R64 ;  /* 0x000b304001007387 */ /* 0x0009f20000100a00 */
[----:B------:R-:W-:-:S02]  /*16df0*/  IMAD.MOV.U32 R120, RZ, RZ, R63 ;  /* 0x000000ffff787224 */ /* 0x000fc400078e003f */
[----:B------:R-:W-:Y:S02]  /*16e00*/  IMAD.MOV.U32 R121, RZ, RZ, R62 ;  /* 0x000000ffff797224 */ /* 0x000fe400078e003e */
[----:B------:R-:W-:Y:S01]  /*16e10*/  IMAD.MOV.U32 R124, RZ, RZ, R61 ;  /* 0x000000ffff7c7224 */ /* 0x000fe200078e003d */
[----:B------:R1:W-:Y:S01]  /*16e20*/  STL.64 [R1+0xb38], R66 ;  /* 0x000b384201007387 */ /* 0x0003e20000100a00 */
[----:B------:R-:W-:-:S03]  /*16e30*/  IMAD.MOV.U32 R125, RZ, RZ, R60 ;  /* 0x000000ffff7d7224 */ /* 0x000fc600078e003c */
[----:B------:R-:W-:Y:S01]  /*16e40*/  STL [R1+0x1e50], R120 ;  /* 0x001e507801007387 */ /* 0x000fe20000100800 */
[-C--:B---3--:R-:W-:Y:S03]  /*16e50*/  HMMA.1688.F32.TF32 R56, R144, R8.reuse, R56 ;  /* 0x000000089038723c */ /* 0x088fe60000081038 */
[----:B------:R-:W-:Y:S05]  /*16e60*/  STL [R1+0x1e4c], R121 ;  /* 0x001e4c7901007387 */ /* 0x000fea0000100800 */
[-C--:B------:R-:W-:Y:S01]  /*16e70*/  HMMA.1688.F32.TF32 R52, R132, R8.reuse, R52 ;  /* 0x000000088434723c */ /* 0x080fe20000081034 */
[----:B------:R-:W-:Y:S04]  /*16e80*/  STL [R1+0x1e48], R124 ;  /* 0x001e487c01007387 */ /* 0x000fe80000100800 */
[----:B------:R-:W-:Y:S04]  /*16e90*/  STL [R1+0x1e44], R125 ;  /* 0x001e447d01007387 */ /* 0x000fe80000100800 */
[----:B------:R-:W-:Y:S06]  /*16ea0*/  STL.64 [R1+0x20], R36 ;  /* 0x0000202401007387 */ /* 0x000fec0000100a00 */
[----:B------:R3:W-:Y:S08]  /*16eb0*/  STL.64 [R1+0x70], R56 ;  /* 0x0000703801007387 */ /* 0x0007f00000100a00 */
[----:B------:R1:W-:Y:S04]  /*16ec0*/  STL.64 [R1+0x90], R52 ;  /* 0x0000903401007387 */ /* 0x0003e80000100a00 */
[----:B------:R-:W2:Y:S04]  /*16ed0*/  LDL.LU.64 R72, [R1+0x1010] ;  /* 0x0010100001487983 */ /* 0x000ea80000300a00 */
[----:B------:R-:W2:Y:S01]  /*16ee0*/  LDL.LU.64 R74, [R1+0x1018] ;  /* 0x00101800014a7983 */ /* 0x000ea20000300a00 */
[-C--:B------:R-:W-:Y:S08]  /*16ef0*/  HMMA.1688.F32.TF32 R48, R188, R8.reuse, R48 ;  /* 0x00000008bc30723c */ /* 0x080ff00000081030 */
[----:B------:R-:W-:Y:S11]  /*16f00*/  HMMA.1688.F32.TF32 R44, R184, R8, R44 ;  /* 0x00000008b82c723c */ /* 0x000ff6000008102c */
[----:B------:R-:W-:Y:S04]  /*16f10*/  @!UPT UIADD3 URZ, URZ, URZ, URZ ;  /* 0x0000003f3f3ff290 */ /* 0x000fe8000fffe03f */
[----:B------:R1:W-:Y:S04]  /*16f20*/  STL.64 [R1+0x60], R48 ;  /* 0x0000603001007387 */ /* 0x0003e80000100a00 */
[----:B------:R1:W-:Y:S04]  /*16f30*/  STL.64 [R1+0x68], R50 ;  /* 0x0000683201007387 */ /* 0x0003e80000100a00 */
[----:B------:R3:W-:Y:S04]  /*16f40*/  STL [R1+0x50], R44 ;  /* 0x0000502c01007387 */ /* 0x0007e80000100800 */
[----:B-1----:R-:W2:Y:S04]  /*16f50*/  LDL.LU.64 R68, [R1+0xf00] ;  /* 0x000f000001447983 */ /* 0x002ea80000300a00 */
[----:B------:R-:W2:Y:S04]  /*16f60*/  LDL.LU.64 R70, [R1+0xf08] ;  /* 0x000f080001467983 */ /* 0x000ea80000300a00 */
[----:B----4-:R-:W4:Y:S04]  /*16f70*/  LDL.LU.64 R64, [R1+0xe10] ;  /* 0x000e100001407983 */ /* 0x010f280000300a00 */
[----:B------:R-:W4:Y:S01]  /*16f80*/  LDL.LU.64 R66, [R1+0xe18] ;  /* 0x000e180001427983 */ /* 0x000f220000300a00 */
[----:B------:R-:W-:-:S03]  /*16f90*/  IMAD.MOV.U32 R31, RZ, RZ, R38 ;  /* 0x000000ffff1f7224 */ /* 0x000fc600078e0026 */
[----:B------:R-:W4:Y:S01]  /*16fa0*/  LDL.LU.64 R60, [R1+0xd90] ;  /* 0x000d9000013c7983 */ /* 0x000f220000300a00 */
[----:B------:R-:W-:-:S03]  /*16fb0*/  IMAD.MOV.U32 R30, RZ, RZ, R39 ;  /* 0x000000ffff1e7224 */ /* 0x000fc600078e0027 */
[----:B------:R-:W4:Y:S01]  /*16fc0*/  LDL.LU.64 R62, [R1+0xd98] ;  /* 0x000d9800013e7983 */ /* 0x000f220000300a00 */
[----:B------:R-:W-:Y:S02]  /*16fd0*/  IMAD.MOV.U32 R38, RZ, RZ, R58 ;  /* 0x000000ffff267224 */ /* 0x000fe400078e003a */
[----:B------:R-:W-:Y:S01]  /*16fe0*/  IMAD.MOV.U32 R39, RZ, RZ, R59 ;  /* 0x000000ffff277224 */ /* 0x000fe200078e003b */
[----:B---3--:R-:W3:Y:S01]  /*16ff0*/  LDL.LU.64 R56, [R1+0x980] ;  /* 0x0009800001387983 */ /* 0x008ee20000300a00 */
[----:B------:R-:W-:Y:S02]  /*17000*/  IMAD.MOV.U32 R84, RZ, RZ, R54 ;  /* 0x000000ffff547224 */ /* 0x000fe400078e0036 */
[----:B------:R-:W-:Y:S01]  /*17010*/  IMAD.MOV.U32 R85, RZ, RZ, R55 ;  /* 0x000000ffff557224 */ /* 0x000fe200078e0037 */
[----:B------:R-:W3:Y:S04]  /*17020*/  LDL.LU.64 R58, [R1+0x988] ;  /* 0x00098800013a7983 */ /* 0x000ee80000300a00 */
[----:B------:R-:W3:Y:S04]  /*17030*/  LDL.LU.64 R52, [R1+0x870] ;  /* 0x0008700001347983 */ /* 0x000ee80000300a00 */
[----:B------:R-:W3:Y:S01]  /*17040*/  LDL.LU.64 R54, [R1+0x878] ;  /* 0x0008780001367983 */ /* 0x000ee20000300a00 */
[----:B------:R-:W-:-:S03]  /*17050*/  IMAD.MOV.U32 R17, RZ, RZ, R45 ;  /* 0x000000ffff117224 */ /* 0x000fc600078e002d */
[----:B------:R-:W3:Y:S01]  /*17060*/  LDL.LU.64 R48, [R1+0x820] ;  /* 0x0008200001307983 */ /* 0x000ee20000300a00 */
[----:B------:R-:W-:Y:S03]  /*17070*/  HMMA.1688.F32.TF32 R40, R180, R8, R40 ;  /* 0x00000008b428723c */ /* 0x000fe60000081028 */
[----:B------:R-:W3:Y:S01]  /*17080*/  LDL.LU.64 R50, [R1+0x828] ;  /* 0x0008280001327983 */ /* 0x000ee20000300a00 */
[----:B------:R-:W-:Y:S02]  /*17090*/  IMAD.MOV.U32 R28, RZ, RZ, R46 ;  /* 0x000000ffff1c7224 */ /* 0x000fe400078e002e */
[----:B------:R-:W-:Y:S01]  /*170a0*/  IMAD.MOV.U32 R29, RZ, RZ, R47 ;  /* 0x000000ffff1d7224 */ /* 0x000fe200078e002f */
[----:B------:R-:W3:Y:S04]  /*170b0*/  LDL.LU.64 R44, [R1+0x730] ;  /* 0x00073000012c7983 */ /* 0x000ee80000300a00 */
[----:B------:R-:W3:Y:S11]  /*170c0*/  LDL.LU.64 R46, [R1+0x738] ;  /* 0x00073800012e7983 */ /* 0x000ef60000300a00 */
[----:B------:R-:W-:Y:S02]  /*170d0*/  @!UPT UIADD3 URZ, URZ, URZ, URZ ;  /* 0x0000003f3f3ff290 */ /* 0x000fe4000fffe03f */
[----:B------:R-:W-:Y:S02]  /*170e0*/  IMAD.MOV.U32 R12, RZ, RZ, R40 ;  /* 0x000000ffff0c7224 */ /* 0x000fe400078e0028 */
[----:B------:R-:W-:Y:S02]  /*170f0*/  IMAD.MOV.U32 R13, RZ, RZ, R41 ;  /* 0x000000ffff0d7224 */ /* 0x000fe400078e0029 */
[----:B------:R-:W-:Y:S01]  /*17100*/  IMAD.MOV.U32 R20, RZ, RZ, R42 ;  /* 0x000000ffff147224 */ /* 0x000fe200078e002a */
[----:B------:R-:W3:Y:S01]  /*17110*/  LDL.LU.64 R40, [R1+0x5e0] ;  /* 0x0005e00001287983 */ /* 0x000ee20000300a00 */
[----:B------:R-:W-:-:S03]  /*17120*/  IMAD.MOV.U32 R21, RZ, RZ, R43 ;  /* 0x000000ffff157224 */ /* 0x000fc600078e002b */
[----:B------:R-:W3:Y:S04]  /*17130*/  LDL.LU.64 R42, [R1+0x5e8] ;  /* 0x0005e800012a7983 */ /* 0x000ee80000300a00 */
[----:B------:R-:W-:Y:S04]  /*17140*/  STL.64 [R1+0x2028], R22 ;  /* 0x0020281601007387 */ /* 0x000fe80000100a00 */
[----:B------:R1:W-:Y:S04]  /*17150*/  STL.64 [R1+0x2020], R20 ;  /* 0x0020201401007387 */ /* 0x0003e80000100a00 */
[----:B------:R-:W-:Y:S04]  /*17160*/  STL.64 [R1+0x2008], R14 ;  /* 0x0020080e01007387 */ /* 0x000fe80000100a00 */
[----:B------:R-:W-:Y:S01]  /*17170*/  STL.64 [R1+0x2000], R12 ;  /* 0x0020000c01007387 */ /* 0x000fe20000100a00 */
[----:B--2---:R-:W-:Y:S11]  /*17180*/  HMMA.1688.F32.TF32 R72, R176, R8, R72 ;  /* 0x00000008b048723c */ /* 0x004ff60000081048 */
[----:B------:R-:W-:Y:S11]  /*17190*/  @!UPT UIADD3 URZ, URZ, URZ, URZ ;  /* 0x0000003f3f3ff290 */ /* 0x000ff6000fffe03f */
[----:B------:R-:W-:Y:S01]  /*171a0*/  @!UPT UIADD3 URZ, URZ, URZ, URZ ;  /* 0x0000003f3f3ff290 */ /* 0x000fe2000fffe03f */
[----:B------:R-:W-:Y:S04]  /*171b0*/  STL [R1+0x30], R72 ;  /* 0x0000304801007387 */ /* 0x000fe80000100800 */
[----:B-1----:R-:W2:Y:S04]  /*171c0*/  LDL.LU.64 R20, [R1+0x150] ;  /* 0x0001500001147983 */ /* 0x002ea80000300a00 */
[----:B------:R-:W2:Y:S01]  /*171d0*/  LDL.LU.64 R22, [R1+0x158] ;  /* 0x0001580001167983 */ /* 0x000ea20000300a00 */
[----:B------:R-:W-:Y:S02]  /*171e0*/  IMAD.MOV.U32 R24, RZ, RZ, R73 ;  /* 0x000000ffff187224 */ /* 0x000fe400078e0049 */
[----:B------:R-:W-:-:S02]  /*171f0*/  IMAD.MOV.U32 R25, RZ, RZ, R74 ;  /* 0x000000ffff197224 */ /* 0x000fc400078e004a */
[----:B------:R-:W-:Y:S01]  /*17200*/  IMAD.MOV.U32 R16, RZ, RZ, R75 ;  /* 0x000000ffff107224 */ /* 0x000fe200078e004b */
[----:B------:R-:W-:Y:S01]  /*17210*/  STL.64 [R1+0x2038], R26 ;  /* 0x0020381a01007387 */ /* 0x000fe20000100a00 */
[-C--:B------:R-:W-:Y:S03]  /*17220*/  HMMA.1688.F32.TF32 R244, R172, R8.reuse, R68 ;  /* 0x00000008acf4723c */ /* 0x080fe60000081044 */
[----:B------:R-:W-:Y:S04]  /*17230*/  STL.64 [R1+0x2030], R24 ;  /* 0x0020301801007387 */ /* 0x000fe80000100a00 */
[----:B------:R-:W-:Y:S04]  /*17240*/  STL.64 [R1+0x2018], R18 ;  /* 0x0020181201007387 */ /* 0x000fe80000100a00 */
[----:B------:R1:W-:Y:S11]  /*17250*/  STL.64 [R1+0x2010], R16 ;  /* 0x0020101001007387 */ /* 0x0003f60000100a00 */
[----:B------:R-:W-:Y:S01]  /*17260*/  @!UPT UIADD3 URZ, URZ, URZ, URZ ;  /* 0x0000003f3f3ff290 */ /* 0x000fe2000fffe03f */
[----:B------:R-:W-:Y:S04]  /*17270*/  STL.64 [R1+0x1ef8], R246 ;  /* 0x001ef8f601007387 */ /* 0x000fe80000100a00 */
[----:B------:R-:W-:Y:S04]  /*17280*/  STL.64 [R1+0x1ef0], R244 ;  /* 0x001ef0f401007387 */ /* 0x000fe80000100a00 */
[----:B-1----:R-:W2:Y:S04]  /*17290*/  LDL.LU.64 R16, [R1+0x14b0] ;  /* 0x0014b00001107983 */ /* 0x002ea80000300a00 */
[----:B------:R-:W2:Y:S01]  /*172a0*/  LDL.LU.64 R18, [R1+0x14b8] ;  /* 0x0014b80001127983 */ /* 0x000ea20000300a00 */
[-C--:B----4-:R-:W-:Y:S08]  /*172b0*/  HMMA.1688.F32.TF32 R12, R168, R8.reuse, R64 ;  /* 0x00000008a80c723c */ /* 0x090ff00000081040 */
[-C--:B---3--:R-:W-:Y:S11]  /*172c0*/  HMMA.1688.F32.TF32 R56, R160, R8.reuse, R56 ;  /* 0x00000008a038723c */ /* 0x088ff60000081038 */
[----:B------:R-:W-:Y:S04]  /*172d0*/  @!UPT UIADD3 URZ, URZ, URZ, URZ ;  /* 0x0000003f3f3ff290 */ /* 0x000fe8000fffe03f */
[----:B------:R-:W-:Y:S04]  /*172e0*/  STL.64 [R1+0x340], R12 ;  /* 0x0003400c01007387 */ /* 0x000fe80000100a00 */
[----:B------:R1:W-:Y:S01]  /*172f0*/  STL.64 [R1+0x348], R14 ;  /* 0x0003480e01007387 */ /* 0x0003e20000100a00 */
[-C--:B------:R-:W-:Y:S03]  /*17300*/  HMMA.1688.F32.TF32 R24, R156, R8.reuse, R52 ;  /* 0x000000089c18723c */ /* 0x080fe60000081034 */
[----:B------:R-:W3:Y:S05]  /*17310*/  LDSM.16.M88.4 R52, [R4+0x2c000] ;  /* 0x02c000000434783b */ /* 0x000eea0000000200 */
[-C--:B-1----:R-:W-:Y:S08]  /*17320*/  HMMA.1688.F32.TF32 R12, R164, R8.reuse, R60 ;  /* 0x00000008a40c723c */ /* 0x082ff0000008103c */
[-C--:B------:R-:W-:Y:S11]  /*17330*/  HMMA.1688.F32.TF32 R48, R152, R8.reuse, R48 ;  /* 0x000000089830723c */ /* 0x080ff60000081030 */
[----:B------:R-:W-:Y:S04]  /*17340*/  @!UPT UIADD3 URZ, URZ, URZ, URZ ;  /* 0x0000003f3f3ff290 */ /* 0x000fe8000fffe03f */
[----:B------:R1:W-:Y:S01]  /*17350*/  STL [R1+0x5a0], R12 ;  /* 0x0005a00c01007387 */ /* 0x0003e20000100800 */
[----:B------:R-:W-:Y:S02]  /*17360*/  IMAD.MOV.U32 R3, RZ, RZ, R13 ;  /* 0x000000ffff037224 */ /* 0x000fe400078e000d */
[----:B------:R-:W-:Y:S02]  /*17370*/  IMAD.MOV.U32 R2, RZ, RZ, R14 ;  /* 0x000000ffff027224 */ /* 0x000fe400078e000e */
[----:B------:R-:W-:Y:S01]  /*17380*/  IMAD.MOV.U32 R0, RZ, RZ, R15 ;  /* 0x000000ffff007224 */ /* 0x000fe200078e000f */
[----:B-1----:R-:W4:Y:S04]  /*17390*/  LDL.LU.64 R12, [R1+0x14a0] ;  /* 0x0014a000010c7983 */ /* 0x002f280000300a00 */
[----:B------:R-:W4:Y:S04]  /*173a0*/  LDL.LU.64 R14, [R1+0x14a8] ;  /* 0x0014a800010e7983 */ /* 0x000f280000300a00 */
[----:B------:R-:W-:Y:S04]  /*173b0*/  STL.64 [R1+0x750], R56 ;  /* 0x0007503801007387 */ /* 0x000fe80000100a00 */
[----:B------:R-:W-:Y:S04]  /*173c0*/  STL.64 [R1+0x758], R58 ;  /* 0x0007583a01007387 */ /* 0x000fe80000100a00 */
[----:B------:R-:W-:Y:S04]  /*173d0*/  STL.64 [R1+0x830], R24 ;  /* 0x0008301801007387 */ /* 0x000fe80000100a00 */
[----:B------:R1:W-:Y:S01]  /*173e0*/  STL.64 [R1+0x838], R26 ;  /* 0x0008381a01007387 */ /* 0x0003e20000100a00 */
[-C--:B------:R-:W-:Y:S08]  /*173f0*/  HMMA.1688.F32.TF32 R44, R128, R8.reuse, R44 ;  /* 0x00000008802c723c */ /* 0x080ff0000008102c */
[----:B-1----:R-:W-:Y:S01]  /*17400*/  HMMA.1688.F32.TF32 R24, R148, R8, R40 ;  /* 0x000000089418723c */ /* 0x002fe20000081028 */
[----:B------:R-:W-:Y:S04]  /*17410*/  STL.64 [R1+0x930], R48 ;  /* 0x0009303001007387 */ /* 0x000fe80000100a00 */
[----:B------:R-:W-:Y:S04]  /*17420*/  STL.64 [R1+0x938], R50 ;  /* 0x0009383201007387 */ /* 0x000fe80000100a00 */
[----:B------:R-:W4:Y:S06]  /*17430*/  LDSM.16.M88.4 R48, [R4+0x2d000] ;  /* 0x02d000000430783b */ /* 0x000f2c0000000200 */
[----:B------:R-:W-:Y:S04]  /*17440*/  STL.64 [R1+0xa60], R44 ;  /* 0x000a602c01007387 */ /* 0x000fe80000100a00 */
[----:B------:R-:W-:Y:S04]  /*17450*/  STL.64 [R1+0xa68], R46 ;  /* 0x000a682e01007387 */ /* 0x000fe80000100a00 */
[----:B------:R-:W1:Y:S01]  /*17460*/  LDSM.16.M88.4 R44, [R4+0x2e000] ;  /* 0x02e00000042c783b */ /* 0x000e620000000200 */
[----:B------:R-:W-:-:S03]  /*17470*/  IMAD.MOV.U32 R252, RZ, RZ, R27 ;  /* 0x000000fffffc7224 */ /* 0x000fc600078e001b */
[----:B------:R-:W1:Y:S01]  /*17480*/  LDSM.16.M88.4 R40, [R4+0x2f000] ;  /* 0x02f000000428783b */ /* 0x000e620000000200 */
[----:B------:R-:W-:Y:S02]  /*17490*/  IMAD.MOV.U32 R125, RZ, RZ, R26 ;  /* 0x000000ffff7d7224 */ /* 0x000fe400078e001a */
[----:B------:R-:W-:Y:S02]  /*174a0*/  IMAD.MOV.U32 R124, RZ, RZ, R25 ;  /* 0x000000ffff7c7224 */ /* 0x000fe400078e0019 */
[----:B------:R-:W-:Y:S01]  /*174b0*/  IMAD.MOV.U32 R121, RZ, RZ, R24 ;  /* 0x000000ffff797224 */ /* 0x000fe200078e0018 */
[----:B------:R-:W-:Y:S04]  /*174c0*/  STL [R1+0x1e60], R252 ;  /* 0x001e60fc01007387 */ /* 0x000fe80000100800 */
[----:B------:R-:W-:Y:S04]  /*174d0*/  STL [R1+0x1e5c], R125 ;  /* 0x001e5c7d01007387 */ /* 0x000fe80000100800 */
[----:B------:R-:W-:Y:S04]  /*174e0*/  STL [R1+0x1e58], R124 ;  /* 0x001e587c01007387 */ /* 0x000fe80000100800 */
[----:B------:R-:W-:Y:S04]  /*174f0*/  STL [R1+0x1e54], R121 ;  /* 0x001e547901007387 */ /* 0x000fe80000100800 */
[----:B------:R-:W1:Y:S04]  /*17500*/  LDL.LU.64 R68, [R1+0x1490] ;  /* 0x0014900001447983 */ /* 0x000e680000300a00 */
[----:B------:R-:W1:Y:S01]  /*17510*/  LDL.LU.64 R70, [R1+0x1498] ;  /* 0x0014980001467983 */ /* 0x000e620000300a00 */
[----:B--2---:R-:W-:Y:S11]  /*17520*/  HMMA.1688.F32.TF32 R20, R136, R8, R20 ;  /* 0x000000088814723c */ /* 0x004ff60000081014 */
[----:B------:R-:W-:Y:S11]  /*17530*/  @!UPT UIADD3 URZ, URZ, URZ, URZ ;  /* 0x0000003f3f3ff290 */ /* 0x000ff6000fffe03f */
[----:B------:R-:W-:Y:S01]  /*17540*/  @!UPT UIADD3 URZ, URZ, URZ, URZ ;  /* 0x0000003f3f3ff290 */ /* 0x000fe2000fffe03f */
[----:B------:R2:W-:Y:S04]  /*17550*/  STL.64 [R1+0xbb0], R20 ;  /* 0x000bb01401007387 */ /* 0x0005e80000100a00 */
[----:B------:R2:W-:Y:S04]  /*17560*/  STL.64 [R1+0xbb8], R22 ;  /* 0x000bb81601007387 */ /* 0x0005e80000100a00 */
[----:B--2---:R-:W2:Y:S04]  /*17570*/  LDL.LU.64 R20, [R1+0x1480] ;  /* 0x0014800001147983 */ /* 0x004ea80000300a00 */
[----:B------:R-:W2:Y:S01]  /*17580*/  LDL.LU.64 R22, [R1+0x1488] ;  /* 0x0014880001167983 */ /* 0x000ea20000300a00 */
[----:B---3--:R-:W-:Y:S03]  /*17590*/  HMMA.1688.F32.TF32 R16, R140, R52, R16 ;  /* 0x000000348c10723c */ /* 0x008fe60000081010 */
[----:B------:R3:W-:Y:S11]  /*175a0*/  STL.64 [R1+0x1fe8], R10 ;  /* 0x001fe80a01007387 */ /* 0x0007f60000100a00 */
[----:B------:R-:W-:Y:S10]  /*175b0*/  @!UPT UIADD3 URZ, URZ, URZ, URZ ;  /* 0x0000003f3f3ff290 */ /* 0x000ff4000fffe03f */
[----:B---3--:R-:W-:Y:S02]  /*175c0*/  IMAD.MOV.U32 R11, RZ, RZ, R16 ;  /* 0x000000ffff0b7224 */ /* 0x008fe400078e0010 */
[----:B------:R-:W-:Y:S02]  /*175d0*/  IMAD.MOV.U32 R10, RZ, RZ, R17 ;  /* 0x000000ffff0a7224 */ /* 0x000fe400078e0011 */
[----:B------:R-:W-:Y:S01]  /*175e0*/  IMAD.MOV.U32 R9, RZ, RZ, R18 ;  /* 0x000000ffff097224 */ /* 0x000fe200078e0012 */
[----:B------:R-:W3:Y:S01]  /*175f0*/  LDL.LU.64 R16, [R1+0x1470] ;  /* 0x0014700001107983 */ /* 0x000ee20000300a00 */
[----:B------:R-:W-:-:S03]  /*17600*/  IMAD.MOV.U32 R8, RZ, RZ, R19 ;  /* 0x000000ffff087224 */ /* 0x000fc600078e0013 */
[----:B------:R-:W3:Y:S04]  /*17610*/  LDL.LU.64 R18, [R1+0x1478] ;  /* 0x0014780001127983 */ /* 0x000ee80000300a00 */
        /* <DEDUP_REMOVED lines=9> */
[----:B------:R-:W3:Y:S01]  /*176b0*/  LDL.LU.64 R62, [R1+0x13e8] ;  /* 0x0013e800013e7983 */ /* 0x000ee20000300a00 */
[----:B----4-:R-:W-:Y:S11]  /*176c0*/  HMMA.1688.F32.TF32 R24, R140, R48, R12 ;  /* 0x000000308c18723c */ /* 0x010ff6000008100c */
[----:B------:R-:W-:Y:S11]  /*176d0*/  @!UPT UIADD3 URZ, URZ, URZ, URZ ;  /* 0x0000003f3f3ff290 */ /* 0x000ff6000fffe03f */
[----:B------:R-:W-:Y:S02]  /*176e0*/  @!UPT UIADD3 URZ, URZ, URZ, URZ ;  /* 0x0000003f3f3ff290 */ /* 0x000fe4000fffe03f */
[----:B------:R-:W-:Y:S02]  /*176f0*/  IMAD.MOV.U32 R15, RZ, RZ, R24 ;  /* 0x000000ffff0f7224 */ /* 0x000fe400078e0018 */
[----:B------:R-:W-:Y:S02]  /*17700*/  IMAD.MOV.U32 R14, RZ, RZ, R25 ;  /* 0x000000ffff0e7224 */ /* 0x000fe400078e0019 */
[----:B------:R-:W-:Y:S01]  /*17710*/  IMAD.MOV.U32 R13, RZ, RZ, R26 ;  /* 0x000000ffff0d7224 */ /* 0x000fe200078e001a */
[----:B------:R-:W4:Y:S01]  /*17720*/  LDL.LU.64 R24, [R1+0x13d0] ;  /* 0x0013d00001187983 */ /* 0x000f220000300a00 */
[----:B------:R-:W-:-:S03]  /*17730*/  IMAD.MOV.U32 R12, RZ, RZ, R27 ;  /* 0x000000ffff0c7224 */ /* 0x000fc600078e001b */
[----:B------:R-:W4:Y:S04]  /*17740*/  LDL.LU.64 R26, [R1+0x13d8] ;  /* 0x0013d800011a7983 */ /* 0x000f280000300a00 */
[----:B------:R-:W4:Y:S04]  /*17750*/  LDL.LU.64 R72, [R1+0x13c0] ;  /* 0x0013c00001487983 */ /* 0x000f280000300a00 */
[----:B------:R-:W4:Y:S01]  /*17760*/  LDL.LU.64 R74, [R1+0x13c8] ;  /* 0x0013c800014a7983 */ /* 0x000f220000300a00 */
[C---:B-1----:R-:W-:Y:S11]  /*17770*/  HMMA.1688.F32.TF32 R248, R140.reuse, R44, R68 ;  /* 0x0000002c8cf8723c */ /* 0x042ff60000081044 */
[----:B------:R-:W-:Y:S11]  /*17780*/  @!UPT UIADD3 URZ, URZ, URZ, URZ ;  /* 0x0000003f3f3ff290 */ /* 0x000ff6000fffe03f */
[----:B------:R-:W-:Y:S01]  /*17790*/  @!UPT UIADD3 URZ, URZ, URZ, URZ ;  /* 0x0000003f3f3ff290 */ /* 0x000fe2000fffe03f */
[----:B------:R-:W-:Y:S04]  /*177a0*/  STL.64 [R1+0x1fd0], R250 ;  /* 0x001fd0fa01007387 */ /* 0x000fe80000100a00 */
[----:B------:R-:W-:Y:S04]  /*177b0*/  STL.64 [R1+0x1fc8], R248 ;  /* 0x001fc8f801007387 */ /* 0x000fe80000100a00 */
[----:B------:R-:W4:Y:S04]  /*177c0*/  LDL.LU.64 R68, [R1+0x1390] ;  /* 0x0013900001447983 */ /* 0x000f280000300a00 */
[----:B------:R-:W4:Y:S01]  /*177d0*/  LDL.LU.64 R70, [R1+0x1398] ;  /* 0x0013980001467983 */ /* 0x000f220000300a00 */
[----:B--2---:R-:W-:Y:S03]  /*177e0*/  HMMA.1688.F32.TF32 R240, R140, R40, R20 ;  /* 0x000000288cf0723c */ /* 0x004fe60000081014 */
[----:B------:R-:W2:Y:S04]  /*177f0*/  LDL.LU.64 R20, [R1+0x1380] ;  /* 0x0013800001147983 */ /* 0x000ea80000300a00 */
[----:B------:R-:W2:Y:S11]  /*17800*/  LDL.LU.64 R22, [R1+0x1388] ;  /* 0x0013880001167983 */ /* 0x000eb60000300a00 */
[----:B------:R-:W-:Y:S05]  /*17810*/  @!UPT UIADD3 URZ, URZ, URZ, URZ ;  /* 0x0000003f3f3ff290 */ /* 0x000fea000fffe03f */
[----:B------:R-:W-:Y:S04]  /*17820*/  STL.64 [R1+0x1fe0], R242 ;  /* 0x001fe0f201007387 */ /* 0x000fe80000100a00 */
[----:B------:R-:W-:Y:S04]  /*17830*/  STL.64 [R1+0x1fd8], R240 ;  /* 0x001fd8f001007387 */ /* 0x000fe80000100a00 */
[----:B------:R-:W2:Y:S04]  /*17840*/  LDL.LU.64 R76, [R1+0x1370] ;  /* 0x00137000014c7983 */ /* 0x000ea80000300a00 */
[----:B------:R-:W2:Y:S01]  /*17850*/  LDL.LU.64 R78, [R1+0x1378] ;  /* 0x00137800014e7983 */ /* 0x000ea20000300a00 */
[C---:B---3--:R-:W-:Y:S03]  /*17860*/  HMMA.1688.F32.TF32 R236, R144.reuse, R52, R16 ;  /* 0x0000003490ec723c */ /* 0x048fe60000081010 */
[----:B------:R-:W3:Y:S04]  /*17870*/  LDL.LU.64 R16, [R1+0x1330] ;  /* 0x0013300001107983 */ /* 0x000ee80000300a00 */
[----:B------:R-:W3:Y:S01]  /*17880*/  LDL.LU.64 R18, [R1+0x1338] ;  /* 0x0013380001127983 */ /* 0x000ee20000300a00 */
[----:B------:R-:W-:Y:S08]  /*17890*/  HMMA.1688.F32.TF32 R232, R144, R48, R92 ;  /* 0x0000003090e8723c */ /* 0x000ff0000008105c */
[C---:B------:R-:W-:Y:S08]  /*178a0*/  HMMA.1688.F32.TF32 R56, R132.reuse, R52, R56 ;  /* 0x000000348438723c */ /* 0x040ff00000081038 */
[----:B------:R-:W-:Y:S01]  /*178b0*/  HMMA.1688.F32.TF32 R60, R132, R48, R60 ;  /* 0x00000030843c723c */ /* 0x000fe2000008103c */
[----:B------:R-:W-:Y:S04]  /*178c0*/  STL.64 [R1+0x1ff8], R238 ;  /* 0x001ff8ee01007387 */ /* 0x000fe80000100a00 */
[----:B------:R-:W-:Y:S03]  /*178d0*/  STL.64 [R1+0x1ff0], R236 ;  /* 0x001ff0ec01007387 */ /* 0x000fe60000100a00 */
[C---:B------:R-:W-:Y:S01]  /*178e0*/  HMMA.1688.F32.TF32 R228, R144.reuse, R44, R80 ;  /* 0x0000002c90e4723c */ /* 0x040fe20000081050 */
[----:B------:R-:W3:Y:S04]  /*178f0*/  LDL.LU.64 R80, [R1+0x12f0] ;  /* 0x0012f00001507983 */ /* 0x000ee80000300a00 */
[----:B------:R-:W3:Y:S03]  /*17900*/  LDL.LU.64 R82, [R1+0x12f8] ;  /* 0x0012f80001527983 */ /* 0x000ee60000300a00 */
[----:B------:R-:W-:Y:S01]  /*17910*/  HMMA.1688.F32.TF32 R144, R144, R40, R64 ;  /* 0x000000289090723c */ /* 0x000fe20000081040 */
[----:B------:R-:W-:Y:S04]  /*17920*/  STL.64 [R1+0x1f48], R58 ;  /* 0x001f483a01007387 */ /* 0x000fe80000100a00 */
[----:B------:R-:W-:Y:S04]  /*17930*/  STL.64 [R1+0x1f40], R56 ;  /* 0x001f403801007387 */ /* 0x000fe80000100a00 */
[----:B------:R-:W-:Y:S04]  /*17940*/  STL.64 [R1+0x1f58], R62 ;  /* 0x001f583e01007387 */ /* 0x000fe80000100a00 */
[----:B------:R1:W-:Y:S01]  /*17950*/  STL.64 [R1+0x1f50], R60 ;  /* 0x001f503c01007387 */ /* 0x0003e20000100a00 */
[C---:B----4-:R-:W-:Y:S03]  /*17960*/  HMMA.1688.F32.TF32 R64, R132.reuse, R44, R24 ;  /* 0x0000002c8440723c */ /* 0x050fe60000081018 */
[----:B------:R-:W4:Y:S04]  /*17970*/  LDL.LU.64 R24, [R1+0x12e0] ;  /* 0x0012e00001187983 */ /* 0x000f280000300a00 */
[----:B------:R-:W4:Y:S01]  /*17980*/  LDL.LU.64 R26, [R1+0x12e8] ;  /* 0x0012e800011a7983 */ /* 0x000f220000300a00 */
[----:B------:R-:W-:Y:S11]  /*17990*/  HMMA.1688.F32.TF32 R132, R132, R40, R72 ;  /* 0x000000288484723c */ /* 0x000ff60000081048 */
[----:B------:R-:W-:Y:S04]  /*179a0*/  @!UPT UIADD3 URZ, URZ, URZ, URZ ;  /* 0x0000003f3f3ff290 */ /* 0x000fe8000fffe03f */
[----:B------:R-:W-:Y:S04]  /*179b0*/  STL.64 [R1+0x1f68], R66 ;  /* 0x001f684201007387 */ /* 0x000fe80000100a00 */
[----:B------:R-:W-:Y:S04]  /*179c0*/  STL.64 [R1+0x1f60], R64 ;  /* 0x001f604001007387 */ /* 0x000fe80000100a00 */
[----:B------:R-:W-:Y:S04]  /*179d0*/  STL.64 [R1+0x1f78], R134 ;  /* 0x001f788601007387 */ /* 0x000fe80000100a00 */
[----:B------:R-:W-:Y:S01]  /*179e0*/  STL.64 [R1+0x1f70], R132 ;  /* 0x001f708401007387 */ /* 0x000fe20000100a00 */
[C---:B------:R-:W-:Y:S11]  /*179f0*/  HMMA.1688.F32.TF32 R68, R188.reuse, R52, R68 ;  /* 0x00000034bc44723c */ /* 0x040ff60000081044 */
[----:B------:R-:W-:Y:S11]  /*17a00*/  @!UPT UIADD3 URZ, URZ, URZ, URZ ;  /* 0x0000003f3f3ff290 */ /* 0x000ff6000fffe03f */
[----:B------:R-:W-:Y:S01]  /*17a10*/  @!UPT UIADD3 URZ, URZ, URZ, URZ ;  /* 0x0000003f3f3ff290 */ /* 0x000fe2000fffe03f */
[----:B------:R-:W-:Y:S04]  /*17a20*/  STL.64 [R1+0x1f08], R70 ;  /* 0x001f084601007387 */ /* 0x000fe80000100a00 */
[----:B------:R-:W-:Y:S01]  /*17a30*/  STL.64 [R1+0x1f00], R68 ;  /* 0x001f004401007387 */ /* 0x000fe20000100a00 */
[C---:B--2---:R-:W-:Y:S03]  /*17a40*/  HMMA.1688.F32.TF32 R72, R188.reuse, R48, R20 ;  /* 0x00000030bc48723c */ /* 0x044fe60000081014 */
[----:B------:R-:W2:Y:S04]  /*17a50*/  LDL.LU.64 R20, [R1+0x12d0] ;  /* 0x0012d00001147983 */ /* 0x000ea80000300a00 */
[----:B------:R-:W2:Y:S01]  /*17a60*/  LDL.LU.64 R22, [R1+0x12d8] ;  /* 0x0012d80001167983 */ /* 0x000ea20000300a00 */
[C---:B------:R-:W-:Y:S11]  /*17a70*/  HMMA.1688.F32.TF32 R76, R188.reuse, R44, R76 ;  /* 0x0000002cbc4c723c */ /* 0x040ff6000008104c */
[----:B------:R-:W-:Y:S04]  /*17a80*/  @!UPT UIADD3 URZ, URZ, URZ, URZ ;  /* 0x0000003f3f3ff290 */ /* 0x000fe8000fffe03f */
[----:B------:R-:W-:Y:S04]  /*17a90*/  STL.64 [R1+0x1f18], R74 ;  /* 0x001f184a01007387 */ /* 0x000fe80000100a00 */
[----:B------:R-:W-:Y:S04]  /*17aa0*/  STL.64 [R1+0x1f10], R72 ;  /* 0x001f104801007387 */ /* 0x000fe80000100a00 */
[----:B------:R-:W-:Y:S04]  /*17ab0*/  STL.64 [R1+0x1f28], R78 ;  /* 0x001f284e01007387 */ /* 0x000fe80000100a00 */
[----:B------:R-:W-:Y:S01]  /*17ac0*/  STL.64 [R1+0x1f20], R76 ;  /* 0x001f204c01007387 */ /* 0x000fe20000100a00 */
[----:B---3--:R-:W-:Y:S03]  /*17ad0*/  HMMA.1688.F32.TF32 R188, R188, R40, R16 ;  /* 0x00000028bcbc723c */ /* 0x008fe60000081010 */
[----:B------:R-:W3:Y:S04]  /*17ae0*/  LDL.LU.64 R16, [R1+0x12c0] ;  /* 0x0012c00001107983 */ /* 0x000ee80000300a00 */
[----:B------:R-:W3:Y:S11]  /*17af0*/  LDL.LU.64 R18, [R1+0x12c8] ;  /* 0x0012c80001127983 */ /* 0x000ef60000300a00 */
[----:B------:R-:W-:Y:S05]  /*17b00*/  @!UPT UIADD3 URZ, URZ, URZ, URZ ;  /* 0x0000003f3f3ff290 */ /* 0x000fea000fffe03f */
[----:B------:R-:W-:Y:S04]  /*17b10*/  STL.64 [R1+0x1f88], R190 ;  /* 0x001f88be01007387 */ /* 0x000fe80000100a00 */
[----:B------:R-:W-:Y:S04]  /*17b20*/  STL.64 [R1+0x1f80], R188 ;  /* 0x001f80bc01007387 */ /* 0x000fe80000100a00 */
[----:B-1----:R-:W3:Y:S04]  /*17b30*/  LDL.LU.64 R60, [R1+0x12b0] ;  /* 0x0012b000013c7983 */ /* 0x002ee80000300a00 */
[----:B------:R-:W3:Y:S04]  /*17b40*/  LDL.LU.64 R62, [R1+0x12b8] ;  /* 0x0012b800013e7983 */ /* 0x000ee80000300a00 */
[----:B------:R-:W3:Y:S04]  /*17b50*/  LDL.LU.64 R104, [R1+0x12a0] ;  /* 0x0012a00001687983 */ /* 0x000ee80000300a00 */
[----:B------:R-:W3:Y:S04]  /*17b60*/  LDL.LU.64 R106, [R1+0x12a8] ;  /* 0x0012a800016a7983 */ /* 0x000ee80000300a00 */
[----:B------:R-:W3:Y:S01]  /*17b70*/  LDL.LU.64 R108, [R1+0x1290] ;  /* 0x00129000016c7983 */ /* 0x000ee20000300a00 */
[C---:B------:R-:W-:Y:S03]  /*17b80*/  HMMA.1688.F32.TF32 R80, R184.reuse, R52, R80 ;  /* 0x00000034b850723c */ /* 0x040fe60000081050 */
[----:B------:R-:W3:Y:S04]  /*17b90*/  LDL.LU.64 R110, [R1+0x1298] ;  /* 0x00129800016e7983 */ /* 0x000ee80000300a00 */
[----:B------:R-:W3:Y:S04]  /*17ba0*/  LDL.LU.64 R56, [R1+0x1260] ;  /* 0x0012600001387983 */ /* 0x000ee80000300a00 */
[----:B------:R-:W3:Y:S01]  /*17bb0*/  LDL.LU.64 R58, [R1+0x1268] ;  /* 0x00126800013a7983 */ /* 0x000ee20000300a00 */
[C---:B----4-:R-:W-:Y:S11]  /*17bc0*/  HMMA.1688.F32.TF32 R92, R184.reuse, R48, R24 ;  /* 0x00000030b85c723c */ /* 0x050ff60000081018 */
[----:B------:R-:W-:Y:S04]  /*17bd0*/  STL.64 [R1+0x1f98], R82 ;  /* 0x001f985201007387 */ /* 0x000fe80000100a00 */
[----:B------:R1:W-:Y:S04]  /*17be0*/  STL.64 [R1+0x1f90], R80 ;  /* 0x001f905001007387 */ /* 0x0003e80000100a00 */
[----:B------:R-:W4:Y:S04]  /*17bf0*/  LDL.LU.64 R24, [R1+0x1230] ;  /* 0x0012300001187983 */ /* 0x000f280000300a00 */
[----:B------:R-:W4:Y:S04]  /*17c00*/  LDL.LU.64 R26, [R1+0x1238] ;  /* 0x00123800011a7983 */ /* 0x000f280000300a00 */
[----:B------:R-:W4:Y:S04]  /*17c10*/  LDL.LU.64 R116, [R1+0x1220] ;  /* 0x0012200001747983 */ /* 0x000f280000300a00 */
[----:B------:R-:W4:Y:S04]  /*17c20*/  LDL.LU.64 R118, [R1+0x1228] ;  /* 0x0012280001767983 */ /* 0x000f280000300a00 */
[----:B-1----:R-:W4:Y:S04]  /*17c30*/  LDL.LU.64 R80, [R1+0x1210] ;  /* 0x0012100001507983 */ /* 0x002f280000300a00 */
[----:B------:R-:W4:Y:S04]  /*17c40*/  LDL.LU.64 R82, [R1+0x1218] ;  /* 0x0012180001527983 */ /* 0x000f280000300a00 */
[----:B------:R-:W-:Y:S04]  /*17c50*/  STL.64 [R1+0x1fa8], R94 ;  /* 0x001fa85e01007387 */ /* 0x000fe80000100a00 */
[----:B------:R1:W-:Y:S01]  /*17c60*/  STL.64 [R1+0x1fa0], R92 ;  /* 0x001fa05c01007387 */ /* 0x0003e20000100a00 */
[C---:B--2---:R-:W-:Y:S03]  /*17c70*/  HMMA.1688.F32.TF32 R96, R184.reuse, R44, R20 ;  /* 0x0000002cb860723c */ /* 0x044fe60000081014 */
[----:B------:R-:W2:Y:S04]  /*17c80*/  LDL.LU.64 R20, [R1+0x1200] ;  /* 0x0012000001147983 */ /* 0x000ea80000300a00 */
[----:B------:R-:W2:Y:S04]  /*17c90*/  LDL.LU.64 R22, [R1+0x1208] ;  /* 0x0012080001167983 */ /* 0x000ea80000300a00 */
[----:B------:R-:W2:Y:S04]  /*17ca0*/  LDL.LU.64 R76, [R1+0x1160] ;  /* 0x00116000014c7983 */ /* 0x000ea80000300a00 */
[----:B------:R-:W2:Y:S04]  /*17cb0*/  LDL.LU.64 R78, [R1+0x1168] ;  /* 0x00116800014e7983 */ /* 0x000ea80000300a00 */
[----:B------:R-:W2:Y:S04]  /*17cc0*/  LDL.LU.64 R72, [R1+0x1150] ;  /* 0x0011500001487983 */ /* 0x000ea80000300a00 */
[----:B------:R-:W2:Y:S04]  /*17cd0*/  LDL.LU.64 R74, [R1+0x1158] ;  /* 0x00115800014a7983 */ /* 0x000ea80000300a00 */
[----:B------:R-:W-:Y:S04]  /*17ce0*/  STL.64 [R1+0x1fb8], R98 ;  /* 0x001fb86201007387 */ /* 0x000fe80000100a00 */
[----:B------:R-:W-:Y:S01]  /*17cf0*/  STL.64 [R1+0x1fb0], R96 ;  /* 0x001fb06001007387 */ /* 0x000fe20000100a00 */
[----:B---3--:R-:W-:Y:S03]  /*17d00*/  HMMA.1688.F32.TF32 R184, R184, R40, R16 ;  /* 0x00000028b8b8723c */ /* 0x008fe60000081010 */
[----:B------:R-:W3:Y:S04]  /*17d10*/  LDL.LU.64 R16, [R1+0x1140] ;  /* 0x0011400001107983 */ /* 0x000ee80000300a00 */
[----:B------:R-:W3:Y:S04]  /*17d20*/  LDL.LU.64 R18, [R1+0x1148] ;  /* 0x0011480001127983 */ /* 0x000ee80000300a00 */
[----:B------:R-:W3:Y:S04]  /*17d30*/  LDL.LU.64 R68, [R1+0x1130] ;  /* 0x0011300001447983 */ /* 0x000ee80000300a00 */
[----:B------:R-:W3:Y:S04]  /*17d40*/  LDL.LU.64 R70, [R1+0x1138] ;  /* 0x0011380001467983 */ /* 0x000ee80000300a00 */
[----:B------:R-:W3:Y:S04]  /*17d50*/  LDL.LU.64 R64, [R1+0x10c0] ;  /* 0x0010c00001407983 */ /* 0x000ee80000300a00 */
[----:B------:R-:W3:Y:S01]  /*17d60*/  LDL.LU.64 R66, [R1+0x10c8] ;  /* 0x0010c80001427983 */ /* 0x000ee20000300a00 */
[C---:B------:R-:W-:Y:S03]  /*17d70*/  HMMA.1688.F32.TF32 R100, R180.reuse, R52, R60 ;  /* 0x00000034b464723c */ /* 0x040fe6000008103c */
[----:B------:R-:W3:Y:S04]  /*17d80*/  LDL.LU.64 R60, [R1+0x10b0] ;  /* 0x0010b000013c7983 */ /* 0x000ee80000300a00 */
[----:B------:R-:W3:Y:S01]  /*17d90*/  LDL.LU.64 R62, [R1+0x10b8] ;  /* 0x0010b800013e7983 */ /* 0x000ee20000300a00 */
[C---:B------:R-:W-:Y:S08]  /*17da0*/  HMMA.1688.F32.TF32 R104, R180.reuse, R48, R104 ;  /* 0x00000030b468723c */ /* 0x040ff00000081068 */
[C---:B------:R-:W-:Y:S08]  /*17db0*/  HMMA.1688.F32.TF32 R108, R180.reuse, R44, R108 ;  /* 0x0000002cb46c723c */ /* 0x040ff0000008106c */
[----:B------:R-:W-:Y:S01]  /*17dc0*/  HMMA.1688.F32.TF32 R180, R180, R40, R56 ;  /* 0x00000028b4b4723c */ /* 0x000fe20000081038 */
[----:B------:R-:W3:Y:S04]  /*17dd0*/  LDL.LU.64 R56, [R1+0x10a0] ;  /* 0x0010a00001387983 */ /* 0x000ee80000300a00 */
[----:B------:R-:W3:Y:S03]  /*17de0*/  LDL.LU.64 R58, [R1+0x10a8] ;  /* 0x0010a800013a7983 */ /* 0x000ee60000300a00 */
[C---:B----4-:R-:W-:Y:S01]  /*17df0*/  HMMA.1688.F32.TF32 R112, R176.reuse, R52, R24 ;  /* 0x00000034b070723c */ /* 0x050fe20000081018 */
[----:B------:R-:W4:Y:S04]  /*17e00*/  LDL.LU.64 R24, [R1+0x1090] ;  /* 0x0010900001187983 */ /* 0x000f280000300a00 */
[----:B------:R-:W4:Y:S04]  /*17e10*/  LDL.LU.64 R26, [R1+0x1098] ;  /* 0x00109800011a7983 */ /* 0x000f280000300a00 */
[----:B-1----:R-:W4:Y:S01]  /*17e20*/  LDL.LU.64 R92, [R1+0x1000] ;  /* 0x00100000015c7983 */ /* 0x002f220000300a00 */
[C---:B------:R-:W-:Y:S03]  /*17e30*/  HMMA.1688.F32.TF32 R116, R176.reuse, R48, R116 ;  /* 0x00000030b074723c */ /* 0x040fe60000081074 */
[----:B------:R-:W4:Y:S05]  /*17e40*/  LDL.LU.64 R94, [R1+0x1008] ;  /* 0x00100800015e7983 */ /* 0x000f2a0000300a00 */
[C---:B------:R-:W-:Y:S01]  /*17e50*/  HMMA.1688.F32.TF32 R140, R176.reuse, R44, R80 ;  /* 0x0000002cb08c723c */ /* 0x040fe20000081050 */
[----:B------:R-:W4:Y:S04]  /*17e60*/  LDL.LU.64 R80, [R1+0xff0] ;  /* 0x000ff00001507983 */ /* 0x000f280000300a00 */
[----:B------:R-:W4:Y:S03]  /*17e70*/  LDL.LU.64 R82, [R1+0xff8] ;  /* 0x000ff80001527983 */ /* 0x000f260000300a00 */
[----:B--2---:R-:W-:Y:S01]  /*17e80*/  HMMA.1688.F32.TF32 R192, R176, R40, R20 ;  /* 0x00000028b0c0723c */ /* 0x004fe20000081014 */
[----:B------:R-:W2:Y:S04]  /*17e90*/  LDL.LU.64 R20, [R1+0xfe0] ;  /* 0x000fe00001147983 */ /* 0x000ea80000300a00 */
[----:B------:R-:W2:Y:S03]  /*17ea0*/  LDL.LU.64 R22, [R1+0xfe8] ;  /* 0x000fe80001167983 */ /* 0x000ea60000300a00 */
[C---:B------:R-:W-:Y:S01]  /*17eb0*/  HMMA.1688.F32.TF32 R176, R172.reuse, R52, R76 ;  /* 0x00000034acb0723c */ /* 0x040fe2000008104c */
[----:B------:R-:W2:Y:S04]  /*17ec0*/  LDL.LU.64 R76, [R1+0xfd0] ;  /* 0x000fd000014c7983 */ /* 0x000ea80000300a00 */
[----:B------:R-:W2:Y:S03]  /*17ed0*/  LDL.LU.64 R78, [R1+0xfd8] ;  /* 0x000fd800014e7983 */ /* 0x000ea60000300a00 */
[C---:B------:R-:W-:Y:S01]  /*17ee0*/  HMMA.1688.F32.TF32 R196, R172.reuse, R48, R72 ;  /* 0x00000030acc4723c */ /* 0x040fe20000081048 */
[----:B------:R-:W2:Y:S04]  /*17ef0*/  LDL.LU.64 R72, [R1+0xf80] ;  /* 0x000f800001487983 */ /* 0x000ea80000300a00 */
[----:B------:R-:W2:Y:S03]  /*17f00*/  LDL.LU.64 R74, [R1+0xf88] ;  /* 0x000f8800014a7983 */ /* 0x000ea60000300a00 */
[C---:B---3--:R-:W-:Y:S01]  /*17f10*/  HMMA.1688.F32.TF32 R200, R172.reuse, R44, R16 ;  /* 0x0000002cacc8723c */ /* 0x048fe20000081010 */
[----:B------:R-:W3:Y:S04]  /*17f20*/  LDL.LU.64 R16, [R1+0xf50] ;  /* 0x000f500001107983 */ /* 0x000ee80000300a00 */
[----:B------:R-:W3:Y:S03]  /*17f30*/  LDL.LU.64 R18, [R1+0xf58] ;  /* 0x000f580001127983 */ /* 0x000ee60000300a00 */
[----:B------:R-:W-:Y:S01]  /*17f40*/  HMMA.1688.F32.TF32 R204, R172, R40, R68 ;  /* 0x00000028accc723c */ /* 0x000fe20000081044 */
[----:B------:R-:W3:Y:S04]  /*17f50*/  LDL.LU.64 R68, [R1+0xf40] ;  /* 0x000f400001447983 */ /* 0x000ee80000300a00 */
[----:B------:R-:W3:Y:S03]  /*17f60*/  LDL.LU.64 R70, [R1+0xf48] ;  /* 0x000f480001467983 */ /* 0x000ee60000300a00 */
[C---:B------:R-:W-:Y:S01]  /*17f70*/  HMMA.1688.F32.TF32 R172, R168.reuse, R52, R64 ;  /* 0x00000034a8ac723c */ /* 0x040fe20000081040 */
        /* <DEDUP_REMOVED lines=8> */
[----:B----4-:R-:W-:Y:S01]  /*18000*/  HMMA.1688.F32.TF32 R216, R168, R40, R24 ;  /* 0x00000028a8d8723c */ /* 0x010fe20000081018 */
[----:B------:R-:W4:Y:S04]  /*18010*/  LDL.LU.64 R24, [R1+0xec0] ;  /* 0x000ec00001187983 */ /* 0x000f280000300a00 */
[----:B------:R-:W4:Y:S03]  /*18020*/  LDL.LU.64 R26, [R1+0xec8] ;  /* 0x000ec800011a7983 */ /* 0x000f260000300a00 */
[C---:B------:R-:W-:Y:S08]  /*18030*/  HMMA.1688.F32.TF32 R168, R164.reuse, R52, R92 ;  /* 0x00000034a4a8723c */ /* 0x040ff0000008105c */
[C---:B------:R-:W-:Y:S08]  /*18040*/  HMMA.1688.F32.TF32 R220, R164.reuse, R48, R80 ;  /* 0x00000030a4dc723c */ /* 0x040ff00000081050 */
[C---:B--2---:R-:W-:Y:S01]  /*18050*/  HMMA.1688.F32.TF32 R224, R164.reuse, R44, R20 ;  /* 0x0000002ca4e0723c */ /* 0x044fe20000081014 */
[----:B------:R-:W2:Y:S04]  /*18060*/  LDL.LU.64 R20, [R1+0xeb0] ;  /* 0x000eb00001147983 */ /* 0x000ea80000300a00 */
[----:B------:R-:W2:Y:S03]  /*18070*/  LDL.LU.64 R22, [R1+0xeb8] ;  /* 0x000eb80001167983 */ /* 0x000ea60000300a00 */
[----:B------:R-:W-:Y:S08]  /*18080*/  HMMA.1688.F32.TF32 R164, R164, R40, R76 ;  /* 0x00000028a4a4723c */ /* 0x000ff0000008104c */
[C---:B------:R-:W-:Y:S08]  /*18090*/  HMMA.1688.F32.TF32 R76, R160.reuse, R52, R72 ;  /* 0x00000034a04c723c */ /* 0x040ff00000081048 */
[C---:B---3--:R-:W-:Y:S01]  /*180a0*/  HMMA.1688.F32.TF32 R72, R160.reuse, R48, R16 ;  /* 0x00000030a048723c */ /* 0x048fe20000081010 */
[----:B------:R-:W3:Y:S11]  /*180b0*/  LDL.LU.64 R16, [R1+0xe00] ;  /* 0x000e000001107983 */ /* 0x000ef60000300a00 */
[----:B------:R-:W-:Y:S03]  /*180c0*/  @!UPT UIADD3 URZ, URZ, URZ, URZ ;  /* 0x0000003f3f3ff290 */ /* 0x000fe6000fffe03f */
[----:B------:R-:W-:Y:S04]  /*180d0*/  STL.64 [R1+0x5e0], R76 ;  /* 0x0005e04c01007387 */ /* 0x000fe80000100a00 */
[----:B------:R-:W-:Y:S04]  /*180e0*/  STL.64 [R1+0x5e8], R78 ;  /* 0x0005e84e01007387 */ /* 0x000fe80000100a00 */
[----:B------:R-:W3:Y:S01]  /*180f0*/  LDL.LU.64 R18, [R1+0xe08] ;  /* 0x000e080001127983 */ /* 0x000ee20000300a00 */
[C---:B------:R-:W-:Y:S08]  /*18100*/  HMMA.1688.F32.TF32 R68, R160.reuse, R44, R68 ;  /* 0x0000002ca044723c */ /* 0x040ff00000081044 */
[----:B------:R-:W-:Y:S08]  /*18110*/  HMMA.1688.F32.TF32 R160, R160, R40, R64 ;  /* 0x00000028a0a0723c */ /* 0x000ff00000081040 */
[C---:B------:R-:W-:Y:S01]  /*18120*/  HMMA.1688.F32.TF32 R64, R156.reuse, R52, R60 ;  /* 0x000000349c40723c */ /* 0x040fe2000008103c */
[----:B------:R-:W-:Y:S04]  /*18130*/  STL.64 [R1+0x5d0], R72 ;  /* 0x0005d04801007387 */ /* 0x000fe80000100a00 */
[----:B------:R-:W-:Y:S03]  /*18140*/  STL.64 [R1+0x5d8], R74 ;  /* 0x0005d84a01007387 */ /* 0x000fe60000100a00 */
[C---:B------:R-:W-:Y:S01]  /*18150*/  HMMA.1688.F32.TF32 R56, R156.reuse, R48, R56 ;  /* 0x000000309c38723c */ /* 0x040fe20000081038 */
[----:B------:R1:W-:Y:S04]  /*18160*/  STL.64 [R1+0x5c0], R68 ;  /* 0x0005c04401007387 */ /* 0x0003e80000100a00 */
[----:B------:R1:W-:Y:S04]  /*18170*/  STL.64 [R1+0x5c8], R70 ;  /* 0x0005c84601007387 */ /* 0x0003e80000100a00 */
[----:B------:R-:W3:Y:S06]  /*18180*/  LDL.LU.64 R60, [R1+0xdf0] ;  /* 0x000df000013c7983 */ /* 0x000eec0000300a00 */
[----:B------:R1:W-:Y:S01]  /*18190*/  STL.64 [R1+0x740], R64 ;  /* 0x0007404001007387 */ /* 0x0003e20000100a00 */
[C---:B----4-:R-:W-:Y:S03]  /*181a0*/  HMMA.1688.F32.TF32 R24, R156.reuse, R44, R24 ;  /* 0x0000002c9c18723c */ /* 0x050fe60000081018 */
[----:B------:R4:W-:Y:S04]  /*181b0*/  STL.64 [R1+0x748], R66 ;  /* 0x0007484201007387 */ /* 0x0009e80000100a00 */
[----:B------:R-:W3:Y:S04]  /*181c0*/  LDL.LU.64 R62, [R1+0xdf8] ;  /* 0x000df800013e7983 */ /* 0x000ee80000300a00 */
[----:B------:R2:W-:Y:S04]  /*181d0*/  STL.64 [R1+0x730], R56 ;  /* 0x0007303801007387 */ /* 0x0005e80000100a00 */
[----:B------:R2:W-:Y:S04]  /*181e0*/  STL.64 [R1+0x738], R58 ;  /* 0x0007383a01007387 */ /* 0x0005e80000100a00 */
[----:B-1----:R-:W3:Y:S04]  /*181f0*/  LDL.LU.64 R68, [R1+0xdd0] ;  /* 0x000dd00001447983 */ /* 0x002ee80000300a00 */
[----:B------:R-:W3:Y:S04]  /*18200*/  LDL.LU.64 R70, [R1+0xdd8] ;  /* 0x000dd80001467983 */ /* 0x000ee80000300a00 */
[----:B------:R1:W-:Y:S04]  /*18210*/  STL.64 [R1+0x720], R24 ;  /* 0x0007201801007387 */ /* 0x0003e80000100a00 */
[----:B------:R1:W-:Y:S04]  /*18220*/  STL.64 [R1+0x728], R26 ;  /* 0x0007281a01007387 */ /* 0x0003e80000100a00 */
[----:B------:R-:W3:Y:S04]  /*18230*/  LDL.LU.64 R64, [R1+0xdc0] ;  /* 0x000dc00001407983 */ /* 0x000ee80000300a00 */
[----:B----4-:R-:W4:Y:S01]  /*18240*/  LDL.LU.64 R66, [R1+0xdc8] ;  /* 0x000dc80001427983 */ /* 0x010f220000300a00 */
[----:B--2---:R-:W-:Y:S11]  /*18250*/  HMMA.1688.F32.TF32 R156, R156, R40, R20 ;  /* 0x000000289c9c723c */ /* 0x004ff60000081014 */
[----:B------:R-:W-:Y:S11]  /*18260*/  @!UPT UIADD3 URZ, URZ, URZ, URZ ;  /* 0x0000003f3f3ff290 */ /* 0x000ff6000fffe03f */
[----:B------:R-:W-:Y:S01]  /*18270*/  @!UPT UIADD3 URZ, URZ, URZ, URZ ;  /* 0x0000003f3f3ff290 */ /* 0x000fe2000fffe03f */
[----:B------:R-:W-:Y:S04]  /*18280*/  STL [R1+0x1ea0], R156 ;  /* 0x001ea09c01007387 */ /* 0x000fe80000100800 */
[----:B------:R-:W-:Y:S04]  /*18290*/  STL [R1+0x1e9c], R157 ;  /* 0x001e9c9d01007387 */ /* 0x000fe80000100800 */
[----:B------:R-:W-:Y:S04]  /*182a0*/  STL [R1+0x1e98], R158 ;  /* 0x001e989e01007387 */ /* 0x000fe80000100800 */
[----:B------:R-:W-:Y:S04]  /*182b0*/  STL [R1+0x1e94], R159 ;  /* 0x001e949f01007387 */ /* 0x000fe80000100800 */
[----:B------:R-:W2:Y:S04]  /*182c0*/  LDL.LU.64 R56, [R1+0xd30] ;  /* 0x000d300001387983 */ /* 0x000ea80000300a00 */
[----:B------:R-:W2:Y:S01]  /*182d0*/  LDL.LU.64 R58, [R1+0xd38] ;  /* 0x000d3800013a7983 */ /* 0x000ea20000300a00 */
[C---:B---3--:R-:W-:Y:S11]  /*182e0*/  HMMA.1688.F32.TF32 R16, R152.reuse, R52, R16 ;  /* 0x000000349810723c */ /* 0x048ff60000081010 */
[----:B------:R-:W-:Y:S11]  /*182f0*/  @!UPT UIADD3 URZ, URZ, URZ, URZ ;  /* 0x0000003f3f3ff290 */ /* 0x000ff6000fffe03f */
[----:B------:R-:W-:Y:S01]  /*18300*/  @!UPT UIADD3 URZ, URZ, URZ, URZ ;  /* 0x0000003f3f3ff290 */ /* 0x000fe2000fffe03f */
[----:B------:R3:W-:Y:S04]  /*18310*/  STL.64 [R1+0x880], R16 ;  /* 0x0008801001007387 */ /* 0x0007e80000100a00 */
[----:B------:R3:W-:Y:S04]  /*18320*/  STL.64 [R1+0x888], R18 ;  /* 0x0008881201007387 */ /* 0x0007e80000100a00 */
[----:B-1----:R-:W2:Y:S04]  /*18330*/  LDL.LU.64 R24, [R1+0xc90] ;  /* 0x000c900001187983 */ /* 0x002ea80000300a00 */
[----:B------:R-:W2:Y:S04]  /*18340*/  LDL.LU.64 R26, [R1+0xc98] ;  /* 0x000c9800011a7983 */ /* 0x000ea80000300a00 */
[----:B------:R-:W2:Y:S04]  /*18350*/  LDL.LU.64 R20, [R1+0xc80] ;  /* 0x000c800001147983 */ /* 0x000ea80000300a00 */
[----:B------:R-:W2:Y:S04]  /*18360*/  LDL.LU.64 R22, [R1+0xc88] ;  /* 0x000c880001167983 */ /* 0x000ea80000300a00 */
[----:B---3--:R-:W3:Y:S04]  /*18370*/  LDL.LU.64 R16, [R1+0xb40] ;  /* 0x000b400001107983 */ /* 0x008ee80000300a00 */
[----:B------:R-:W3:Y:S01]  /*18380*/  LDL.LU.64 R18, [R1+0xb48] ;  /* 0x000b480001127983 */ /* 0x000ee20000300a00 */
[C---:B------:R-:W-:Y:S08]  /*18390*/  HMMA.1688.F32.TF32 R60, R152.reuse, R48, R60 ;  /* 0x00000030983c723c */ /* 0x040ff0000008103c */
[C---:B------:R-:W-:Y:S08]  /*183a0*/  HMMA.1688.F32.TF32 R68, R152.reuse, R44, R68 ;  /* 0x0000002c9844723c */ /* 0x040ff00000081044 */
[----:B----4-:R-:W-:Y:S08]  /*183b0*/  HMMA.1688.F32.TF32 R64, R152, R40, R64 ;  /* 0x000000289840723c */ /* 0x010ff00000081040 */
[----:B------:R-:W-:Y:S01]  /*183c0*/  IMAD.MOV.U32 R156, RZ, RZ, R62 ;  /* 0x000000ffff9c7224 */ /* 0x000fe200078e003e */
[----:B------:R1:W-:Y:S01]  /*183d0*/  STL.64 [R1+0x870], R60 ;  /* 0x0008703c01007387 */ /* 0x0003e20000100a00 */
[----:B------:R-:W-:-:S03]  /*183e0*/  IMAD.MOV.U32 R157, RZ, RZ, R63 ;  /* 0x000000ffff9d7224 */ /* 0x000fc600078e003f */
[----:B------:R-:W-:Y:S04]  /*183f0*/  LDS R152, [R6+0x4000] ;  /* 0x0040000006987984 */ /* 0x000fe80000000800 */
[----:B------:R-:W-:Y:S04]  /*18400*/  LDS R154, [R6+0x6000] ;  /* 0x00600000069a7984 */ /* 0x000fe80000000800 */
[----:B-1----:R-:W4:Y:S04]  /*18410*/  LDL.LU.64 R60, [R1+0xaf0] ;  /* 0x000af000013c7983 */ /* 0x002f280000300a00 */
[----:B------:R-:W4:Y:S04]  /*18420*/  LDL.LU.64 R62, [R1+0xaf8] ;  /* 0x000af800013e7983 */ /* 0x000f280000300a00 */
[----:B------:R1:W-:Y:S04]  /*18430*/  STL [R1+0x1ea8], R156 ;  /* 0x001ea89c01007387 */ /* 0x0003e80000100800 */
[----:B------:R1:W-:Y:S04]  /*18440*/  STL [R1+0x1ea4], R157 ;  /* 0x001ea49d01007387 */ /* 0x0003e80000100800 */
[----:B------:R-:W-:Y:S01]  /*18450*/  STL.64 [R1+0x868], R70 ;  /* 0x0008684601007387 */ /* 0x000fe20000100a00 */
[----:B-1----:R-:W-:-:S03]  /*18460*/  IMAD.MOV.U32 R156, RZ, RZ, R64 ;  /* 0x000000ffff9c7224 */ /* 0x002fc600078e0040 */
[----:B------:R2:W-:Y:S01]  /*18470*/  STL.64 [R1+0x828], R66 ;  /* 0x0008284201007387 */ /* 0x0005e20000100a00 */
[----:B------:R-:W-:-:S03]  /*18480*/  IMAD.MOV.U32 R157, RZ, RZ, R65 ;  /* 0x000000ffff9d7224 */ /* 0x000fc600078e0041 */
[----:B------:R-:W-:Y:S04]  /*18490*/  LDS R153, [R7+0x4000] ;  /* 0x0040000007997984 */ /* 0x000fe80000000800 */
[----:B------:R-:W1:Y:S01]  /*184a0*/  LDS R155, [R7+0x6000] ;  /* 0x00600000079b7984 */ /* 0x000e620000000800 */
[C---:B--2---:R-:W-:Y:S03]  /*184b0*/  HMMA.1688.F32.TF32 R64, R128.reuse, R52, R56 ;  /* 0x000000348040723c */ /* 0x044fe60000081038 */
[----:B------:R-:W2:Y:S11]  /*184c0*/  LDL.LU.64 R56, [R1+0xae0] ;  /* 0x000ae00001387983 */ /* 0x000eb60000300a00 */
[----:B------:R-:W-:Y:S09]  /*184d0*/  @!UPT UIADD3 URZ, URZ, URZ, URZ ;  /* 0x0000003f3f3ff290 */ /* 0x000ff2000fffe03f */
[----:B------:R-:W-:Y:S04]  /*184e0*/  STL.64 [R1+0x980], R64 ;  /* 0x0009804001007387 */ /* 0x000fe80000100a00 */
[----:B------:R-:W-:Y:S04]  /*184f0*/  STL.64 [R1+0x988], R66 ;  /* 0x0009884201007387 */ /* 0x000fe80000100a00 */
[----:B------:R-:W2:Y:S01]  /*18500*/  LDL.LU.64 R58, [R1+0xae8] ;  /* 0x000ae800013a7983 */ /* 0x000ea20000300a00 */
[C---:B------:R-:W-:Y:S08]  /*18510*/  HMMA.1688.F32.TF32 R24, R128.reuse, R48, R24 ;  /* 0x000000308018723c */ /* 0x040ff00000081018 */
[C---:B------:R-:W-:Y:S11]  /*18520*/  HMMA.1688.F32.TF32 R20, R128.reuse, R44, R20 ;  /* 0x0000002c8014723c */ /* 0x040ff60000081014 */
[----:B------:R-:W-:Y:S04]  /*18530*/  @!UPT UIADD3 URZ, URZ, URZ, URZ ;  /* 0x0000003f3f3ff290 */ /* 0x000fe8000fffe03f */
[----:B------:R1:W-:Y:S04]  /*18540*/  STL.64 [R1+0x970], R24 ;  /* 0x0009701801007387 */ /* 0x0003e80000100a00 */
[----:B------:R3:W-:Y:S04]  /*18550*/  STL.64 [R1+0x978], R26 ;  /* 0x0009781a01007387 */ /* 0x0007e80000100a00 */
[----:B-1----:R-:W2:Y:S04]  /*18560*/  LDL.LU.64 R24, [R1+0xac0] ;  /* 0x000ac00001187983 */ /* 0x002ea80000300a00 */
[----:B---3--:R-:W3:Y:S04]  /*18570*/  LDL.LU.64 R26, [R1+0xac8] ;  /* 0x000ac800011a7983 */ /* 0x008ee80000300a00 */
[----:B------:R1:W-:Y:S04]  /*18580*/  STL.64 [R1+0x960], R20 ;  /* 0x0009601401007387 */ /* 0x0003e80000100a00 */
[----:B------:R1:W-:Y:S04]  /*18590*/  STL.64 [R1+0x968], R22 ;  /* 0x0009681601007387 */ /* 0x0003e80000100a00 */
[----:B-1----:R-:W3:Y:S04]  /*185a0*/  LDL.LU.64 R20, [R1+0xab0] ;  /* 0x000ab00001147983 */ /* 0x002ee80000300a00 */
[----:B------:R-:W3:Y:S01]  /*185b0*/  LDL.LU.64 R22, [R1+0xab8] ;  /* 0x000ab80001167983 */ /* 0x000ee20000300a00 */
[----:B------:R-:W-:Y:S03]  /*185c0*/  HMMA.1688.F32.TF32 R64, R128, R40, R16 ;  /* 0x000000288040723c */ /* 0x000fe60000081010 */
[----:B------:R-:W3:Y:S04]  /*185d0*/  LDL.LU.64 R16, [R1+0xaa0] ;  /* 0x000aa00001107983 */ /* 0x000ee80000300a00 */
[----:B------:R-:W3:Y:S01]  /*185e0*/  LDL.LU.64 R18, [R1+0xaa8] ;  /* 0x000aa80001127983 */ /* 0x000ee20000300a00 */
[----:B------:R-:W-:-:S02]  /*185f0*/  IMAD.MOV.U32 R158, RZ, RZ, R68 ;  /* 0x000000ffff9e7224 */ /* 0x000fc400078e0044 */
[----:B------:R-:W-:Y:S01]  /*18600*/  IMAD.MOV.U32 R159, RZ, RZ, R69 ;  /* 0x000000ffff9f7224 */ /* 0x000fe200078e0045 */
[----:B------:R-:W-:Y:S01]  /*18610*/  LDS R128, [R6+0x4080] ;  /* 0x0040800006807984 */ /* 0x000fe20000000800 */
[----:B------:R-:W-:Y:S02]  /*18620*/  IMAD.MOV.U32 R242, RZ, RZ, R31 ;  /* 0x000000fffff27224 */ /* 0x000fe400078e001f */
[----:B------:R-:W-:Y:S01]  /*18630*/  IMAD.MOV.U32 R243, RZ, RZ, R30 ;  /* 0x000000fffff37224 */ /* 0x000fe200078e001e */
[----:B------:R-:W-:Y:S04]  /*18640*/  LDS R130, [R6+0x6080] ;  /* 0x0060800006827984 */ /* 0x000fe80000000800 */
[----:B------:R-:W-:Y:S01]  /*18650*/  LDS R129, [R7+0x4080] ;  /* 0x0040800007817984 */ /* 0x000fe20000000800 */
[C---:B----4-:R-:W-:Y:S03]  /*18660*/  HMMA.1688.F32.TF32 R60, R148.reuse, R52, R60 ;  /* 0x00000034943c723c */ /* 0x050fe6000008103c */
[----:B------:R-:W-:Y:S04]  /*18670*/  STL.64 [R1+0x920], R64 ;  /* 0x0009204001007387 */ /* 0x000fe80000100a00 */
[----:B------:R-:W-:Y:S04]  /*18680*/  STL.64 [R1+0x928], R66 ;  /* 0x0009284201007387 */ /* 0x000fe80000100a00 */
[----:B------:R-:W1:Y:S11]  /*18690*/  LDS R131, [R7+0x6080] ;  /* 0x0060800007837984 */ /* 0x000e760000000800 */
[----:B------:R-:W-:Y:S02]  /*186a0*/  @!UPT UIADD3 URZ, URZ, URZ, URZ ;  /* 0x0000003f3f3ff290 */ /* 0x000fe4000fffe03f */
[----:B------:R-:W-:Y:S02]  /*186b0*/  IMAD.MOV.U32 R120, RZ, RZ, R63 ;  /* 0x000000ffff787224 */ /* 0x000fe400078e003f */
[----:B------:R-:W-:Y:S02]  /*186c0*/  IMAD.MOV.U32 R121, RZ, RZ, R62 ;  /* 0x000000ffff797224 */ /* 0x000fe400078e003e */
[----:B------:R-:W-:Y:S02]  /*186d0*/  IMAD.MOV.U32 R125, RZ, RZ, R60 ;  /* 0x000000ffff7d7224 */ /* 0x000fe400078e003c */
[----:B------:R-:W-:Y:S01]  /*186e0*/  IMAD.MOV.U32 R124, RZ, RZ, R61 ;  /* 0x000000ffff7c7224 */ /* 0x000fe200078e003d */
[----:B------:R-:W-:Y:S04]  /*186f0*/  STL [R1+0x1e70], R120 ;  /* 0x001e707801007387 */ /* 0x000fe80000100800 */
[----:B------:R-:W-:Y:S04]  /*18700*/  STL [R1+0x1e6c], R121 ;  /* 0x001e6c7901007387 */ /* 0x000fe80000100800 */
[----:B------:R-:W-:Y:S04]  /*18710*/  STL [R1+0x1e68], R125 ;  /* 0x001e687d01007387 */ /* 0x000fe80000100800 */
[----:B------:R4:W-:Y:S01]  /*18720*/  STL [R1+0x1e64], R124 ;  /* 0x001e647c01007387 */ /* 0x0009e20000100800 */
[C---:B--2---:R-:W-:Y:S11]  /*18730*/  HMMA.1688.F32.TF32 R56, R148.reuse, R48, R56 ;  /* 0x000000309438723c */ /* 0x044ff60000081038 */
[----:B------:R-:W-:Y:S11]  /*18740*/  @!UPT UIADD3 URZ, URZ, URZ, URZ ;  /* 0x0000003f3f3ff290 */ /* 0x000ff6000fffe03f */
[----:B------:R-:W-:Y:S02]  /*18750*/  @!UPT UIADD3 URZ, URZ, URZ, URZ ;  /* 0x0000003f3f3ff290 */ /* 0x000fe4000fffe03f */
[----:B------:R-:W-:Y:S01]  /*18760*/  IMAD.MOV.U32 R252, RZ, RZ, R59 ;  /* 0x000000fffffc7224 */ /* 0x000fe200078e003b */
[----:B------:R2:W-:Y:S04]  /*18770*/  STL.64 [R1+0xa40], R56 ;  /* 0x000a403801007387 */ /* 0x0005e80000100a00 */
[----:B------:R1:W-:Y:S04]  /*18780*/  STL [R1+0xa48], R58 ;  /* 0x000a483a01007387 */ /* 0x0003e80000100800 */
[----:B------:R-:W-:Y:S01]  /*18790*/  STL [R1+0x1e74], R252 ;  /* 0x001e74fc01007387 */ /* 0x000fe20000100800 */
[C---:B---3--:R-:W-:Y:S08]  /*187a0*/  HMMA.1688.F32.TF32 R24, R148.reuse, R44, R24 ;  /* 0x0000002c9418723c */ /* 0x048ff00000081018 */
[----:B------:R-:W-:Y:S11]  /*187b0*/  HMMA.1688.F32.TF32 R148, R148, R40, R20 ;  /* 0x000000289494723c */ /* 0x000ff60000081014 */
[----:B------:R-:W-:Y:S05]  /*187c0*/  @!UPT UIADD3 URZ, URZ, URZ, URZ ;  /* 0x0000003f3f3ff290 */ /* 0x000fea000fffe03f */
[----:B----4-:R-:W-:Y:S02]  /*187d0*/  IMAD.MOV.U32 R124, RZ, RZ, R27 ;  /* 0x000000ffff7c7224 */ /* 0x010fe400078e001b */
[----:B------:R-:W-:Y:S02]  /*187e0*/  IMAD.MOV.U32 R125, RZ, RZ, R26 ;  /* 0x000000ffff7d7224 */ /* 0x000fe400078e001a */
[----:B------:R-:W-:Y:S02]  /*187f0*/  IMAD.MOV.U32 R121, RZ, RZ, R25 ;  /* 0x000000ffff797224 */ /* 0x000fe400078e0019 */
[----:B------:R-:W-:Y:S01]  /*18800*/  IMAD.MOV.U32 R120, RZ, RZ, R24 ;  /* 0x000000ffff787224 */ /* 0x000fe200078e0018 */
[----:B------:R-:W-:Y:S04]  /*18810*/  STL [R1+0x1e84], R124 ;  /* 0x001e847c01007387 */ /* 0x000fe80000100800 */
[----:B------:R-:W-:Y:S04]  /*18820*/  STL [R1+0x1e80], R125 ;  /* 0x001e807d01007387 */ /* 0x000fe80000100800 */
[----:B------:R-:W-:Y:S04]  /*18830*/  STL [R1+0x1e7c], R121 ;  /* 0x001e7c7901007387 */ /* 0x000fe80000100800 */
[----:B------:R-:W-:Y:S04]  /*18840*/  STL [R1+0x1e78], R120 ;  /* 0x001e787801007387 */ /* 0x000fe80000100800 */
[----:B------:R-:W-:Y:S04]  /*18850*/  STL.64 [R1+0x1dd8], R150 ;  /* 0x001dd89601007387 */ /* 0x000fe80000100a00 */
[----:B------:R-:W-:Y:S04]  /*18860*/  STL.64 [R1+0x1dd0], R148 ;  /* 0x001dd09401007387 */ /* 0x000fe80000100a00 */
[----:B------:R-:W3:Y:S04]  /*18870*/  LDL.LU.64 R64, [R1+0xa10] ;  /* 0x000a100001407983 */ /* 0x000ee80000300a00 */
[----:B------:R-:W3:Y:S01]  /*18880*/  LDL.LU.64 R66, [R1+0xa18] ;  /* 0x000a180001427983 */ /* 0x000ee20000300a00 */
[----:B------:R-:W-:-:S03]  /*18890*/  IMAD.MOV.U32 R20, RZ, RZ, R127 ;  /* 0x000000ffff147224 */ /* 0x000fc600078e007f */
[----:B------:R-:W4:Y:S01]  /*188a0*/  LDL.LU.64 R60, [R1+0x9c0] ;  /* 0x0009c000013c7983 */ /* 0x000f220000300a00 */
[----:B------:R-:W-:-:S03]  /*188b0*/  IMAD.MOV.U32 R21, RZ, RZ, R126 ;  /* 0x000000ffff157224 */ /* 0x000fc600078e007e */
[----:B------:R-:W4:Y:S01]  /*188c0*/  LDL.LU.64 R62, [R1+0x9c8] ;  /* 0x0009c800013e7983 */ /* 0x000f220000300a00 */
[----:B------:R-:W-:-:S03]  /*188d0*/  IMAD.MOV.U32 R22, RZ, RZ, R123 ;  /* 0x000000ffff167224 */ /* 0x000fc600078e007b */
[----:B--2---:R-:W2:Y:S01]  /*188e0*/  LDL.LU.64 R56, [R1+0x9b0] ;  /* 0x0009b00001387983 */ /* 0x004ea20000300a00 */
[----:B------:R-:W-:-:S03]  /*188f0*/  IMAD.MOV.U32 R23, RZ, RZ, R122 ;  /* 0x000000ffff177224 */ /* 0x000fc600078e007a */
[----:B-1----:R-:W2:Y:S04]  /*18900*/  LDL.LU.64 R58, [R1+0x9b8] ;  /* 0x0009b800013a7983 */ /* 0x002ea80000300a00 */
[----:B------:R-:W2:Y:S04]  /*18910*/  LDL.LU R127, [R1+0x2084] ;  /* 0x00208400017f7983 */ /* 0x000ea80000300800 */
[----:B------:R-:W3:Y:S04]  /*18920*/  LDL.LU R126, [R1+0x2080] ;  /* 0x00208000017e7983 */ /* 0x000ee80000300800 */
[----:B------:R-:W4:Y:S04]  /*18930*/  LDL.LU R123, [R1+0x207c] ;  /* 0x00207c00017b7983 */ /* 0x000f280000300800 */
[----:B------:R-:W4:Y:S01]  /*18940*/  LDL.LU R122, [R1+0x2078] ;  /* 0x00207800017a7983 */ /* 0x000f220000300800 */
[----:B------:R-:W-:Y:S01]  /*18950*/  HMMA.1688.F32.TF32 R16, R136, R52, R16 ;  /* 0x000000348810723c */ /* 0x000fe20000081010 */
[----:B------:R-:W-:-:S02]  /*18960*/  IMAD.MOV.U32 R24, RZ, RZ, R86 ;  /* 0x000000ffff187224 */ /* 0x000fc400078e0056 */
[----:B------:R-:W4:Y:S01]  /*18970*/  LDL.LU R86, [R1+0x2074] ;  /* 0x0020740001567983 */ /* 0x000f220000300800 */
[----:B------:R-:W-:Y:S02]  /*18980*/  IMAD.MOV.U32 R25, RZ, RZ, R87 ;  /* 0x000000ffff197224 */ /* 0x000fe400078e0057 */
[----:B------:R-:W-:Y:S01]  /*18990*/  IMAD.MOV.U32 R26, RZ, RZ, R90 ;  /* 0x000000ffff1a7224 */ /* 0x000fe200078e005a */
[----:B------:R-:W4:Y:S01]  /*189a0*/  LDL.LU R87, [R1+0x2070] ;  /* 0x0020700001577983 */ /* 0x000f220000300800 */
[----:B------:R-:W-:-:S03]  /*189b0*/  IMAD.MOV.U32 R27, RZ, RZ, R91 ;  /* 0x000000ffff1b7224 */ /* 0x000fc600078e005b */
[----:B------:R-:W4:Y:S04]  /*189c0*/  LDL.LU R90, [R1+0x206c] ;  /* 0x00206c00015a7983 */ /* 0x000f280000300800 */
[----:B------:R-:W4:Y:S04]  /*189d0*/  LDL.LU R91, [R1+0x2068] ;  /* 0x00206800015b7983 */ /* 0x000f280000300800 */
[----:B------:R-:W4:Y:S04]  /*189e0*/  LDL.LU R248, [R1+0x660] ;  /* 0x0006600001f87983 */ /* 0x000f280000300800 */
[----:B------:R-:W4:Y:S04]  /*189f0*/  LDL.LU R249, [R1+0x664] ;  /* 0x0006640001f97983 */ /* 0x000f280000300800 */
[----:B------:R-:W4:Y:S01]  /*18a00*/  LDL.LU R250, [R1+0x668] ;  /* 0x0006680001fa7983 */ /* 0x000f220000300800 */
[----:B------:R-:W-:-:S03]  /*18a10*/  IMAD.MOV.U32 R89, RZ, RZ, R16 ;  /* 0x000000ffff597224 */ /* 0x000fc600078e0010 */
[----:B------:R-:W4:Y:S01]  /*18a20*/  LDL.LU R251, [R1+0x66c] ;  /* 0x00066c0001fb7983 */ /* 0x000f220000300800 */
[----:B------:R-:W-:-:S03]  /*18a30*/  IMAD.MOV.U32 R88, RZ, RZ, R17 ;  /* 0x000000ffff587224 */ /* 0x000fc600078e0011 */
[----:B------:R-:W4:Y:S01]  /*18a40*/  LDL.LU R244, [R1+0x530] ;  /* 0x0005300001f47983 */ /* 0x000f220000300800 */
[----:B------:R-:W-:-:S03]  /*18a50*/  IMAD.MOV.U32 R5, RZ, RZ, R18 ;  /* 0x000000ffff057224 */ /* 0x000fc600078e0012 */
[----:B------:R-:W4:Y:S01]  /*18a60*/  LDL.LU R245, [R1+0x534] ;  /* 0x0005340001f57983 */ /* 0x000f220000300800 */
[----:B------:R-:W-:-:S03]  /*18a70*/  IMAD.MOV.U32 R4, RZ, RZ, R19 ;  /* 0x000000ffff047224 */ /* 0x000fc600078e0013 */
[----:B------:R-:W4:Y:S04]  /*18a80*/  LDL.LU R246, [R1+0x538] ;  /* 0x0005380001f67983 */ /* 0x000f280000300800 */
[----:B------:R-:W4:Y:S01]  /*18a90*/  LDL.LU R247, [R1+0x53c] ;  /* 0x00053c0001f77983 */ /* 0x000f220000300800 */
[----:B--2---:R-:W-:Y:S02]  /*18aa0*/  IMAD.MOV.U32 R19, RZ, RZ, R127 ;  /* 0x000000ffff137224 */ /* 0x004fe400078e007f */
[----:B---3--:R-:W-:Y:S02]  /*18ab0*/  IMAD.MOV.U32 R18, RZ, RZ, R126 ;  /* 0x000000ffff127224 */ /* 0x008fe400078e007e */
[----:B----4-:R-:W-:Y:S02]  /*18ac0*/  IMAD.MOV.U32 R17, RZ, RZ, R123 ;  /* 0x000000ffff117224 */ /* 0x010fe400078e007b */
[----:B------:R-:W-:-:S02]  /*18ad0*/  IMAD.MOV.U32 R16, RZ, RZ, R122 ;  /* 0x000000ffff107224 */ /* 0x000fc400078e007a */
[----:B------:R-:W2:Y:S04]  /*18ae0*/  LDL.LU R122, [R1+0x2064] ;  /* 0x00206400017a7983 */ /* 0x000ea80000300800 */
[----:B------:R-:W2:Y:S04]  /*18af0*/  LDL.LU R123, [R1+0x2060] ;  /* 0x00206000017b7983 */ /* 0x000ea80000300800 */
[----:B------:R-:W3:Y:S04]  /*18b00*/  LDL.LU R126, [R1+0x205c] ;  /* 0x00205c00017e7983 */ /* 0x000ee80000300800 */
[----:B------:R-:W3:Y:S01]  /*18b10*/  LDL.LU R127, [R1+0x2058] ;  /* 0x00205800017f7983 */ /* 0x000ee20000300800 */
[C---:B------:R-:W-:Y:S03]  /*18b20*/  HMMA.1688.F32.TF32 R56, R136.reuse, R40, R56 ;  /* 0x000000288838723c */ /* 0x040fe60000081038 */
[----:B------:R1:W-:Y:S04]  /*18b30*/  STL [R1+0x1e90], R5 ;  /* 0x001e900501007387 */ /* 0x0003e80000100800 */
[----:B------:R4:W-:Y:S01]  /*18b40*/  STL [R1+0x1e8c], R88 ;  /* 0x001e8c5801007387 */ /* 0x0009e20000100800 */
[----:B------:R-:W-:Y:S03]  /*18b50*/  HMMA.1688.F32.TF32 R60, R136, R44, R60 ;  /* 0x0000002c883c723c */ /* 0x000fe6000008103c */
[----:B------:R1:W-:Y:S11]  /*18b60*/  STL [R1+0x1e88], R89 ;  /* 0x001e885901007387 */ /* 0x0003f60000100800 */
[----:B------:R-:W-:Y:S02]  /*18b70*/  @!UPT UIADD3 URZ, URZ, URZ, URZ ;  /* 0x0000003f3f3ff290 */ /* 0x000fe4000fffe03f */
[----:B-1----:R-:W-:Y:S02]  /*18b80*/  IMAD.MOV.U32 R5, RZ, RZ, R56 ;  /* 0x000000ffff057224 */ /* 0x002fe400078e0038 */
[----:B----4-:R-:W-:Y:S02]  /*18b90*/  IMAD.MOV.U32 R88, RZ, RZ, R57 ;  /* 0x000000ffff587224 */ /* 0x010fe400078e0039 */
[----:B------:R-:W-:Y:S02]  /*18ba0*/  IMAD.MOV.U32 R89, RZ, RZ, R58 ;  /* 0x000000ffff597224 */ /* 0x000fe400078e003a */
[----:B------:R-:W-:Y:S02]  /*18bb0*/  IMAD.MOV.U32 R124, RZ, RZ, R59 ;  /* 0x000000ffff7c7224 */ /* 0x000fe400078e003b */
[----:B------:R-:W-:Y:S02]  /*18bc0*/  IMAD.MOV.U32 R125, RZ, RZ, R60 ;  /* 0x000000ffff7d7224 */ /* 0x000fe400078e003c */
[----:B------:R-:W-:-:S02]  /*18bd0*/  IMAD.MOV.U32 R121, RZ, RZ, R61 ;  /* 0x000000ffff797224 */ /* 0x000fc400078e003d */
[----:B------:R-:W-:Y:S02]  /*18be0*/  IMAD.MOV.U32 R120, RZ, RZ, R62 ;  /* 0x000000ffff787224 */ /* 0x000fe400078e003e */
[----:B------:R-:W-:Y:S01]  /*18bf0*/  IMAD.MOV.U32 R252, RZ, RZ, R63 ;  /* 0x000000fffffc7224 */ /* 0x000fe200078e003f */
[----:B------:R-:W-:Y:S08]  /*18c00*/  HMMA.1688.F32.TF32 R24, R152, R86, R24 ;  /* 0x000000569818723c */ /* 0x000ff00000081018 */
[----:B------:R-:W-:Y:S11]  /*18c10*/  HMMA.1688.F32.TF32 R64, R136, R48, R64 ;  /* 0x000000308840723c */ /* 0x000ff60000081040 */
[----:B------:R-:W-:Y:S11]  /*18c20*/  @!UPT UIADD3 URZ, URZ, URZ, URZ ;  /* 0x0000003f3f3ff290 */ /* 0x000ff6000fffe03f */
[----:B------:R-:W-:Y:S02]  /*18c30*/  @!UPT UIADD3 URZ, URZ, URZ, URZ ;  /* 0x0000003f3f3ff290 */ /* 0x000fe4000fffe03f */
[----:B------:R-:W-:Y:S02]  /*18c40*/  IMAD.MOV.U32 R151, RZ, RZ, R64 ;  /* 0x000000ffff977224 */ /* 0x000fe400078e0040 */
[----:B------:R-:W-:Y:S02]  /*18c50*/  IMAD.MOV.U32 R150, RZ, RZ, R65 ;  /* 0x000000ffff967224 */ /* 0x000fe400078e0041 */
[----:B------:R-:W-:Y:S02]  /*18c60*/  IMAD.MOV.U32 R149, RZ, RZ, R66 ;  /* 0x000000ffff957224 */ /* 0x000fe400078e0042 */
[----:B------:R-:W-:Y:S02]  /*18c70*/  IMAD.MOV.U32 R148, RZ, RZ, R67 ;  /* 0x000000ffff947224 */ /* 0x000fe400078e0043 */
[----:B------:R-:W-:Y:S02]  /*18c80*/  IMAD.MOV.U32 R139, RZ, RZ, R12 ;  /* 0x000000ffff8b7224 */ /* 0x000fe400078e000c */
[----:B------:R-:W-:-:S02]  /*18c90*/  IMAD.MOV.U32 R138, RZ, RZ, R13 ;  /* 0x000000ffff8a7224 */ /* 0x000fc400078e000d */
[----:B------:R-:W-:Y:S02]  /*18ca0*/  IMAD.MOV.U32 R137, RZ, RZ, R14 ;  /* 0x000000ffff897224 */ /* 0x000fe400078e000e */
[----:B------:R-:W-:Y:S01]  /*18cb0*/  IMAD.MOV.U32 R136, RZ, RZ, R15 ;  /* 0x000000ffff887224 */ /* 0x000fe200078e000f */
[C---:B---3--:R-:W-:Y:S08]  /*18cc0*/  HMMA.1688.F32.TF32 R56, R152.reuse, R126, R248 ;  /* 0x0000007e9838723c */ /* 0x048ff000000810f8 */
[C---:B--2---:R-:W-:Y:S11]  /*18cd0*/  HMMA.1688.F32.TF32 R60, R152.reuse, R122, R244 ;  /* 0x0000007a983c723c */ /* 0x044ff600000810f4 */
[----:B------:R-:W-:Y:S05]  /*18ce0*/  @!UPT UIADD3 URZ, URZ, URZ, URZ ;  /* 0x0000003f3f3ff290 */ /* 0x000fea000fffe03f */
[----:B------:R-:W-:Y:S02]  /*18cf0*/  IMAD.MOV.U32 R37, RZ, RZ, R56 ;  /* 0x000000ffff257224 */ /* 0x000fe400078e0038 */
[----:B------:R-:W-:Y:S02]  /*18d00*/  IMAD.MOV.U32 R36, RZ, RZ, R57 ;  /* 0x000000ffff247224 */ /* 0x000fe400078e0039 */
[----:B------:R-:W-:Y:S02]  /*18d10*/  IMAD.MOV.U32 R33, RZ, RZ, R58 ;  /* 0x000000ffff217224 */ /* 0x000fe400078e003a */
[----:B------:R-:W-:Y:S02]  /*18d20*/  IMAD.MOV.U32 R32, RZ, RZ, R59 ;  /* 0x000000ffff207224 */ /* 0x000fe400078e003b */
[C---:B------:R-:W-:Y:S08]  /*18d30*/  HMMA.1688.F32.TF32 R56, R152.reuse, R90, R16 ;  /* 0x0000005a9838723c */ /* 0x040ff00000081010 */
[----:B------:R-:W-:Y:S01]  /*18d40*/  HMMA.1688.F32.TF32 R16, R152, R34, R20 ;  /* 0x000000229810723c */ /* 0x000fe20000081014 */
[----:B------:R-:W-:Y:S04]  /*18d50*/  STL [R1+0x1dcc], R36 ;  /* 0x001dcc2401007387 */ /* 0x000fe80000100800 */
[----:B------:R-:W-:Y:S04]  /*18d60*/  STL [R1+0x1dc8], R37 ;  /* 0x001dc82501007387 */ /* 0x000fe80000100800 */
[----:B------:R-:W-:Y:S04]  /*18d70*/  STL.64 [R1+0xca0], R60 ;  /* 0x000ca03c01007387 */ /* 0x000fe80000100a00 */
[----:B------:R-:W-:Y:S04]  /*18d80*/  STL.64 [R1+0xca8], R62 ;  /* 0x000ca83e01007387 */ /* 0x000fe80000100a00 */
[----:B------:R1:W-:Y:S04]  /*18d90*/  STL.64 [R1+0xd50], R56 ;  /* 0x000d503801007387 */ /* 0x0003e80000100a00 */
[----:B------:R2:W-:Y:S04]  /*18da0*/  STL.64 [R1+0xd58], R58 ;  /* 0x000d583a01007387 */ /* 0x0005e80000100a00 */
[----:B-1----:R-:W3:Y:S04]  /*18db0*/  LDL.LU R56, [R1+0xa0] ;  /* 0x0000a00001387983 */ /* 0x002ee80000300800 */
[----:B------:R1:W-:Y:S04]  /*18dc0*/  STL.64 [R1+0xe40], R24 ;  /* 0x000e401801007387 */ /* 0x0003e80000100a00 */
[----:B------:R4:W-:Y:S04]  /*18dd0*/  STL.64 [R1+0xe48], R26 ;  /* 0x000e481a01007387 */ /* 0x0009e80000100a00 */
[----:B------:R1:W-:Y:S04]  /*18de0*/  STL.64 [R1+0xf50], R16 ;  /* 0x000f501001007387 */ /* 0x0003e80000100a00 */
[----:B------:R1:W-:Y:S04]  /*18df0*/  STL.64 [R1+0xf58], R18 ;  /* 0x000f581201007387 */ /* 0x0003e80000100a00 */
[----:B------:R-:W3:Y:S04]  /*18e00*/  LDL.LU R57, [R1+0xa4] ;  /* 0x0000a40001397983 */ /* 0x000ee80000300800 */
[----:B--2---:R-:W3:Y:S04]  /*18e10*/  LDL.LU R58, [R1+0xa8] ;  /* 0x0000a800013a7983 */ /* 0x004ee80000300800 */
[----:B------:R-:W3:Y:S04]  /*18e20*/  LDL.LU R59, [R1+0xac] ;  /* 0x0000ac00013b7983 */ /* 0x000ee80000300800 */
[----:B------:R-:W2:Y:S04]  /*18e30*/  LDL.LU R60, [R1+0x110] ;  /* 0x00011000013c7983 */ /* 0x000ea80000300800 */
        /* <DEDUP_REMOVED lines=14> */
[----:B------:R-:W2:Y:S01]  /*18f20*/  LDL.LU R75, [R1+0x32c] ;  /* 0x00032c00014b7983 */ /* 0x000ea20000300800 */
[----:B------:R-:W-:-:S03]  /*18f30*/  IMAD.MOV.U32 R251, RZ, RZ, R8 ;  /* 0x000000fffffb7224 */ /* 0x000fc600078e0008 */
[----:B------:R-:W2:Y:S01]  /*18f40*/  LDL.LU R76, [R1+0x3c0] ;  /* 0x0003c000014c7983 */ /* 0x000ea20000300800 */
[----:B------:R-:W-:-:S03]  /*18f50*/  IMAD.MOV.U32 R250, RZ, RZ, R9 ;  /* 0x000000fffffa7224 */ /* 0x000fc600078e0009 */
[----:B------:R-:W2:Y:S01]  /*18f60*/  LDL.LU R77, [R1+0x3c4] ;  /* 0x0003c400014d7983 */ /* 0x000ea20000300800 */
[----:B------:R-:W-:-:S03]  /*18f70*/  IMAD.MOV.U32 R249, RZ, RZ, R10 ;  /* 0x000000fffff97224 */ /* 0x000fc600078e000a */
[----:B------:R-:W2:Y:S01]  /*18f80*/  LDL.LU R78, [R1+0x3c8] ;  /* 0x0003c800014e7983 */ /* 0x000ea20000300800 */
[----:B------:R-:W-:-:S03]  /*18f90*/  IMAD.MOV.U32 R248, RZ, RZ, R11 ;  /* 0x000000fffff87224 */ /* 0x000fc600078e000b */
        /* <DEDUP_REMOVED lines=17> */
[----:B-1----:R-:W2:Y:S04]  /*190b0*/  LDL.LU R24, [R1+0x310] ;  /* 0x0003100001187983 */ /* 0x002ea80000300800 */
[----:B------:R-:W2:Y:S04]  /*190c0*/  LDL.LU R25, [R1+0x314] ;  /* 0x0003140001197983 */ /* 0x000ea80000300800 */
[----:B----4-:R-:W2:Y:S04]  /*190d0*/  LDL.LU R26, [R1+0x318] ;  /* 0x00031800011a7983 */ /* 0x010ea80000300800 */
[----:B------:R-:W2:Y:S04]  /*190e0*/  LDL.LU R27, [R1+0x31c] ;  /* 0x00031c00011b7983 */ /* 0x000ea80000300800 */
[----:B------:R-:W4:Y:S04]  /*190f0*/  LDL.LU R16, [R1+0x1f0] ;  /* 0x0001f00001107983 */ /* 0x000f280000300800 */
[----:B------:R-:W4:Y:S04]  /*19100*/  LDL.LU R17, [R1+0x1f4] ;  /* 0x0001f40001117983 */ /* 0x000f280000300800 */
[----:B------:R-:W4:Y:S04]  /*19110*/  LDL.LU R18, [R1+0x1f8] ;  /* 0x0001f80001127983 */ /* 0x000f280000300800 */
[----:B------:R-:W4:Y:S04]  /*19120*/  LDL.LU R19, [R1+0x1fc] ;  /* 0x0001fc0001137983 */ /* 0x000f280000300800 */
[----:B------:R-:W2:Y:S04]  /*19130*/  LDL.LU R240, [R1+0x20] ;  /* 0x0000200001f07983 */ /* 0x000ea80000300800 */
[----:B------:R-:W2:Y:S04]  /*19140*/  LDL.LU R241, [R1+0x24] ;  /* 0x0000240001f17983 */ /* 0x000ea80000300800 */
[----:B------:R-:W2:Y:S04]  /*19150*/  LDL.LU R31, [R1+0x2054] ;  /* 0x00205400011f7983 */ /* 0x000ea80000300800 */
[----:B------:R-:W3:Y:S04]  /*19160*/  LDL.LU R30, [R1+0x2050] ;  /* 0x00205000011e7983 */ /* 0x000ee80000300800 */
        /* <DEDUP_REMOVED lines=16> */
[----:B------:R-:W4:Y:S01]  /*19270*/  LDL.LU R132, [R1+0x230] ;  /* 0x0002300001847983 */ /* 0x000f220000300800 */
[----:B--2---:R-:W-:-:S02]  /*19280*/  IMAD.MOV.U32 R134, RZ, RZ, R31 ;  /* 0x000000ffff867224 */ /* 0x004fc400078e001f */
[----:B---3--:R-:W-:Y:S02]  /*19290*/  IMAD.MOV.U32 R133, RZ, RZ, R30 ;  /* 0x000000ffff857224 */ /* 0x008fe400078e001e */
[----:B------:R-:W2:Y:S04]  /*192a0*/  LDL.LU R30, [R1+0x204c] ;  /* 0x00204c00011e7983 */ /* 0x000ea80000300800 */
[----:B------:R-:W2:Y:S01]  /*192b0*/  LDL.LU R31, [R1+0x2048] ;  /* 0x00204800011f7983 */ /* 0x000ea20000300800 */
[----:B------:R-:W-:-:S03]  /*192c0*/  IMAD.MOV.U32 R246, RZ, RZ, R38 ;  /* 0x000000fffff67224 */ /* 0x000fc600078e0026 */
[----:B------:R-:W3:Y:S01]  /*192d0*/  LDL.LU R135, [R1+0x23c] ;  /* 0x00023c0001877983 */ /* 0x000ee20000300800 */
[----:B------:R-:W-:-:S03]  /*192e0*/  IMAD.MOV.U32 R247, RZ, RZ, R39 ;  /* 0x000000fffff77224 */ /* 0x000fc600078e0027 */
[----:B------:R-:W3:Y:S04]  /*192f0*/  LDL.LU R244, [R1+0x70] ;  /* 0x0000700001f47983 */ /* 0x000ee80000300800 */
[----:B------:R-:W3:Y:S04]  /*19300*/  LDL.LU R245, [R1+0x74] ;  /* 0x0000740001f57983 */ /* 0x000ee80000300800 */
[----:B------:R-:W3:Y:S04]  /*19310*/  LDL.LU R38, [R1+0x2044] ;  /* 0x0020440001267983 */ /* 0x000ee80000300800 */
[----:B------:R-:W3:Y:S01]  /*19320*/  LDL.LU R39, [R1+0x2040] ;  /* 0x0020400001277983 */ /* 0x000ee20000300800 */
[C---:B--2---:R-:W-:Y:S11]  /*19330*/  HMMA.1688.F32.TF32 R24, R152.reuse, R30, R24 ;  /* 0x0000001e9818723c */ /* 0x044ff60000081018 */
[----:B------:R-:W-:Y:S11]  /*19340*/  @!UPT UIADD3 URZ, URZ, URZ, URZ ;  /* 0x0000003f3f3ff290 */ /* 0x000ff6000fffe03f */
[----:B------:R-:W-:Y:S01]  /*19350*/  @!UPT UIADD3 URZ, URZ, URZ, URZ ;  /* 0x0000003f3f3ff290 */ /* 0x000fe2000fffe03f */
[----:B------:R-:W-:Y:S04]  /*19360*/  STL.64 [R1+0xff0], R24 ;  /* 0x000ff01801007387 */ /* 0x000fe80000100a00 */
[----:B------:R1:W-:Y:S04]  /*19370*/  STL.64 [R1+0xff8], R26 ;  /* 0x000ff81a01007387 */ /* 0x0003e80000100a00 */
[----:B-1----:R-:W2:Y:S04]  /*19380*/  LDL.LU.64 R26, [R1+0x2038] ;  /* 0x00203800011a7983 */ /* 0x002ea80000300a00 */
[----:B------:R-:W3:Y:S01]  /*19390*/  LDL.LU.64 R24, [R1+0x2030] ;  /* 0x0020300001187983 */ /* 0x000ee20000300a00 */
[C---:B--2---:R-:W-:Y:S11]  /*193a0*/  HMMA.1688.F32.TF32 R20, R152.reuse, R26, R20 ;  /* 0x0000001a9814723c */ /* 0x044ff60000081014 */
[----:B------:R-:W-:Y:S11]  /*193b0*/  @!UPT UIADD3 URZ, URZ, URZ, URZ ;  /* 0x0000003f3f3ff290 */ /* 0x000ff6000fffe03f */
[----:B------:R-:W-:Y:S01]  /*193c0*/  @!UPT UIADD3 URZ, URZ, URZ, URZ ;  /* 0x0000003f3f3ff290 */ /* 0x000fe2000fffe03f */
[----:B------:R-:W-:Y:S04]  /*193d0*/  STL.64 [R1+0x10d0], R20 ;  /* 0x0010d01401007387 */ /* 0x000fe80000100a00 */
[----:B------:R1:W-:Y:S04]  /*193e0*/  STL.64 [R1+0x10d8], R22 ;  /* 0x0010d81601007387 */ /* 0x0003e80000100a00 */
[----:B-1----:R-:W4:Y:S04]  /*193f0*/  LDL.LU.64 R22, [R1+0x2028] ;  /* 0x0020280001167983 */ /* 0x002f280000300a00 */
[----:B------:R-:W2:Y:S01]  /*19400*/  LDL.LU.64 R20, [R1+0x2020] ;  /* 0x0020200001147983 */ /* 0x000ea20000300a00 */
[C---:B----4-:R-:W-:Y:S11]  /*19410*/  HMMA.1688.F32.TF32 R16, R152.reuse, R22, R16 ;  /* 0x000000169810723c */ /* 0x050ff60000081010 */
        /* <DEDUP_REMOVED lines=11> */
[----:B-1----:R-:W4:Y:S01]  /*194d0*/  LDL.LU.64 R14, [R1+0x2008] ;  /* 0x00200800010e7983 */ /* 0x002f220000300a00 */
[C---:B---3--:R-:W-:Y:S03]  /*194e0*/  HMMA.1688.F32.TF32 R8, R152.reuse, R38, R8 ;  /* 0x000000269808723c */ /* 0x048fe60000081008 */
[----:B------:R-:W3:Y:S05]  /*194f0*/  LDL.LU.64 R12, [R1+0x2000] ;  /* 0x00200000010c7983 */ /* 0x000eea0000300a00 */
[C---:B----4-:R-:W-:Y:S11]  /*19500*/  HMMA.1688.F32.TF32 R236, R152.reuse, R14, R236 ;  /* 0x0000000e98ec723c */ /* 0x050ff600000810ec */
[----:B------:R-:W-:Y:S11]  /*19510*/  @!UPT UIADD3 URZ, URZ, URZ, URZ ;  /* 0x0000003f3f3ff290 */ /* 0x000ff6000fffe03f */
[----:B------:R-:W-:Y:S01]  /*19520*/  @!UPT UIADD3 URZ, URZ, URZ, URZ ;  /* 0x0000003f3f3ff290 */ /* 0x000fe2000fffe03f */
[----:B------:R-:W-:Y:S04]  /*19530*/  STL.64 [R1+0x12c0], R236 ;  /* 0x0012c0ec01007387 */ /* 0x000fe80000100a00 */
[----:B------:R1:W-:Y:S04]  /*19540*/  STL.64 [R1+0x12c8], R238 ;  /* 0x0012c8ee01007387 */ /* 0x0003e80000100a00 */
[----:B-1----:R-:W4:Y:S04]  /*19550*/  LDL.LU.64 R238, [R1+0x1ff8] ;  /* 0x001ff80001ee7983 */ /* 0x002f280000300a00 */
[----:B------:R-:W4:Y:S04]  /*19560*/  LDL.LU.64 R236, [R1+0x1ff0] ;  /* 0x001ff00001ec7983 */ /* 0x000f280000300a00 */
[----:B------:R-:W-:Y:S04]  /*19570*/  STL.64 [R1+0x1330], R8 ;  /* 0x0013300801007387 */ /* 0x000fe80000100a00 */
[----:B------:R1:W-:Y:S04]  /*19580*/  STL.64 [R1+0x1338], R10 ;  /* 0x0013380a01007387 */ /* 0x0003e80000100a00 */
[----:B-1----:R-:W2:Y:S01]  /*19590*/  LDL.LU.64 R10, [R1+0x1fe8] ;  /* 0x001fe800010a7983 */ /* 0x002ea20000300a00 */
[C---:B------:R-:W-:Y:S08]  /*195a0*/  HMMA.1688.F32.TF32 R248, R152.reuse, R54, R248 ;  /* 0x0000003698f8723c */ /* 0x040ff000000810f8 */
[----:B--2---:R-:W-:Y:S11]  /*195b0*/  HMMA.1688.F32.TF32 R240, R152, R10, R240 ;  /* 0x0000000a98f0723c */ /* 0x004ff600000810f0 */
[----:B------:R-:W-:Y:S11]  /*195c0*/  @!UPT UIADD3 URZ, URZ, URZ, URZ ;  /* 0x0000003f3f3ff290 */ /* 0x000ff6000fffe03f */
[----:B------:R-:W-:Y:S01]  /*195d0*/  @!UPT UIADD3 URZ, URZ, URZ, URZ ;  /* 0x0000003f3f3ff290 */ /* 0x000fe2000fffe03f */
[----:B------:R-:W-:Y:S04]  /*195e0*/  STL.64 [R1+0x13b0], R240 ;  /* 0x0013b0f001007387 */ /* 0x000fe80000100a00 */
[----:B------:R1:W-:Y:S04]  /*195f0*/  STL.64 [R1+0x13b8], R242 ;  /* 0x0013b8f201007387 */ /* 0x0003e80000100a00 */
[----:B-1----:R-:W2:Y:S04]  /*19600*/  LDL.LU.64 R242, [R1+0x1fe0] ;  /* 0x001fe00001f27983 */ /* 0x002ea80000300a00 */
[----:B------:R-:W2:Y:S04]  /*19610*/  LDL.LU.64 R240, [R1+0x1fd8] ;  /* 0x001fd80001f07983 */ /* 0x000ea80000300a00 */
[----:B------:R-:W-:Y:S04]  /*19620*/  STL.64 [R1+0x1450], R248 ;  /* 0x001450f801007387 */ /* 0x000fe80000100a00 */
[----:B------:R1:W-:Y:S04]  /*19630*/  STL.64 [R1+0x1458], R250 ;  /* 0x001458fa01007387 */ /* 0x0003e80000100a00 */
[----:B-1----:R-:W2:Y:S04]  /*19640*/  LDL.LU.64 R250, [R1+0x1fd0] ;  /* 0x001fd00001fa7983 */ /* 0x002ea80000300a00 */
[----:B------:R-:W2:Y:S01]  /*19650*/  LDL.LU.64 R248, [R1+0x1fc8] ;  /* 0x001fc80001f87983 */ /* 0x000ea20000300a00 */
[----:B------:R-:W-:Y:S08]  /*19660*/  HMMA.1688.F32.TF32 R96, R128, R126, R96 ;  /* 0x0000007e8060723c */ /* 0x000ff00000081060 */
[----:B------:R-:W-:Y:S08]  /*19670*/  HMMA.1688.F32.TF32 R136, R152, R50, R136 ;  /* 0x000000329888723c */ /* 0x000ff00000081088 */
[----:B------:R-:W-:Y:S08]  /*19680*/  HMMA.1688.F32.TF32 R76, R128, R34, R76 ;  /* 0x00000022804c723c */ /* 0x000ff0000008104c */
[----:B------:R-:W-:-:S02]  /*19690*/  IMAD.MOV.U32 R45, RZ, RZ, R96 ;  /* 0x000000ffff2d7224 */ /* 0x000fc400078e0060 */
[----:B------:R-:W-:Y:S02]  /*196a0*/  IMAD.MOV.U32 R44, RZ, RZ, R97 ;  /* 0x000000ffff2c7224 */ /* 0x000fe400078e0061 */
[----:B------:R-:W-:Y:S02]  /*196b0*/  IMAD.MOV.U32 R41, RZ, RZ, R98 ;  /* 0x000000ffff297224 */ /* 0x000fe400078e0062 */
[----:B------:R-:W-:Y:S02]  /*196c0*/  IMAD.MOV.U32 R40, RZ, RZ, R99 ;  /* 0x000000ffff287224 */ /* 0x000fe400078e0063 */
[C---:B------:R-:W-:Y:S08]  /*196d0*/  HMMA.1688.F32.TF32 R96, R128.reuse, R122, R92 ;  /* 0x0000007a8060723c */ /* 0x040ff0000008105c */
[C---:B------:R-:W-:Y:S08]  /*196e0*/  HMMA.1688.F32.TF32 R92, R128.reuse, R90, R80 ;  /* 0x0000005a805c723c */ /* 0x040ff00000081050 */
[C---:B------:R-:W-:Y:S08]  /*196f0*/  HMMA.1688.F32.TF32 R80, R128.reuse, R86, R188 ;  /* 0x000000568050723c */ /* 0x040ff000000810bc */
[C---:B------:R-:W-:Y:S01]  /*19700*/  HMMA.1688.F32.TF32 R72, R128.reuse, R30, R72 ;  /* 0x0000001e8048723c */ /* 0x040fe20000081048 */
[----:B------:R-:W-:Y:S07]  /*19710*/  STL.64 [R1+0x1440], R136 ;  /* 0x0014408801007387 */ /* 0x000fee0000100a00 */
[----:B------:R-:W-:Y:S01]  /*19720*/  HMMA.1688.F32.TF32 R68, R128, R26, R68 ;  /* 0x0000001a8044723c */ /* 0x000fe20000081044 */
[----:B------:R-:W-:Y:S04]  /*19730*/  STL.64 [R1+0x1448], R138 ;  /* 0x0014488a01007387 */ /* 0x000fe80000100a00 */
[----:B------:R-:W-:Y:S04]  /*19740*/  LDS R136, [R6+0x4100] ;  /* 0x0041000006887984 */ /* 0x000fe80000000800 */
[----:B------:R-:W-:Y:S04]  /*19750*/  LDS R138, [R6+0x6100] ;  /* 0x00610000068a7984 */ /* 0x000fe80000000800 */
[----:B------:R-:W-:Y:S04]  /*19760*/  LDS R137, [R7+0x4100] ;  /* 0x0041000007897984 */ /* 0x000fe80000000800 */
[----:B------:R-:W1:Y:S01]  /*19770*/  LDS R139, [R7+0x6100] ;  /* 0x00610000078b7984 */ /* 0x000e620000000800 */
[C---:B--2---:R-:W-:Y:S08]  /*19780*/  HMMA.1688.F32.TF32 R248, R152.reuse, R46, R248 ;  /* 0x0000002e98f8723c */ /* 0x044ff000000810f8 */
[----:B------:R-:W-:Y:S11]  /*19790*/  HMMA.1688.F32.TF32 R152, R152, R42, R240 ;  /* 0x0000002a9898723c */ /* 0x000ff600000810f0 */
[----:B------:R-:W-:Y:S04]  /*197a0*/  @!UPT UIADD3 URZ, URZ, URZ, URZ ;  /* 0x0000003f3f3ff290 */ /* 0x000fe8000fffe03f */
        /* <DEDUP_REMOVED lines=12> */
[----:B------:R-:W-:Y:S04]  /*19870*/  STL.64 [R1+0xee0], R72 ;  /* 0x000ee04801007387 */ /* 0x000fe80000100a00 */
[----:B------:R1:W-:Y:S01]  /*19880*/  STL.64 [R1+0xee8], R74 ;  /* 0x000ee84a01007387 */ /* 0x0003e20000100a00 */
[C---:B--2---:R-:W-:Y:S03]  /*19890*/  HMMA.1688.F32.TF32 R76, R128.reuse, R22, R132 ;  /* 0x00000016804c723c */ /* 0x044fe60000081084 */
[----:B------:R-:W-:Y:S04]  /*198a0*/  STL.64 [R1+0x1020], R68 ;  /* 0x0010204401007387 */ /* 0x000fe80000100a00 */
[----:B------:R2:W-:Y:S01]  /*198b0*/  STL.64 [R1+0x1028], R70 ;  /* 0x0010284601007387 */ /* 0x0005e20000100a00 */
[C---:B-1----:R-:W-:Y:S08]  /*198c0*/  HMMA.1688.F32.TF32 R72, R128.reuse, R18, R64 ;  /* 0x000000128048723c */ /* 0x042ff00000081040 */
[C---:B--2---:R-:W-:Y:S08]  /*198d0*/  HMMA.1688.F32.TF32 R68, R128.reuse, R14, R60 ;  /* 0x0000000e8044723c */ /* 0x044ff0000008103c */
[C---:B------:R-:W-:Y:S08]  /*198e0*/  HMMA.1688.F32.TF32 R64, R128.reuse, R38, R56 ;  /* 0x000000268040723c */ /* 0x040ff00000081038 */
[C---:B------:R-:W-:Y:S08]  /*198f0*/  HMMA.1688.F32.TF32 R60, R128.reuse, R10, R244 ;  /* 0x0000000a803c723c */ /* 0x040ff000000810f4 */
[C---:B----4-:R-:W-:Y:S01]  /*19900*/  HMMA.1688.F32.TF32 R56, R128.reuse, R54, R236 ;  /* 0x000000368038723c */ /* 0x050fe200000810ec */
        /* <DEDUP_REMOVED lines=10> */
[C---:B-1----:R-:W-:Y:S03]  /*199b0*/  HMMA.1688.F32.TF32 R64, R128.reuse, R50, R232 ;  /* 0x000000328040723c */ /* 0x042fe600000810e8 */
[----:B------:R-:W-:Y:S04]  /*199c0*/  STL.64 [R1+0x13f0], R56 ;  /* 0x0013f03801007387 */ /* 0x000fe80000100a00 */
[----:B------:R1:W-:Y:S01]  /*199d0*/  STL.64 [R1+0x13f8], R58 ;  /* 0x0013f83a01007387 */ /* 0x0003e20000100a00 */
[C---:B--2---:R-:W-:Y:S08]  /*199e0*/  HMMA.1688.F32.TF32 R60, R128.reuse, R46, R228 ;  /* 0x0000002e803c723c */ /* 0x044ff000000810e4 */
[----:B-1----:R-:W-:Y:S01]  /*199f0*/  HMMA.1688.F32.TF32 R56, R128, R42, R144 ;  /* 0x0000002a8038723c */ /* 0x002fe20000081090 */
[----:B------:R-:W-:Y:S01]  /*19a00*/  IMAD.MOV.U32 R238, RZ, RZ, R84 ;  /* 0x000000ffffee7224 */ /* 0x000fe200078e0054 */
[----:B------:R-:W-:Y:S05]  /*19a10*/  LDS R128, [R6+0x4180] ;  /* 0x0041800006807984 */ /* 0x000fea0000000800 */
[----:B------:R-:W-:Y:S04]  /*19a20*/  STL.64 [R1+0x13e0], R64 ;  /* 0x0013e04001007387 */ /* 0x000fe80000100a00 */
[----:B------:R-:W-:Y:S04]  /*19a30*/  STL.64 [R1+0x13e8], R66 ;  /* 0x0013e84201007387 */ /* 0x000fe80000100a00 */
[----:B------:R-:W2:Y:S04]  /*19a40*/  LDL.LU R244, [R1+0x2d0] ;  /* 0x0002d00001f47983 */ /* 0x000ea80000300800 */
[----:B------:R-:W-:Y:S04]  /*19a50*/  STL.64 [R1+0x13d0], R60 ;  /* 0x0013d03c01007387 */ /* 0x000fe80000100a00 */
[----:B------:R-:W-:Y:S04]  /*19a60*/  STL.64 [R1+0x13d8], R62 ;  /* 0x0013d83e01007387 */ /* 0x000fe80000100a00 */
[----:B------:R1:W-:Y:S04]  /*19a70*/  STL.64 [R1+0x13c0], R56 ;  /* 0x0013c03801007387 */ /* 0x0003e80000100a00 */
[----:B------:R4:W-:Y:S04]  /*19a80*/  STL.64 [R1+0x13c8], R58 ;  /* 0x0013c83a01007387 */ /* 0x0009e80000100a00 */
        /* <DEDUP_REMOVED lines=36> */
[----:B------:R-:W3:Y:S04]  /*19cd0*/  LDL.LU R132, [R1+0x3d0] ;  /* 0x0003d00001847983 */ /* 0x000ee80000300800 */
        /* <DEDUP_REMOVED lines=37> */
[----:B------:R-:W-:Y:S04]  /*19f30*/  LDS R130, [R6+0x6180] ;  /* 0x0061800006827984 */ /* 0x000fe80000000800 */
[----:B------:R-:W-:Y:S04]  /*19f40*/  LDS R129, [R7+0x4180] ;  /* 0x0041800007817984 */ /* 0x000fe80000000800 */
[----:B------:R-:W1:Y:S01]  /*19f50*/  LDS R131, [R7+0x6180] ;  /* 0x0061800007837984 */ /* 0x000e620000000800 */
[C---:B--2---:R-:W-:Y:S08]  /*19f60*/  HMMA.1688.F32.TF32 R56, R136.reuse, R22, R56 ;  /* 0x000000168838723c */ /* 0x044ff00000081038 */
[C---:B----4-:R-:W-:Y:S08]  /*19f70*/  HMMA.1688.F32.TF32 R64, R136.reuse, R30, R64 ;  /* 0x0000001e8840723c */ /* 0x050ff00000081040 */
[C---:B---3--:R-:W-:Y:S08]  /*19f80*/  HMMA.1688.F32.TF32 R132, R136.reuse, R34, R132 ;  /* 0x000000228884723c */ /* 0x048ff00000081084 */
[C---:B------:R-:W-:Y:S08]  /*19f90*/  HMMA.1688.F32.TF32 R188, R136.reuse, R86, R188 ;  /* 0x0000005688bc723c */ /* 0x040ff000000810bc */
[C---:B------:R-:W-:Y:S08]  /*19fa0*/  HMMA.1688.F32.TF32 R96, R136.reuse, R126, R96 ;  /* 0x0000007e8860723c */ /* 0x040ff00000081060 */
[C---:B------:R-:W-:Y:S08]  /*19fb0*/  HMMA.1688.F32.TF32 R92, R136.reuse, R122, R92 ;  /* 0x0000007a885c723c */ /* 0x040ff0000008105c */
[----:B------:R-:W-:Y:S08]  /*19fc0*/  HMMA.1688.F32.TF32 R80, R136, R90, R80 ;  /* 0x0000005a8850723c */ /* 0x000ff00000081050 */
[----:B------:R-:W-:-:S02]  /*19fd0*/  IMAD.MOV.U32 R49, RZ, RZ, R98 ;  /* 0x000000ffff317224 */ /* 0x000fc400078e0062 */
[----:B------:R-:W-:Y:S02]  /*19fe0*/  IMAD.MOV.U32 R48, RZ, RZ, R99 ;  /* 0x000000ffff307224 */ /* 0x000fe400078e0063 */
[----:B------:R-:W-:Y:S01]  /*19ff0*/  IMAD.MOV.U32 R53, RZ, RZ, R96 ;  /* 0x000000ffff357224 */ /* 0x000fe200078e0060 */
[----:B------:R-:W2:Y:S01]  /*1a000*/  LDL.LU.64 R98, [R1+0x1fb8] ;  /* 0x001fb80001627983 */ /* 0x000ea20000300a00 */
[----:B------:R-:W-:-:S03]  /*1a010*/  IMAD.MOV.U32 R52, RZ, RZ, R97 ;  /* 0x000000ffff347224 */ /* 0x000fc600078e0061 */
[----:B------:R-:W2:Y:S01]  /*1a020*/  LDL.LU.64 R96, [R1+0x1fb0] ;  /* 0x001fb00001607983 */ /* 0x000ea20000300a00 */
[C---:B------:R-:W-:Y:S03]  /*1a030*/  HMMA.1688.F32.TF32 R60, R136.reuse, R26, R60 ;  /* 0x0000001a883c723c */ /* 0x040fe6000008103c */
[----:B------:R-:W-:Y:S04]  /*1a040*/  STL.64 [R1+0x9b0], R92 ;  /* 0x0009b05c01007387 */ /* 0x000fe80000100a00 */
[----:B------:R3:W-:Y:S04]  /*1a050*/  STL.64 [R1+0x9b8], R94 ;  /* 0x0009b85e01007387 */ /* 0x0007e80000100a00 */
[----:B---3--:R-:W3:Y:S04]  /*1a060*/  LDL.LU.64 R94, [R1+0x1fa8] ;  /* 0x001fa800015e7983 */ /* 0x008ee80000300a00 */
[----:B------:R-:W3:Y:S04]  /*1a070*/  LDL.LU.64 R92, [R1+0x1fa0] ;  /* 0x001fa000015c7983 */ /* 0x000ee80000300a00 */
[----:B------:R-:W-:Y:S04]  /*1a080*/  STL.64 [R1+0xa10], R80 ;  /* 0x000a105001007387 */ /* 0x000fe80000100a00 */
[----:B------:R4:W-:Y:S04]  /*1a090*/  STL.64 [R1+0xa18], R82 ;  /* 0x000a185201007387 */ /* 0x0009e80000100a00 */
[----:B----4-:R-:W4:Y:S04]  /*1a0a0*/  LDL.LU.64 R82, [R1+0x1f98] ;  /* 0x001f980001527983 */ /* 0x010f280000300a00 */
[----:B------:R-:W4:Y:S04]  /*1a0b0*/  LDL.LU.64 R80, [R1+0x1f90] ;  /* 0x001f900001507983 */ /* 0x000f280000300a00 */
[----:B------:R-:W-:Y:S04]  /*1a0c0*/  STL.64 [R1+0xbd0], R188 ;  /* 0x000bd0bc01007387 */ /* 0x000fe80000100a00 */
[----:B------:R1:W-:Y:S04]  /*1a0d0*/  STL.64 [R1+0xbd8], R190 ;  /* 0x000bd8be01007387 */ /* 0x0003e80000100a00 */
[----:B-1----:R-:W2:Y:S04]  /*1a0e0*/  LDL.LU.64 R190, [R1+0x1f88] ;  /* 0x001f880001be7983 */ /* 0x002ea80000300a00 */
[----:B------:R-:W2:Y:S04]  /*1a0f0*/  LDL.LU.64 R188, [R1+0x1f80] ;  /* 0x001f800001bc7983 */ /* 0x000ea80000300a00 */
        /* <DEDUP_REMOVED lines=10> */
[----:B-1----:R-:W3:Y:S04]  /*1a1a0*/  LDL.LU.64 R62, [R1+0x1f58] ;  /* 0x001f5800013e7983 */ /* 0x002ee80000300a00 */
[----:B------:R-:W3:Y:S04]  /*1a1b0*/  LDL.LU.64 R60, [R1+0x1f50] ;  /* 0x001f5000013c7983 */ /* 0x000ee80000300a00 */
[----:B------:R-:W-:Y:S04]  /*1a1c0*/  STL.64 [R1+0xfe0], R56 ;  /* 0x000fe03801007387 */ /* 0x000fe80000100a00 */
[----:B------:R1:W-:Y:S04]  /*1a1d0*/  STL.64 [R1+0xfe8], R58 ;  /* 0x000fe83a01007387 */ /* 0x0003e80000100a00 */
[----:B-1----:R-:W3:Y:S04]  /*1a1e0*/  LDL.LU.64 R58, [R1+0x1f48] ;  /* 0x001f4800013a7983 */ /* 0x002ee80000300a00 */
[----:B------:R-:W3:Y:S01]  /*1a1f0*/  LDL.LU.64 R56, [R1+0x1f40] ;  /* 0x001f400001387983 */ /* 0x000ee20000300a00 */
[----:B------:R-:W-:Y:S01]  /*1a200*/  HMMA.1688.F32.TF32 R144, R136, R18, R144 ;  /* 0x000000128890723c */ /* 0x000fe20000081090 */
[----:B------:R-:W-:-:S02]  /*1a210*/  IMAD.MOV.U32 R234, RZ, RZ, R85 ;  /* 0x000000ffffea7224 */ /* 0x000fc400078e0055 */
[----:B------:R-:W-:Y:S11]  /*1a220*/  IMAD.MOV.U32 R235, RZ, RZ, R84 ;  /* 0x000000ffffeb7224 */ /* 0x000ff600078e0054 */
[----:B------:R-:W-:Y:S09]  /*1a230*/  @!UPT UIADD3 URZ, URZ, URZ, URZ ;  /* 0x0000003f3f3ff290 */ /* 0x000ff2000fffe03f */
[----:B------:R-:W-:Y:S04]  /*1a240*/  STL.64 [R1+0x10c0], R144 ;  /* 0x0010c09001007387 */ /* 0x000fe80000100a00 */
[----:B------:R1:W-:Y:S02]  /*1a250*/  STL.64 [R1+0x10c8], R146 ;  /* 0x0010c89201007387 */ /* 0x0003e40000100a00 */
[C---:B-1----:R-:W-:Y:S08]  /*1a260*/  HMMA.1688.F32.TF32 R144, R136.reuse, R14, R228 ;  /* 0x0000000e8890723c */ /* 0x042ff000000810e4 */
[C---:B------:R-:W-:Y:S08]  /*1a270*/  HMMA.1688.F32.TF32 R232, R136.reuse, R38, R232 ;  /* 0x0000002688e8723c */ /* 0x040ff000000810e8 */
[----:B------:R-:W-:Y:S07]  /*1a280*/  HMMA.1688.F32.TF32 R228, R136, R10, R236 ;  /* 0x0000000a88e4723c */ /* 0x000fee00000810ec */
[----:B------:R-:W-:Y:S04]  /*1a290*/  STL.64 [R1+0x1130], R144 ;  /* 0x0011309001007387 */ /* 0x000fe80000100a00 */
[----:B------:R3:W-:Y:S04]  /*1a2a0*/  STL.64 [R1+0x1138], R146 ;  /* 0x0011389201007387 */ /* 0x0007e80000100a00 */
[----:B------:R-:W-:Y:S04]  /*1a2b0*/  STL.64 [R1+0x1220], R232 ;  /* 0x001220e801007387 */ /* 0x000fe80000100a00 */
[----:B------:R-:W-:Y:S04]  /*1a2c0*/  STL.64 [R1+0x1228], R234 ;  /* 0x001228ea01007387 */ /* 0x000fe80000100a00 */
[----:B------:R-:W-:Y:S04]  /*1a2d0*/  STL.64 [R1+0x12b0], R228 ;  /* 0x0012b0e401007387 */ /* 0x000fe80000100a00 */
[----:B------:R-:W-:Y:S01]  /*1a2e0*/  STL.64 [R1+0x12b8], R230 ;  /* 0x0012b8e601007387 */ /* 0x000fe20000100a00 */
[----:B------:R-:W-:Y:S08]  /*1a2f0*/  HMMA.1688.F32.TF32 R72, R128, R34, R72 ;  /* 0x000000228048723c */ /* 0x000ff00000081048 */
[C---:B--2---:R-:W-:Y:S08]  /*1a300*/  HMMA.1688.F32.TF32 R64, R136.reuse, R46, R64 ;  /* 0x0000002e8840723c */ /* 0x044ff00000081040 */
[C---:B---3--:R-:W-:Y:S08]  /*1a310*/  HMMA.1688.F32.TF32 R144, R136.reuse, R54, R56 ;  /* 0x000000368890723c */ /* 0x048ff00000081038 */
[C---:B------:R-:W-:Y:S08]  /*1a320*/  HMMA.1688.F32.TF32 R56, R136.reuse, R50, R60 ;  /* 0x000000328838723c */ /* 0x040ff0000008103c */
[----:B------:R-:W-:Y:S07]  /*1a330*/  HMMA.1688.F32.TF32 R60, R136, R42, R132 ;  /* 0x0000002a883c723c */ /* 0x000fee0000081084 */
[----:B------:R-:W-:Y:S04]  /*1a340*/  STL.64 [R1+0x13a0], R144 ;  /* 0x0013a09001007387 */ /* 0x000fe80000100a00 */
[----:B------:R-:W-:Y:S04]  /*1a350*/  STL.64 [R1+0x13a8], R146 ;  /* 0x0013a89201007387 */ /* 0x000fe80000100a00 */
[----:B------:R-:W-:Y:S04]  /*1a360*/  STL.64 [R1+0x1390], R56 ;  /* 0x0013903801007387 */ /* 0x000fe80000100a00 */
[----:B------:R-:W-:Y:S04]  /*1a370*/  STL.64 [R1+0x1398], R58 ;  /* 0x0013983a01007387 */ /* 0x000fe80000100a00 */
[----:B------:R-:W-:Y:S04]  /*1a380*/  STL.64 [R1+0x1380], R64 ;  /* 0x0013804001007387 */ /* 0x000fe80000100a00 */
[----:B------:R-:W-:Y:S04]  /*1a390*/  STL.64 [R1+0x1388], R66 ;  /* 0x0013884201007387 */ /* 0x000fe80000100a00 */
[----:B------:R-:W-:Y:S04]  /*1a3a0*/  STL.64 [R1+0x1370], R60 ;  /* 0x0013703c01007387 */ /* 0x000fe80000100a00 */
[----:B------:R1:W-:Y:S01]  /*1a3b0*/  STL.64 [R1+0x1378], R62 ;  /* 0x0013783e01007387 */ /* 0x0003e20000100a00 */
[C---:B------:R-:W-:Y:S03]  /*1a3c0*/  HMMA.1688.F32.TF32 R132, R128.reuse, R122, R240 ;  /* 0x0000007a8084723c */ /* 0x040fe600000810f0 */
[----:B------:R-:W-:Y:S04]  /*1a3d0*/  LDS R56, [R6+0x4200] ;  /* 0x0042000006387984 */ /* 0x000fe80000000800 */
[----:B------:R-:W-:Y:S01]  /*1a3e0*/  LDS R58, [R6+0x6200] ;  /* 0x00620000063a7984 */ /* 0x000fe20000000800 */
[C---:B-1----:R-:W-:Y:S03]  /*1a3f0*/  HMMA.1688.F32.TF32 R60, R128.reuse, R126, R152 ;  /* 0x0000007e803c723c */ /* 0x042fe60000081098 */
[----:B------:R-:W-:Y:S04]  /*1a400*/  LDS R57, [R7+0x4200] ;  /* 0x0042000007397984 */ /* 0x000fe80000000800 */
[----:B------:R-:W1:Y:S01]  /*1a410*/  LDS R59, [R7+0x6200] ;  /* 0x00620000073b7984 */ /* 0x000e620000000800 */
[C---:B------:R-:W-:Y:S11]  /*1a420*/  HMMA.1688.F32.TF32 R64, R128.reuse, R90, R248 ;  /* 0x0000005a8040723c */ /* 0x040ff600000810f8 */
[----:B------:R-:W-:Y:S05]  /*1a430*/  @!UPT UIADD3 URZ, URZ, URZ, URZ ;  /* 0x0000003f3f3ff290 */ /* 0x000fea000fffe03f */
[----:B------:R-:W-:Y:S02]  /*1a440*/  IMAD.MOV.U32 R36, RZ, RZ, R60 ;  /* 0x000000ffff247224 */ /* 0x000fe400078e003c */
[----:B------:R-:W-:Y:S02]  /*1a450*/  IMAD.MOV.U32 R37, RZ, RZ, R61 ;  /* 0x000000ffff257224 */ /* 0x000fe400078e003d */
[----:B------:R-:W-:Y:S02]  /*1a460*/  IMAD.MOV.U32 R85, RZ, RZ, R62 ;  /* 0x000000ffff557224 */ /* 0x000fe400078e003e */
[----:B------:R-:W-:Y:S02]  /*1a470*/  IMAD.MOV.U32 R84, RZ, RZ, R63 ;  /* 0x000000ffff547224 */ /* 0x000fe400078e003f */
[C---:B------:R-:W-:Y:S01]  /*1a480*/  HMMA.1688.F32.TF32 R60, R128.reuse, R86, R76 ;  /* 0x00000056803c723c */ /* 0x040fe2000008104c */
[----:B------:R-:W-:Y:S04]  /*1a490*/  STL.64 [R1+0x570], R132 ;  /* 0x0005708401007387 */ /* 0x000fe80000100a00 */
[----:B------:R-:W-:Y:S04]  /*1a4a0*/  STL.64 [R1+0x578], R134 ;  /* 0x0005788601007387 */ /* 0x000fe80000100a00 */
[----:B------:R-:W-:Y:S04]  /*1a4b0*/  STL.64 [R1+0x660], R64 ;  /* 0x0006604001007387 */ /* 0x000fe80000100a00 */
[----:B------:R2:W-:Y:S10]  /*1a4c0*/  STL.64 [R1+0x668], R66 ;  /* 0x0006684201007387 */ /* 0x0005f40000100a00 */
[----:B------:R-:W-:Y:S01]  /*1a4d0*/  STL.64 [R1+0x680], R60 ;  /* 0x0006803c01007387 */ /* 0x000fe20000100a00 */
[C---:B--2---:R-:W-:Y:S03]  /*1a4e0*/  HMMA.1688.F32.TF32 R64, R128.reuse, R30, R68 ;  /* 0x0000001e8040723c */ /* 0x044fe60000081044 */
[----:B------:R2:W-:Y:S05]  /*1a4f0*/  STL.64 [R1+0x688], R62 ;  /* 0x0006883e01007387 */ /* 0x0005ea0000100a00 */
[----:B--2---:R-:W-:Y:S01]  /*1a500*/  HMMA.1688.F32.TF32 R60, R128, R26, R244 ;  /* 0x0000001a803c723c */ /* 0x004fe200000810f4 */
[----:B------:R-:W-:Y:S04]  /*1a510*/  STL.64 [R1+0x690], R72 ;  /* 0x0006904801007387 */ /* 0x000fe80000100a00 */
[----:B------:R-:W-:Y:S04]  /*1a520*/  STL.64 [R1+0x698], R74 ;  /* 0x0006984a01007387 */ /* 0x000fe80000100a00 */
[----:B------:R-:W2:Y:S06]  /*1a530*/  LDL.LU R240, [R1+0xf0] ;  /* 0x0000f00001f07983 */ /* 0x000eac0000300800 */
        /* <DEDUP_REMOVED lines=15> */
[----:B---3--:R-:W3:Y:S04]  /*1a630*/  LDL.LU R60, [R1+0x60] ;  /* 0x00006000013c7983 */ /* 0x008ee80000300800 */
[----:B------:R-:W3:Y:S04]  /*1a640*/  LDL.LU R61, [R1+0x64] ;  /* 0x00006400013d7983 */ /* 0x000ee80000300800 */
[----:B-1----:R-:W3:Y:S04]  /*1a650*/  LDL.LU R62, [R1+0x68] ;  /* 0x00006800013e7983 */ /* 0x002ee80000300800 */
        /* <DEDUP_REMOVED lines=9> */
[----:B------:R-:W3:Y:S04]  /*1a6f0*/  LDL.LU R76, [R1+0x250] ;  /* 0x00025000014c7983 */ /* 0x000ee80000300800 */
[----:B------:R-:W3:Y:S04]  /*1a700*/  LDL.LU R77, [R1+0x254] ;  /* 0x00025400014d7983 */ /* 0x000ee80000300800 */
[----:B------:R-:W3:Y:S04]  /*1a710*/  LDL.LU R78, [R1+0x258] ;  /* 0x00025800014e7983 */ /* 0x000ee80000300800 */
        /* <DEDUP_REMOVED lines=31> */
[----:B------:R-:W4:Y:S04]  /*1a910*/  LDL.LU R235, [R1+0x29c] ;  /* 0x00029c0001eb7983 */ /* 0x000f280000300800 */
[----:B------:R-:W4:Y:S04]  /*1a920*/  LDL.LU R248, [R1+0x50] ;  /* 0x0000500001f87983 */ /* 0x000f280000300800 */
[----:B------:R-:W4:Y:S04]  /*1a930*/  LDL.LU R17, [R1+0x1f38] ;  /* 0x001f380001117983 */ /* 0x000f280000300800 */
[----:B------:R-:W4:Y:S04]  /*1a940*/  LDL.LU R28, [R1+0x1f34] ;  /* 0x001f3400011c7983 */ /* 0x000f280000300800 */
[----:B------:R-:W4:Y:S01]  /*1a950*/  LDL.LU R29, [R1+0x1f30] ;  /* 0x001f3000011d7983 */ /* 0x000f220000300800 */
[C---:B--2---:R-:W-:Y:S08]  /*1a960*/  HMMA.1688.F32.TF32 R72, R128.reuse, R18, R72 ;  /* 0x000000128048723c */ /* 0x044ff00000081048 */
[C---:B---3--:R-:W-:Y:S08]  /*1a970*/  HMMA.1688.F32.TF32 R76, R128.reuse, R22, R76 ;  /* 0x00000016804c723c */ /* 0x048ff0000008104c */
[C---:B----4-:R-:W-:Y:S11]  /*1a980*/  HMMA.1688.F32.TF32 R68, R128.reuse, R14, R68 ;  /* 0x0000000e8044723c */ /* 0x050ff60000081044 */
[----:B------:R-:W-:Y:S04]  /*1a990*/  @!UPT UIADD3 URZ, URZ, URZ, URZ ;  /* 0x0000003f3f3ff290 */ /* 0x000fe8000fffe03f */
        /* <DEDUP_REMOVED lines=10> */
[----:B-1----:R-:W4:Y:S04]  /*1aa40*/  LDL.LU.64 R70, [R1+0x1f08] ;  /* 0x001f080001467983 */ /* 0x002f280000300a00 */
[----:B------:R-:W4:Y:S01]  /*1aa50*/  LDL.LU.64 R68, [R1+0x1f00] ;  /* 0x001f000001447983 */ /* 0x000f220000300a00 */
[C---:B------:R-:W-:Y:S08]  /*1aa60*/  HMMA.1688.F32.TF32 R244, R128.reuse, R38, R244 ;  /* 0x0000002680f4723c */ /* 0x040ff000000810f4 */
[C---:B------:R-:W-:Y:S11]  /*1aa70*/  HMMA.1688.F32.TF32 R60, R128.reuse, R10, R60 ;  /* 0x0000000a803c723c */ /* 0x040ff6000008103c */
[----:B------:R-:W-:Y:S04]  /*1aa80*/  @!UPT UIADD3 URZ, URZ, URZ, URZ ;  /* 0x0000003f3f3ff290 */ /* 0x000fe8000fffe03f */
[----:B------:R-:W-:Y:S04]  /*1aa90*/  STL.64 [R1+0x1150], R244 ;  /* 0x001150f401007387 */ /* 0x000fe80000100a00 */
[----:B------:R1:W-:Y:S04]  /*1aaa0*/  STL.64 [R1+0x1158], R246 ;  /* 0x001158f601007387 */ /* 0x0003e80000100a00 */
[----:B-1----:R-:W2:Y:S04]  /*1aab0*/  LDL.LU.64 R246, [R1+0x1ef8] ;  /* 0x001ef80001f67983 */ /* 0x002ea80000300a00 */
[----:B------:R-:W2:Y:S04]  /*1aac0*/  LDL.LU.64 R244, [R1+0x1ef0] ;  /* 0x001ef00001f47983 */ /* 0x000ea80000300a00 */
[----:B------:R-:W-:Y:S04]  /*1aad0*/  STL.64 [R1+0x11f0], R60 ;  /* 0x0011f03c01007387 */ /* 0x000fe80000100a00 */
[----:B------:R4:W-:Y:S02]  /*1aae0*/  STL.64 [R1+0x11f8], R62 ;  /* 0x0011f83e01007387 */ /* 0x0009e40000100a00 */
[C---:B----4-:R-:W-:Y:S02]  /*1aaf0*/  HMMA.1688.F32.TF32 R60, R128.reuse, R54, R68 ;  /* 0x00000036803c723c */ /* 0x050fe40000081044 */
[----:B------:R-:W4:Y:S11]  /*1ab00*/  LDL.LU R68, [R1+0x590] ;  /* 0x0005900001447983 */ /* 0x000f360000300800 */
[----:B------:R-:W-:Y:S10]  /*1ab10*/  @!UPT UIADD3 URZ, URZ, URZ, URZ ;  /* 0x0000003f3f3ff290 */ /* 0x000ff4000fffe03f */
[----:B------:R-:W-:Y:S04]  /*1ab20*/  STL.64 [R1+0x1310], R60 ;  /* 0x0013103c01007387 */ /* 0x000fe80000100a00 */
[----:B------:R3:W-:Y:S04]  /*1ab30*/  STL.64 [R1+0x1318], R62 ;  /* 0x0013183e01007387 */ /* 0x0007e80000100a00 */
[----:B------:R-:W4:Y:S04]  /*1ab40*/  LDL.LU R69, [R1+0x594] ;  /* 0x0005940001457983 */ /* 0x000f280000300800 */
[----:B------:R-:W4:Y:S01]  /*1ab50*/  LDL.LU R70, [R1+0x598] ;  /* 0x0005980001467983 */ /* 0x000f220000300800 */
[C---:B---3--:R-:W-:Y:S03]  /*1ab60*/  HMMA.1688.F32.TF32 R60, R128.reuse, R50, R72 ;  /* 0x00000032803c723c */ /* 0x048fe60000081048 */
[----:B------:R-:W4:Y:S04]  /*1ab70*/  LDL.LU R71, [R1+0x59c] ;  /* 0x00059c0001477983 */ /* 0x000f280000300800 */
[----:B------:R-:W3:Y:S11]  /*1ab80*/  LDL.LU R72, [R1+0x6a0] ;  /* 0x0006a00001487983 */ /* 0x000ef60000300800 */
[----:B------:R-:W-:Y:S05]  /*1ab90*/  @!UPT UIADD3 URZ, URZ, URZ, URZ ;  /* 0x0000003f3f3ff290 */ /* 0x000fea000fffe03f */
[----:B------:R-:W-:Y:S04]  /*1aba0*/  STL.64 [R1+0x1300], R60 ;  /* 0x0013003c01007387 */ /* 0x000fe80000100a00 */
[----:B------:R2:W-:Y:S04]  /*1abb0*/  STL.64 [R1+0x1308], R62 ;  /* 0x0013083e01007387 */ /* 0x0005e80000100a00 */
[----:B------:R-:W3:Y:S04]  /*1abc0*/  LDL.LU R73, [R1+0x6a4] ;  /* 0x0006a40001497983 */ /* 0x000ee80000300800 */
[----:B------:R-:W3:Y:S04]  /*1abd0*/  LDL.LU R74, [R1+0x6a8] ;  /* 0x0006a800014a7983 */ /* 0x000ee80000300800 */
[----:B------:R-:W3:Y:S01]  /*1abe0*/  LDL.LU R75, [R1+0x6ac] ;  /* 0x0006ac00014b7983 */ /* 0x000ee20000300800 */
[C---:B--2---:R-:W-:Y:S08]  /*1abf0*/  HMMA.1688.F32.TF32 R60, R128.reuse, R46, R76 ;  /* 0x0000002e803c723c */ /* 0x044ff0000008104c */
[----:B------:R-:W-:Y:S11]  /*1ac00*/  HMMA.1688.F32.TF32 R76, R128, R42, R188 ;  /* 0x0000002a804c723c */ /* 0x000ff600000810bc */
[----:B------:R-:W-:Y:S04]  /*1ac10*/  @!UPT UIADD3 URZ, URZ, URZ, URZ ;  /* 0x0000003f3f3ff290 */ /* 0x000fe8000fffe03f */
[----:B------:R-:W-:Y:S04]  /*1ac20*/  STL.64 [R1+0x12f0], R60 ;  /* 0x0012f03c01007387 */ /* 0x000fe80000100a00 */
[----:B------:R-:W-:Y:S04]  /*1ac30*/  STL.64 [R1+0x12f8], R62 ;  /* 0x0012f83e01007387 */ /* 0x000fe80000100a00 */
[----:B------:R-:W-:Y:S04]  /*1ac40*/  STL.64 [R1+0x12e0], R76 ;  /* 0x0012e04c01007387 */ /* 0x000fe80000100a00 */
[----:B------:R1:W-:Y:S04]  /*1ac50*/  STL.64 [R1+0x12e8], R78 ;  /* 0x0012e84e01007387 */ /* 0x0003e80000100a00 */
[----:B------:R-:W-:Y:S04]  /*1ac60*/  LDS R60, [R6+0x4280] ;  /* 0x00428000063c7984 */ /* 0x000fe80000000800 */
[----:B------:R-:W-:Y:S01]  /*1ac70*/  LDS R62, [R6+0x6280] ;  /* 0x00628000063e7984 */ /* 0x000fe20000000800 */
[C---:B-1----:R-:W-:Y:S03]  /*1ac80*/  HMMA.1688.F32.TF32 R76, R56.reuse, R90, R136 ;  /* 0x0000005a384c723c */ /* 0x042fe60000081088 */
[----:B------:R-:W-:Y:S04]  /*1ac90*/  LDS R61, [R7+0x4280] ;  /* 0x00428000073d7984 */ /* 0x000fe80000000800 */
[----:B------:R-:W1:Y:S01]  /*1aca0*/  LDS R63, [R7+0x6280] ;  /* 0x00628000073f7984 */ /* 0x000e620000000800 */
[C---:B----4-:R-:W-:Y:S08]  /*1acb0*/  HMMA.1688.F32.TF32 R68, R56.reuse, R122, R68 ;  /* 0x0000007a3844723c */ /* 0x050ff00000081044 */
[C---:B---3--:R-:W-:Y:S11]  /*1acc0*/  HMMA.1688.F32.TF32 R72, R56.reuse, R126, R72 ;  /* 0x0000007e3848723c */ /* 0x048ff60000081048 */
[----:B------:R-:W-:Y:S11]  /*1acd0*/  @!UPT UIADD3 URZ, URZ, URZ, URZ ;  /* 0x0000003f3f3ff290 */ /* 0x000ff6000fffe03f */
[----:B------:R-:W-:Y:S02]  /*1ace0*/  @!UPT UIADD3 URZ, URZ, URZ, URZ ;  /* 0x0000003f3f3ff290 */ /* 0x000fe4000fffe03f */
[----:B------:R-:W-:Y:S02]  /*1acf0*/  IMAD.MOV.U32 R191, RZ, RZ, R72 ;  /* 0x000000ffffbf7224 */ /* 0x000fe400078e0048 */
[----:B------:R-:W-:Y:S02]  /*1ad00*/  IMAD.MOV.U32 R190, RZ, RZ, R73 ;  /* 0x000000ffffbe7224 */ /* 0x000fe400078e0049 */
[----:B------:R-:W-:Y:S02]  /*1ad10*/  IMAD.MOV.U32 R189, RZ, RZ, R74 ;  /* 0x000000ffffbd7224 */ /* 0x000fe400078e004a */
[----:B------:R-:W-:Y:S01]  /*1ad20*/  IMAD.MOV.U32 R188, RZ, RZ, R75 ;  /* 0x000000ffffbc7224 */ /* 0x000fe200078e004b */
[----:B------:R-:W-:Y:S01]  /*1ad30*/  STL.64 [R1+0x1de8], R190 ;  /* 0x001de8be01007387 */ /* 0x000fe20000100a00 */
[C---:B------:R-:W-:Y:S03]  /*1ad40*/  HMMA.1688.F32.TF32 R72, R56.reuse, R86, R132 ;  /* 0x000000563848723c */ /* 0x040fe60000081084 */
[----:B------:R-:W-:Y:S04]  /*1ad50*/  STL.64 [R1+0x1de0], R188 ;  /* 0x001de0bc01007387 */ /* 0x000fe80000100a00 */
[----:B------:R-:W-:Y:S04]  /*1ad60*/  STL.64 [R1+0x4b0], R68 ;  /* 0x0004b04401007387 */ /* 0x000fe80000100a00 */
[----:B------:R2:W-:Y:S02]  /*1ad70*/  STL.64 [R1+0x4b8], R70 ;  /* 0x0004b84601007387 */ /* 0x0005e40000100a00 */
[C---:B--2---:R-:W-:Y:S08]  /*1ad80*/  HMMA.1688.F32.TF32 R68, R56.reuse, R34, R64 ;  /* 0x000000223844723c */ /* 0x044ff00000081040 */
[C---:B------:R-:W-:Y:S01]  /*1ad90*/  HMMA.1688.F32.TF32 R64, R56.reuse, R30, R144 ;  /* 0x0000001e3840723c */ /* 0x040fe20000081090 */
        /* <DEDUP_REMOVED lines=9> */
[C---:B---3--:R-:W-:Y:S08]  /*1ae30*/  HMMA.1688.F32.TF32 R68, R56.reuse, R22, R232 ;  /* 0x000000163844723c */ /* 0x048ff000000810e8 */
[C---:B--2---:R-:W-:Y:S07]  /*1ae40*/  HMMA.1688.F32.TF32 R64, R56.reuse, R18, R236 ;  /* 0x000000123840723c */ /* 0x044fee00000810ec */
        /* <DEDUP_REMOVED lines=17> */
[C---:B--2---:R-:W-:Y:S08]  /*1af60*/  HMMA.1688.F32.TF32 R64, R56.reuse, R46, R96 ;  /* 0x0000002e3840723c */ /* 0x044ff00000081060 */
[----:B------:R-:W-:Y:S01]  /*1af70*/  HMMA.1688.F32.TF32 R56, R56, R42, R184 ;  /* 0x0000002a3838723c */ /* 0x000fe200000810b8 */
[----:B------:R2:W-:Y:S04]  /*1af80*/  STL.64 [R1+0x12a0], R72 ;  /* 0x0012a04801007387 */ /* 0x0005e80000100a00 */
[----:B------:R3:W-:Y:S01]  /*1af90*/  STL.64 [R1+0x12a8], R74 ;  /* 0x0012a84a01007387 */ /* 0x0007e20000100a00 */
[----:B------:R-:W-:-:S03]  /*1afa0*/  IMAD.MOV.U32 R248, RZ, RZ, R12 ;  /* 0x000000fffff87224 */ /* 0x000fc600078e000c */
[----:B------:R4:W-:Y:S04]  /*1afb0*/  STL.64 [R1+0x1290], R68 ;  /* 0x0012904401007387 */ /* 0x0009e80000100a00 */
[----:B------:R1:W-:Y:S04]  /*1afc0*/  STL.64 [R1+0x1298], R70 ;  /* 0x0012984601007387 */ /* 0x0003e80000100a00 */
[----:B------:R1:W-:Y:S01]  /*1afd0*/  STL.64 [R1+0x1280], R64 ;  /* 0x0012804001007387 */ /* 0x0003e20000100a00 */
[----:B------:R-:W-:-:S03]  /*1afe0*/  IMAD.MOV.U32 R249, RZ, RZ, R13 ;  /* 0x000000fffff97224 */ /* 0x000fc600078e000d */
[----:B------:R1:W-:Y:S01]  /*1aff0*/  STL.64 [R1+0x1288], R66 ;  /* 0x0012884201007387 */ /* 0x0003e20000100a00 */
[----:B------:R-:W-:-:S03]  /*1b000*/  IMAD.MOV.U32 R250, RZ, RZ, R20 ;  /* 0x000000fffffa7224 */ /* 0x000fc600078e0014 */
[----:B------:R-:W2:Y:S01]  /*1b010*/  LDL.LU R12, [R1+0x1eec] ;  /* 0x001eec00010c7983 */ /* 0x000ea20000300800 */
[----:B------:R-:W-:-:S03]  /*1b020*/  IMAD.MOV.U32 R251, RZ, RZ, R21 ;  /* 0x000000fffffb7224 */ /* 0x000fc600078e0015 */
[----:B------:R-:W-:Y:S01]  /*1b030*/  STL.64 [R1+0x1270], R56 ;  /* 0x0012703801007387 */ /* 0x000fe20000100a00 */
[----:B------:R-:W-:-:S03]  /*1b040*/  IMAD.MOV.U32 R152, RZ, RZ, R29 ;  /* 0x000000ffff987224 */ /* 0x000fc600078e001d */
[----:B------:R-:W-:Y:S04]  /*1b050*/  STL.64 [R1+0x1278], R58 ;  /* 0x0012783a01007387 */ /* 0x000fe80000100a00 */
[----:B------:R-:W2:Y:S04]  /*1b060*/  LDL.LU R13, [R1+0x1ee8] ;  /* 0x001ee800010d7983 */ /* 0x000ea80000300800 */
[----:B------:R-:W2:Y:S04]  /*1b070*/  LDL.LU R20, [R1+0x1ee4] ;  /* 0x001ee40001147983 */ /* 0x000ea80000300800 */
[----:B------:R-:W2:Y:S04]  /*1b080*/  LDL.LU R21, [R1+0x1ee0] ;  /* 0x001ee00001157983 */ /* 0x000ea80000300800 */
[----:B------:R-:W2:Y:S01]  /*1b090*/  LDL.LU R29, [R1+0x1edc] ;  /* 0x001edc00011d7983 */ /* 0x000ea20000300800 */
[----:B------:R-:W-:-:S03]  /*1b0a0*/  IMAD.MOV.U32 R153, RZ, RZ, R28 ;  /* 0x000000ffff997224 */ /* 0x000fc600078e001c */
[----:B------:R-:W3:Y:S04]  /*1b0b0*/  LDL.LU R28, [R1+0x1ed8] ;  /* 0x001ed800011c7983 */ /* 0x000ee80000300800 */
[----:B------:R-:W4:Y:S04]  /*1b0c0*/  LDL.LU R154, [R1+0x188] ;  /* 0x00018800019a7983 */ /* 0x000f280000300800 */
[----:B------:R-:W4:Y:S04]  /*1b0d0*/  LDL.LU R155, [R1+0x18c] ;  /* 0x00018c00019b7983 */ /* 0x000f280000300800 */
[----:B------:R-:W4:Y:S04]  /*1b0e0*/  LDL.LU R236, [R1+0x210] ;  /* 0x0002100001ec7983 */ /* 0x000f280000300800 */
[----:B------:R-:W4:Y:S04]  /*1b0f0*/  LDL.LU R237, [R1+0x214] ;  /* 0x0002140001ed7983 */ /* 0x000f280000300800 */
[----:B------:R-:W-:Y:S04]  /*1b100*/  LDS R56, [R6+0x4300] ;  /* 0x0043000006387984 */ /* 0x000fe80000000800 */
[----:B------:R-:W-:Y:S04]  /*1b110*/  LDS R58, [R6+0x6300] ;  /* 0x00630000063a7984 */ /* 0x000fe80000000800 */
[----:B------:R-:W-:Y:S04]  /*1b120*/  LDS R57, [R7+0x4300] ;  /* 0x0043000007397984 */ /* 0x000fe80000000800 */
[----:B------:R-:W1:Y:S01]  /*1b130*/  LDS R59, [R7+0x6300] ;  /* 0x00630000073b7984 */ /* 0x000e620000000800 */
[----:B--2---:R-:W-:-:S03]  /*1b140*/  IMAD.MOV.U32 R238, RZ, RZ, R29 ;  /* 0x000000ffffee7224 */ /* 0x004fc600078e001d */
[----:B------:R-:W2:Y:S01]  /*1b150*/  LDL.LU R29, [R1+0x1ed4] ;  /* 0x001ed400011d7983 */ /* 0x000ea20000300800 */
[----:B---3--:R-:W-:-:S03]  /*1b160*/  IMAD.MOV.U32 R239, RZ, RZ, R28 ;  /* 0x000000ffffef7224 */ /* 0x008fc600078e001c */
        /* <DEDUP_REMOVED lines=13> */
[----:B----4-:R-:W4:Y:S04]  /*1b240*/  LDL.LU R68, [R1+0x620] ;  /* 0x0006200001447983 */ /* 0x010f280000300800 */
[----:B------:R-:W4:Y:S04]  /*1b250*/  LDL.LU R69, [R1+0x624] ;  /* 0x0006240001457983 */ /* 0x000f280000300800 */
[----:B-1----:R-:W4:Y:S04]  /*1b260*/  LDL.LU R70, [R1+0x628] ;  /* 0x0006280001467983 */ /* 0x002f280000300800 */
        /* <DEDUP_REMOVED lines=9> */
[----:B--2---:R-:W-:-:S03]  /*1b300*/  IMAD.MOV.U32 R232, RZ, RZ, R29 ;  /* 0x000000ffffe87224 */ /* 0x004fc600078e001d */
[----:B------:R-:W2:Y:S04]  /*1b310*/  LDL.LU R29, [R1+0x1ecc] ;  /* 0x001ecc00011d7983 */ /* 0x000ea80000300800 */
[----:B------:R-:W2:Y:S04]  /*1b320*/  LDL.LU R233, [R1+0x284] ;  /* 0x0002840001e97983 */ /* 0x000ea80000300800 */
[----:B------:R-:W2:Y:S04]  /*1b330*/  LDL.LU R234, [R1+0x288] ;  /* 0x0002880001ea7983 */ /* 0x000ea80000300800 */
[----:B------:R-:W2:Y:S04]  /*1b340*/  LDL.LU R235, [R1+0x28c] ;  /* 0x00028c0001eb7983 */ /* 0x000ea80000300800 */
[----:B------:R-:W2:Y:S04]  /*1b350*/  LDL.LU R228, [R1+0x2f0] ;  /* 0x0002f00001e47983 */ /* 0x000ea80000300800 */
[----:B------:R-:W2:Y:S01]  /*1b360*/  LDL.LU R229, [R1+0x2f4] ;  /* 0x0002f40001e57983 */ /* 0x000ea20000300800 */
[----:B---3--:R-:W-:Y:S01]  /*1b370*/  HMMA.1688.F32.TF32 R72, R60, R126, R72 ;  /* 0x0000007e3c48723c */ /* 0x008fe20000081048 */
[----:B------:R-:W-:-:S07]  /*1b380*/  IMAD.MOV.U32 R231, RZ, RZ, R28 ;  /* 0x000000ffffe77224 */ /* 0x000fce00078e001c */
[C---:B----4-:R-:W-:Y:S11]  /*1b390*/  HMMA.1688.F32.TF32 R68, R60.reuse, R122, R68 ;  /* 0x0000007a3c44723c */ /* 0x050ff60000081044 */
[----:B------:R-:W-:Y:S05]  /*1b3a0*/  @!UPT UIADD3 URZ, URZ, URZ, URZ ;  /* 0x0000003f3f3ff290 */ /* 0x000fea000fffe03f */
[----:B------:R-:W-:Y:S02]  /*1b3b0*/  IMAD.MOV.U32 R187, RZ, RZ, R72 ;  /* 0x000000ffffbb7224 */ /* 0x000fe400078e0048 */
[----:B------:R-:W-:Y:S02]  /*1b3c0*/  IMAD.MOV.U32 R186, RZ, RZ, R73 ;  /* 0x000000ffffba7224 */ /* 0x000fe400078e0049 */
[----:B------:R-:W-:Y:S02]  /*1b3d0*/  IMAD.MOV.U32 R185, RZ, RZ, R74 ;  /* 0x000000ffffb97224 */ /* 0x000fe400078e004a */
[----:B------:R-:W-:Y:S01]  /*1b3e0*/  IMAD.MOV.U32 R184, RZ, RZ, R75 ;  /* 0x000000ffffb87224 */ /* 0x000fe200078e004b */
[----:B------:R-:W-:Y:S04]  /*1b3f0*/  STL.64 [R1+0x1df8], R186 ;  /* 0x001df8ba01007387 */ /* 0x000fe80000100a00 */
[----:B------:R-:W-:Y:S01]  /*1b400*/  STL.64 [R1+0x1df0], R184 ;  /* 0x001df0b801007387 */ /* 0x000fe20000100a00 */
[----:B------:R-:W-:Y:S03]  /*1b410*/  HMMA.1688.F32.TF32 R72, R60, R90, R136 ;  /* 0x0000005a3c48723c */ /* 0x000fe60000081088 */
[----:B------:R1:W-:Y:S01]  /*1b420*/  STL.64 [R1+0x3e8], R70 ;  /* 0x0003e84601007387 */ /* 0x0003e20000100a00 */
[----:B------:R-:W-:-:S02]  /*1b430*/  IMAD.MOV.U32 R28, RZ, RZ, R68 ;  /* 0x000000ffff1c7224 */ /* 0x000fc400078e0044 */
[----:B------:R-:W-:Y:S02]  /*1b440*/  IMAD.MOV.U32 R240, RZ, RZ, R21 ;  /* 0x000000fffff07224 */ /* 0x000fe400078e0015 */
[----:B------:R-:W-:Y:S11]  /*1b450*/  IMAD.MOV.U32 R241, RZ, RZ, R20 ;  /* 0x000000fffff17224 */ /* 0x000ff600078e0014 */
[----:B------:R-:W-:Y:S04]  /*1b460*/  @!UPT UIADD3 URZ, URZ, URZ, URZ ;  /* 0x0000003f3f3ff290 */ /* 0x000fe8000fffe03f */
[----:B------:R-:W-:Y:S04]  /*1b470*/  STL.64 [R1+0x430], R72 ;  /* 0x0004304801007387 */ /* 0x000fe80000100a00 */
[----:B------:R-:W-:Y:S01]  /*1b480*/  STL.64 [R1+0x438], R74 ;  /* 0x0004384a01007387 */ /* 0x000fe20000100a00 */
[----:B------:R-:W-:Y:S02]  /*1b490*/  IMAD.MOV.U32 R242, RZ, RZ, R13 ;  /* 0x000000fffff27224 */ /* 0x000fe400078e000d */
[----:B------:R-:W-:Y:S02]  /*1b4a0*/  IMAD.MOV.U32 R243, RZ, RZ, R12 ;  /* 0x000000fffff37224 */ /* 0x000fe400078e000c */
[----:B--2---:R-:W-:Y:S02]  /*1b4b0*/  IMAD.MOV.U32 R230, RZ, RZ, R29 ;  /* 0x000000ffffe67224 */ /* 0x004fe400078e001d */
[----:B------:R-:W-:-:S02]  /*1b4c0*/  IMAD.MOV.U32 R29, RZ, RZ, R69 ;  /* 0x000000ffff1d7224 */ /* 0x000fc400078e0045 */
[C---:B-1----:R-:W-:Y:S11]  /*1b4d0*/  HMMA.1688.F32.TF32 R68, R60.reuse, R86, R132 ;  /* 0x000000563c44723c */ /* 0x042ff60000081084 */
[----:B------:R-:W-:Y:S11]  /*1b4e0*/  @!UPT UIADD3 URZ, URZ, URZ, URZ ;  /* 0x0000003f3f3ff290 */ /* 0x000ff6000fffe03f */
[----:B------:R-:W-:Y:S01]  /*1b4f0*/  @!UPT UIADD3 URZ, URZ, URZ, URZ ;  /* 0x0000003f3f3ff290 */ /* 0x000fe2000fffe03f */
[----:B------:R1:W-:Y:S01]  /*1b500*/  STL.64 [R1+0x418], R70 ;  /* 0x0004184601007387 */ /* 0x0003e20000100a00 */
[----:B------:R-:W-:Y:S02]  /*1b510*/  IMAD.MOV.U32 R20, RZ, RZ, R68 ;  /* 0x000000ffff147224 */ /* 0x000fe400078e0044 */
[----:B------:R-:W-:Y:S02]  /*1b520*/  IMAD.MOV.U32 R21, RZ, RZ, R69 ;  /* 0x000000ffff157224 */ /* 0x000fe400078e0045 */
[C---:B-1----:R-:W-:Y:S08]  /*1b530*/  HMMA.1688.F32.TF32 R68, R60.reuse, R34, R64 ;  /* 0x000000223c44723c */ /* 0x042ff00000081040 */
[C---:B------:R-:W-:Y:S01]  /*1b540*/  HMMA.1688.F32.TF32 R64, R60.reuse, R30, R144 ;  /* 0x0000001e3c40723c */ /* 0x040fe20000081090 */
[----:B------:R-:W-:Y:S04]  /*1b550*/  STL [R1+0x1d04], R21 ;  /* 0x001d041501007387 */ /* 0x000fe80000100800 */
[----:B------:R-:W-:Y:S03]  /*1b560*/  STL [R1+0x1d00], R20 ;  /* 0x001d001401007387 */ /* 0x000fe60000100800 */
[----:B------:R-:W-:Y:S07]  /*1b570*/  HMMA.1688.F32.TF32 R72, R60, R26, R228 ;  /* 0x0000001a3c48723c */ /* 0x000fee00000810e4 */
[----:B------:R-:W-:Y:S04]  /*1b580*/  STL.64 [R1+0x420], R68 ;  /* 0x0004204401007387 */ /* 0x000fe80000100a00 */
[----:B------:R1:W-:Y:S04]  /*1b590*/  STL.64 [R1+0x428], R70 ;  /* 0x0004284601007387 */ /* 0x0003e80000100a00 */
[----:B------:R2:W-:Y:S01]  /*1b5a0*/  STL.64 [R1+0x408], R66 ;  /* 0x0004084201007387 */ /* 0x0005e20000100a00 */
[----:B------:R-:W-:-:S02]  /*1b5b0*/  IMAD.MOV.U32 R12, RZ, RZ, R64 ;  /* 0x000000ffff0c7224 */ /* 0x000fc400078e0040 */
[----:B------:R-:W-:Y:S01]  /*1b5c0*/  IMAD.MOV.U32 R13, RZ, RZ, R65 ;  /* 0x000000ffff0d7224 */ /* 0x000fe200078e0041 */
[C---:B-1----:R-:W-:Y:S08]  /*1b5d0*/  HMMA.1688.F32.TF32 R68, R60.reuse, R22, R232 ;  /* 0x000000163c44723c */ /* 0x042ff000000810e8 */
[C---:B--2---:R-:W-:Y:S01]  /*1b5e0*/  HMMA.1688.F32.TF32 R64, R60.reuse, R18, R236 ;  /* 0x000000123c40723c */ /* 0x044fe200000810ec */
[----:B------:R-:W-:Y:S04]  /*1b5f0*/  STL [R1+0x1cc8], R13 ;  /* 0x001cc80d01007387 */ /* 0x000fe80000100800 */
[----:B------:R-:W-:Y:S04]  /*1b600*/  STL [R1+0x1cc4], R12 ;  /* 0x001cc40c01007387 */ /* 0x000fe80000100800 */
        /* <DEDUP_REMOVED lines=8> */
[C---:B-1----:R-:W-:Y:S07]  /*1b690*/  HMMA.1688.F32.TF32 R64, R60.reuse, R10, R248 ;  /* 0x0000000a3c40723c */ /* 0x042fee00000810f8 */
        /* <DEDUP_REMOVED lines=8> */
[C---:B-1----:R-:W-:Y:S08]  /*1b720*/  HMMA.1688.F32.TF32 R64, R60.reuse, R46, R108 ;  /* 0x0000002e3c40723c */ /* 0x042ff0000008106c */
[----:B------:R-:W-:Y:S01]  /*1b730*/  HMMA.1688.F32.TF32 R60, R60, R42, R180 ;  /* 0x0000002a3c3c723c */ /* 0x000fe200000810b4 */
[----:B------:R1:W-:Y:S04]  /*1b740*/  STL.64 [R1+0x1260], R72 ;  /* 0x0012604801007387 */ /* 0x0003e80000100a00 */
[----:B------:R2:W-:Y:S04]  /*1b750*/  STL.64 [R1+0x1268], R74 ;  /* 0x0012684a01007387 */ /* 0x0005e80000100a00 */
[----:B------:R3:W-:Y:S04]  /*1b760*/  STL.64 [R1+0x1250], R68 ;  /* 0x0012504401007387 */ /* 0x0007e80000100a00 */
[----:B------:R4:W-:Y:S04]  /*1b770*/  STL.64 [R1+0x1258], R70 ;  /* 0x0012584601007387 */ /* 0x0009e80000100a00 */
[----:B------:R-:W2:Y:S01]  /*1b780*/  LDL.LU R248, [R1+0x30] ;  /* 0x0000300001f87983 */ /* 0x000ea20000300800 */
[----:B------:R-:W-:-:S03]  /*1b790*/  IMAD.MOV.U32 R249, RZ, RZ, R24 ;  /* 0x000000fffff97224 */ /* 0x000fc600078e0018 */
[----:B------:R1:W-:Y:S01]  /*1b7a0*/  STL.64 [R1+0x1240], R64 ;  /* 0x0012404001007387 */ /* 0x0003e20000100a00 */
[----:B------:R-:W-:-:S03]  /*1b7b0*/  IMAD.MOV.U32 R250, RZ, RZ, R25 ;  /* 0x000000fffffa7224 */ /* 0x000fc600078e0019 */
[----:B------:R1:W-:Y:S04]  /*1b7c0*/  STL.64 [R1+0x1248], R66 ;  /* 0x0012484201007387 */ /* 0x0003e80000100a00 */
[----:B------:R-:W-:Y:S04]  /*1b7d0*/  STL.64 [R1+0x1210], R60 ;  /* 0x0012103c01007387 */ /* 0x000fe80000100a00 */
[----:B------:R-:W-:Y:S04]  /*1b7e0*/  STL.64 [R1+0x1218], R62 ;  /* 0x0012183e01007387 */ /* 0x000fe80000100a00 */
[----:B------:R-:W2:Y:S04]  /*1b7f0*/  LDL.LU R24, [R1+0x1ec8] ;  /* 0x001ec80001187983 */ /* 0x000ea80000300800 */
[----:B------:R-:W3:Y:S01]  /*1b800*/  LDL.LU R25, [R1+0x1ec4] ;  /* 0x001ec40001197983 */ /* 0x000ee20000300800 */
[----:B------:R-:W-:-:S02]  /*1b810*/  IMAD.MOV.U32 R251, RZ, RZ, R16 ;  /* 0x000000fffffb7224 */ /* 0x000fc400078e0010 */
[----:B------:R-:W-:Y:S01]  /*1b820*/  IMAD.MOV.U32 R240, RZ, RZ, R17 ;  /* 0x000000fffff07224 */ /* 0x000fe200078e0011 */
        /* <DEDUP_REMOVED lines=12> */
[----:B------:R-:W4:Y:S04]  /*1b8f0*/  LDL.LU R153, [R1+0x174] ;  /* 0x0001740001997983 */ /* 0x000f280000300800 */
[----:B------:R-:W4:Y:S04]  /*1b900*/  LDL.LU R236, [R1+0x200] ;  /* 0x0002000001ec7983 */ /* 0x000f280000300800 */
[----:B------:R-:W4:Y:S01]  /*1b910*/  LDL.LU R237, [R1+0x204] ;  /* 0x0002040001ed7983 */ /* 0x000f220000300800 */
[----:B--2---:R-:W-:-:S03]  /*1b920*/  IMAD.MOV.U32 R238, RZ, RZ, R24 ;  /* 0x000000ffffee7224 */ /* 0x004fc600078e0018 */
[----:B------:R-:W2:Y:S01]  /*1b930*/  LDL.LU R24, [R1+0x1eb0] ;  /* 0x001eb00001187983 */ /* 0x000ea20000300800 */
[----:B---3--:R-:W-:-:S03]  /*1b940*/  IMAD.MOV.U32 R239, RZ, RZ, R25 ;  /* 0x000000ffffef7224 */ /* 0x008fc600078e0019 */
[----:B------:R-:W3:Y:S04]  /*1b950*/  LDL.LU R25, [R1+0x1eac] ;  /* 0x001eac0001197983 */ /* 0x000ee80000300800 */
[----:B-1----:R-:W2:Y:S04]  /*1b960*/  LDL.LU R72, [R1+0x7b0] ;  /* 0x0007b00001487983 */ /* 0x002ea80000300800 */
[----:B------:R-:W2:Y:S04]  /*1b970*/  LDL.LU R73, [R1+0x7b4] ;  /* 0x0007b40001497983 */ /* 0x000ea80000300800 */
[----:B------:R-:W2:Y:S04]  /*1b980*/  LDL.LU R74, [R1+0x7b8] ;  /* 0x0007b800014a7983 */ /* 0x000ea80000300800 */
[----:B------:R-:W2:Y:S04]  /*1b990*/  LDL.LU R75, [R1+0x7bc] ;  /* 0x0007bc00014b7983 */ /* 0x000ea80000300800 */
        /* <DEDUP_REMOVED lines=26> */
[----:B------:R-:W-:-:S02]  /*1bb40*/  IMAD.MOV.U32 R154, RZ, RZ, R17 ;  /* 0x000000ffff9a7224 */ /* 0x000fc400078e0011 */
[----:B------:R-:W-:Y:S01]  /*1bb50*/  IMAD.MOV.U32 R155, RZ, RZ, R16 ;  /* 0x000000ffff9b7224 */ /* 0x000fe200078e0010 */
[----:B--2---:R-:W-:Y:S01]  /*1bb60*/  HMMA.1688.F32.TF32 R72, R56, R126, R72 ;  /* 0x0000007e3848723c */ /* 0x004fe20000081048 */
[----:B---3--:R-:W-:Y:S02]  /*1bb70*/  IMAD.MOV.U32 R234, RZ, RZ, R25 ;  /* 0x000000ffffea7224 */ /* 0x008fe400078e0019 */
[----:B------:R-:W-:-:S05]  /*1bb80*/  IMAD.MOV.U32 R235, RZ, RZ, R24 ;  /* 0x000000ffffeb7224 */ /* 0x000fca00078e0018 */
[----:B----4-:R-:W-:Y:S11]  /*1bb90*/  HMMA.1688.F32.TF32 R68, R56, R122, R68 ;  /* 0x0000007a3844723c */ /* 0x010ff60000081044 */
[----:B------:R-:W-:Y:S05]  /*1bba0*/  @!UPT UIADD3 URZ, URZ, URZ, URZ ;  /* 0x0000003f3f3ff290 */ /* 0x000fea000fffe03f */
[----:B------:R-:W-:Y:S02]  /*1bbb0*/  IMAD.MOV.U32 R183, RZ, RZ, R72 ;  /* 0x000000ffffb77224 */ /* 0x000fe400078e0048 */
[----:B------:R-:W-:Y:S02]  /*1bbc0*/  IMAD.MOV.U32 R182, RZ, RZ, R73 ;  /* 0x000000ffffb67224 */ /* 0x000fe400078e0049 */
[----:B------:R-:W-:Y:S02]  /*1bbd0*/  IMAD.MOV.U32 R181, RZ, RZ, R74 ;  /* 0x000000ffffb57224 */ /* 0x000fe400078e004a */
[----:B------:R-:W-:Y:S01]  /*1bbe0*/  IMAD.MOV.U32 R180, RZ, RZ, R75 ;  /* 0x000000ffffb47224 */ /* 0x000fe200078e004b */
[----:B------:R-:W-:Y:S04]  /*1bbf0*/  STL.64 [R1+0x1e08], R182 ;  /* 0x001e08b601007387 */ /* 0x000fe80000100a00 */
[----:B------:R-:W-:Y:S04]  /*1bc00*/  STL.64 [R1+0x1e00], R180 ;  /* 0x001e00b401007387 */ /* 0x000fe80000100a00 */
[----:B------:R1:W-:Y:S01]  /*1bc10*/  STL.64 [R1+0x308], R70 ;  /* 0x0003084601007387 */ /* 0x0003e20000100a00 */
[----:B------:R-:W-:-:S02]  /*1bc20*/  IMAD.MOV.U32 R24, RZ, RZ, R68 ;  /* 0x000000ffff187224 */ /* 0x000fc400078e0044 */
[----:B------:R-:W-:Y:S02]  /*1bc30*/  IMAD.MOV.U32 R25, RZ, RZ, R69 ;  /* 0x000000ffff197224 */ /* 0x000fe400078e0045 */
[C---:B-1----:R-:W-:Y:S08]  /*1bc40*/  HMMA.1688.F32.TF32 R68, R56.reuse, R86, R132 ;  /* 0x000000563844723c */ /* 0x042ff00000081084 */
[C---:B------:R-:W-:Y:S11]  /*1bc50*/  HMMA.1688.F32.TF32 R72, R56.reuse, R90, R136 ;  /* 0x0000005a3848723c */ /* 0x040ff60000081088 */
[----:B------:R-:W-:Y:S05]  /*1bc60*/  @!UPT UIADD3 URZ, URZ, URZ, URZ ;  /* 0x0000003f3f3ff290 */ /* 0x000fea000fffe03f */
[----:B------:R-:W-:Y:S02]  /*1bc70*/  IMAD.MOV.U32 R16, RZ, RZ, R68 ;  /* 0x000000ffff107224 */ /* 0x000fe400078e0044 */
[----:B------:R-:W-:Y:S02]  /*1bc80*/  IMAD.MOV.U32 R17, RZ, RZ, R69 ;  /* 0x000000ffff117224 */ /* 0x000fe400078e0045 */
[----:B------:R-:W-:Y:S02]  /*1bc90*/  IMAD.MOV.U32 R21, RZ, RZ, R70 ;  /* 0x000000ffff157224 */ /* 0x000fe400078e0046 */
[----:B------:R-:W-:Y:S02]  /*1bca0*/  IMAD.MOV.U32 R20, RZ, RZ, R71 ;  /* 0x000000ffff147224 */ /* 0x000fe400078e0047 */
[C---:B------:R-:W-:Y:S08]  /*1bcb0*/  HMMA.1688.F32.TF32 R68, R56.reuse, R34, R64 ;  /* 0x000000223844723c */ /* 0x040ff00000081040 */
[C---:B------:R-:W-:Y:S01]  /*1bcc0*/  HMMA.1688.F32.TF32 R64, R56.reuse, R30, R144 ;  /* 0x0000001e3840723c */ /* 0x040fe20000081090 */
[----:B------:R-:W-:Y:S04]  /*1bcd0*/  STL [R1+0x1d34], R25 ;  /* 0x001d341901007387 */ /* 0x000fe80000100800 */
[----:B------:R-:W-:Y:S04]  /*1bce0*/  STL [R1+0x1d30], R24 ;  /* 0x001d301801007387 */ /* 0x000fe80000100800 */
[----:B------:R-:W-:Y:S04]  /*1bcf0*/  STL.64 [R1+0x310], R72 ;  /* 0x0003104801007387 */ /* 0x000fe80000100a00 */
[----:B------:R1:W-:Y:S04]  /*1bd00*/  STL.64 [R1+0x318], R74 ;  /* 0x0003184a01007387 */ /* 0x0003e80000100a00 */
[----:B------:R-:W-:Y:S04]  /*1bd10*/  STL [R1+0x1d14], R21 ;  /* 0x001d141501007387 */ /* 0x000fe80000100800 */
[----:B------:R-:W-:Y:S04]  /*1bd20*/  STL [R1+0x1d10], R17 ;  /* 0x001d101101007387 */ /* 0x000fe80000100800 */
[----:B------:R-:W-:Y:S01]  /*1bd30*/  STL [R1+0x1d0c], R16 ;  /* 0x001d0c1001007387 */ /* 0x000fe20000100800 */
[----:B-1----:R-:W-:Y:S03]  /*1bd40*/  HMMA.1688.F32.TF32 R72, R56, R26, R228 ;  /* 0x0000001a3848723c */ /* 0x002fe600000810e4 */
[----:B------:R-:W-:Y:S01]  /*1bd50*/  STL [R1+0x1d08], R20 ;  /* 0x001d081401007387 */ /* 0x000fe20000100800 */
[----:B------:R-:W-:-:S03]  /*1bd60*/  IMAD.MOV.U32 R8, RZ, RZ, R64 ;  /* 0x000000ffff087224 */ /* 0x000fc600078e0040 */
[----:B------:R-:W-:Y:S01]  /*1bd70*/  STL.64 [R1+0x390], R68 ;  /* 0x0003904401007387 */ /* 0x000fe20000100a00 */
[----:B------:R-:W-:-:S03]  /*1bd80*/  IMAD.MOV.U32 R9, RZ, RZ, R65 ;  /* 0x000000ffff097224 */ /* 0x000fc600078e0041 */
[----:B------:R1:W-:Y:S04]  /*1bd90*/  STL.64 [R1+0x398], R70 ;  /* 0x0003984601007387 */ /* 0x0003e80000100a00 */
[----:B------:R2:W-:Y:S01]  /*1bda0*/  STL.64 [R1+0x338], R66 ;  /* 0x0003384201007387 */ /* 0x0005e20000100a00 */
        /* <DEDUP_REMOVED lines=30> */
[----:B------:R-:W2:Y:S04]  /*1bf90*/  LDL.LU R239, [R1+0x26c] ;  /* 0x00026c0001ef7983 */ /* 0x000ea80000300800 */
[----:B-1----:R-:W2:Y:S04]  /*1bfa0*/  LDL.LU R64, [R1+0x640] ;  /* 0x0006400001407983 */ /* 0x002ea80000300800 */
[----:B------:R-:W2:Y:S04]  /*1bfb0*/  LDL.LU R65, [R1+0x644] ;  /* 0x0006440001417983 */ /* 0x000ea80000300800 */
[----:B---3--:R-:W2:Y:S04]  /*1bfc0*/  LDL.LU R66, [R1+0x648] ;  /* 0x0006480001427983 */ /* 0x008ea80000300800 */
[----:B------:R-:W2:Y:S04]  /*1bfd0*/  LDL.LU R67, [R1+0x64c] ;  /* 0x00064c0001437983 */ /* 0x000ea80000300800 */
[----:B------:R-:W3:Y:S04]  /*1bfe0*/  LDL.LU R68, [R1+0x810] ;  /* 0x0008100001447983 */ /* 0x000ee80000300800 */
[----:B------:R-:W3:Y:S04]  /*1bff0*/  LDL.LU R69, [R1+0x814] ;  /* 0x0008140001457983 */ /* 0x000ee80000300800 */
[----:B------:R-:W3:Y:S04]  /*1c000*/  LDL.LU R70, [R1+0x818] ;  /* 0x0008180001467983 */ /* 0x000ee80000300800 */
[----:B------:R-:W3:Y:S04]  /*1c010*/  LDL.LU R71, [R1+0x81c] ;  /* 0x00081c0001477983 */ /* 0x000ee80000300800 */
[----:B------:R-:W2:Y:S04]  /*1c020*/  LDL.LU R132, [R1+0x6e0] ;  /* 0x0006e00001847983 */ /* 0x000ea80000300800 */
[----:B------:R-:W2:Y:S04]  /*1c030*/  LDL.LU R133, [R1+0x6e4] ;  /* 0x0006e40001857983 */ /* 0x000ea80000300800 */
[----:B------:R-:W2:Y:S04]  /*1c040*/  LDL.LU R134, [R1+0x6e8] ;  /* 0x0006e80001867983 */ /* 0x000ea80000300800 */
[----:B------:R-:W2:Y:S04]  /*1c050*/  LDL.LU R135, [R1+0x6ec] ;  /* 0x0006ec0001877983 */ /* 0x000ea80000300800 */
        /* <DEDUP_REMOVED lines=20> */
[C---:B------:R-:W-:Y:S08]  /*1c1a0*/  HMMA.1688.F32.TF32 R72, R56.reuse, R54, R112 ;  /* 0x000000363848723c */ /* 0x040ff00000081070 */
[C---:B------:R-:W-:Y:S08]  /*1c1b0*/  HMMA.1688.F32.TF32 R80, R56.reuse, R50, R116 ;  /* 0x000000323850723c */ /* 0x040ff00000081074 */
[C---:B------:R-:W-:Y:S07]  /*1c1c0*/  HMMA.1688.F32.TF32 R76, R56.reuse, R46, R140 ;  /* 0x0000002e384c723c */ /* 0x040fee000008108c */
[----:B------:R-:W-:Y:S04]  /*1c1d0*/  STL.64 [R1+0x11a0], R72 ;  /* 0x0011a04801007387 */ /* 0x000fe80000100a00 */
[----:B------:R1:W-:Y:S02]  /*1c1e0*/  STL.64 [R1+0x11a8], R74 ;  /* 0x0011a84a01007387 */ /* 0x0003e40000100a00 */
[----:B-1----:R-:W-:Y:S02]  /*1c1f0*/  HMMA.1688.F32.TF32 R72, R56, R42, R192 ;  /* 0x0000002a3848723c */ /* 0x002fe400000810c0 */
[----:B------:R-:W-:Y:S04]  /*1c200*/  STL.64 [R1+0x1190], R80 ;  /* 0x0011905001007387 */ /* 0x000fe80000100a00 */
[----:B------:R-:W-:Y:S04]  /*1c210*/  STL.64 [R1+0x1198], R82 ;  /* 0x0011985201007387 */ /* 0x000fe80000100a00 */
[----:B------:R-:W-:Y:S04]  /*1c220*/  STL.64 [R1+0x1180], R76 ;  /* 0x0011804c01007387 */ /* 0x000fe80000100a00 */
[----:B------:R-:W-:Y:S04]  /*1c230*/  STL.64 [R1+0x1188], R78 ;  /* 0x0011884e01007387 */ /* 0x000fe80000100a00 */
[----:B------:R-:W-:Y:S04]  /*1c240*/  LDS R56, [R6+0x4400] ;  /* 0x0044000006387984 */ /* 0x000fe80000000800 */
[----:B------:R-:W-:Y:S04]  /*1c250*/  LDS R58, [R6+0x6400] ;  /* 0x00640000063a7984 */ /* 0x000fe80000000800 */
[----:B------:R-:W-:Y:S04]  /*1c260*/  STL.64 [R1+0x1170], R72 ;  /* 0x0011704801007387 */ /* 0x000fe80000100a00 */
[----:B------:R2:W-:Y:S04]  /*1c270*/  STL.64 [R1+0x1178], R74 ;  /* 0x0011784a01007387 */ /* 0x0005e80000100a00 */
[----:B------:R-:W-:Y:S04]  /*1c280*/  LDS R57, [R7+0x4400] ;  /* 0x0044000007397984 */ /* 0x000fe80000000800 */
[----:B------:R-:W1:Y:S01]  /*1c290*/  LDS R59, [R7+0x6400] ;  /* 0x00640000073b7984 */ /* 0x000e620000000800 */
[C---:B---3--:R-:W-:Y:S08]  /*1c2a0*/  HMMA.1688.F32.TF32 R68, R60.reuse, R126, R68 ;  /* 0x0000007e3c44723c */ /* 0x048ff00000081044 */
[C---:B--2---:R-:W-:Y:S11]  /*1c2b0*/  HMMA.1688.F32.TF32 R72, R60.reuse, R90, R132 ;  /* 0x0000005a3c48723c */ /* 0x044ff60000081084 */
[----:B------:R-:W-:Y:S05]  /*1c2c0*/  @!UPT UIADD3 URZ, URZ, URZ, URZ ;  /* 0x0000003f3f3ff290 */ /* 0x000fea000fffe03f */
[----:B------:R-:W-:Y:S02]  /*1c2d0*/  IMAD.MOV.U32 R195, RZ, RZ, R68 ;  /* 0x000000ffffc37224 */ /* 0x000fe400078e0044 */
[----:B------:R-:W-:Y:S02]  /*1c2e0*/  IMAD.MOV.U32 R194, RZ, RZ, R69 ;  /* 0x000000ffffc27224 */ /* 0x000fe400078e0045 */
[----:B------:R-:W-:Y:S01]  /*1c2f0*/  IMAD.MOV.U32 R193, RZ, RZ, R70 ;  /* 0x000000ffffc17224 */ /* 0x000fe200078e0046 */
[----:B----4-:R-:W-:Y:S01]  /*1c300*/  HMMA.1688.F32.TF32 R76, R60, R122, R136 ;  /* 0x0000007a3c4c723c */ /* 0x010fe20000081088 */
[----:B------:R-:W-:-:S07]  /*1c310*/  IMAD.MOV.U32 R192, RZ, RZ, R71 ;  /* 0x000000ffffc07224 */ /* 0x000fce00078e0047 */
[C---:B------:R-:W-:Y:S08]  /*1c320*/  HMMA.1688.F32.TF32 R68, R60.reuse, R86, R64 ;  /* 0x000000563c44723c */ /* 0x040ff00000081040 */
[----:B------:R-:W-:Y:S01]  /*1c330*/  HMMA.1688.F32.TF32 R64, R60, R34, R144 ;  /* 0x000000223c40723c */ /* 0x000fe20000081090 */
[----:B------:R-:W-:Y:S04]  /*1c340*/  STL.64 [R1+0x1e18], R194 ;  /* 0x001e18c201007387 */ /* 0x000fe80000100a00 */
[----:B------:R-:W-:Y:S04]  /*1c350*/  STL.64 [R1+0x1e10], R192 ;  /* 0x001e10c001007387 */ /* 0x000fe80000100a00 */
[----:B------:R-:W-:Y:S04]  /*1c360*/  STL.64 [R1+0x250], R76 ;  /* 0x0002504c01007387 */ /* 0x000fe80000100a00 */
[----:B------:R-:W-:Y:S04]  /*1c370*/  STL.64 [R1+0x258], R78 ;  /* 0x0002584e01007387 */ /* 0x000fe80000100a00 */
[----:B------:R-:W-:Y:S04]  /*1c380*/  STL.64 [R1+0x240], R72 ;  /* 0x0002404801007387 */ /* 0x000fe80000100a00 */
[----:B------:R-:W-:Y:S04]  /*1c390*/  STL.64 [R1+0x248], R74 ;  /* 0x0002484a01007387 */ /* 0x000fe80000100a00 */
[----:B------:R-:W-:Y:S01]  /*1c3a0*/  STL.64 [R1+0x290], R68 ;  /* 0x0002904401007387 */ /* 0x000fe20000100a00 */
[----:B------:R-:W-:-:S02]  /*1c3b0*/  IMAD.MOV.U32 R21, RZ, RZ, R65 ;  /* 0x000000ffff157224 */ /* 0x000fc400078e0041 */
[----:B------:R-:W-:Y:S01]  /*1c3c0*/  IMAD.MOV.U32 R17, RZ, RZ, R66 ;  /* 0x000000ffff117224 */ /* 0x000fe200078e0042 */
[----:B------:R-:W-:Y:S01]  /*1c3d0*/  STL.64 [R1+0x298], R70 ;  /* 0x0002984601007387 */ /* 0x000fe20000100a00 */
[----:B------:R-:W-:-:S03]  /*1c3e0*/  IMAD.MOV.U32 R16, RZ, RZ, R67 ;  /* 0x000000ffff107224 */ /* 0x000fc600078e0043 */
[----:B------:R2:W-:Y:S02]  /*1c3f0*/  STL [R1+0x280], R64 ;  /* 0x0002804001007387 */ /* 0x0005e40000100800 */
[C---:B--2---:R-:W-:Y:S02]  /*1c400*/  HMMA.1688.F32.TF32 R64, R60.reuse, R30, R228 ;  /* 0x0000001e3c40723c */ /* 0x044fe400000810e4 */
[----:B------:R-:W-:Y:S04]  /*1c410*/  STL [R1+0x1d20], R21 ;  /* 0x001d201501007387 */ /* 0x000fe80000100800 */
[----:B------:R-:W-:Y:S02]  /*1c420*/  STL [R1+0x1d1c], R17 ;  /* 0x001d1c1101007387 */ /* 0x000fe40000100800 */
[C---:B------:R-:W-:Y:S02]  /*1c430*/  HMMA.1688.F32.TF32 R72, R60.reuse, R26, R232 ;  /* 0x0000001a3c48723c */ /* 0x040fe400000810e8 */
[----:B------:R-:W-:Y:S06]  /*1c440*/  STL [R1+0x1d18], R16 ;  /* 0x001d181001007387 */ /* 0x000fec0000100800 */
[C---:B------:R-:W-:Y:S07]  /*1c450*/  HMMA.1688.F32.TF32 R68, R60.reuse, R22, R236 ;  /* 0x000000163c44723c */ /* 0x040fee00000810ec */
[----:B------:R-:W-:Y:S04]  /*1c460*/  STL.64 [R1+0x2b0], R64 ;  /* 0x0002b04001007387 */ /* 0x000fe80000100a00 */
[----:B------:R2:W-:Y:S02]  /*1c470*/  STL.64 [R1+0x2b8], R66 ;  /* 0x0002b84201007387 */ /* 0x0005e40000100a00 */
[C---:B--2---:R-:W-:Y:S02]  /*1c480*/  HMMA.1688.F32.TF32 R64, R60.reuse, R18, R152 ;  /* 0x000000123c40723c */ /* 0x044fe40000081098 */
[----:B------:R-:W-:Y:S04]  /*1c490*/  STL.64 [R1+0x2a0], R72 ;  /* 0x0002a04801007387 */ /* 0x000fe80000100a00 */
[----:B------:R2:W-:Y:S04]  /*1c4a0*/  STL.64 [R1+0x2a8], R74 ;  /* 0x0002a84a01007387 */ /* 0x0005e80000100a00 */
[----:B------:R-:W-:Y:S04]  /*1c4b0*/  STL.64 [R1+0x260], R68 ;  /* 0x0002604401007387 */ /* 0x000fe80000100a00 */
[----:B------:R3:W-:Y:S01]  /*1c4c0*/  STL.64 [R1+0x268], R70 ;  /* 0x0002684601007387 */ /* 0x0007e20000100a00 */
[C---:B--2---:R-:W-:Y:S08]  /*1c4d0*/  HMMA.1688.F32.TF32 R72, R60.reuse, R14, R240 ;  /* 0x0000000e3c48723c */ /* 0x044ff000000810f0 */
[----:B------:R-:W-:Y:S01]  /*1c4e0*/  STL.64 [R1+0x3d0], R64 ;  /* 0x0003d04001007387 */ /* 0x000fe20000100a00 */
[C---:B---3--:R-:W-:Y:S03]  /*1c4f0*/  HMMA.1688.F32.TF32 R68, R60.reuse, R38, R248 ;  /* 0x000000263c44723c */ /* 0x048fe600000810f8 */
[----:B------:R2:W-:Y:S05]  /*1c500*/  STL.64 [R1+0x3d8], R66 ;  /* 0x0003d84201007387 */ /* 0x0005ea0000100a00 */
[C---:B--2---:R-:W-:Y:S06]  /*1c510*/  HMMA.1688.F32.TF32 R64, R60.reuse, R10, R244 ;  /* 0x0000000a3c40723c */ /* 0x044fec00000810f4 */
[----:B------:R-:W-:Y:S04]  /*1c520*/  STL.64 [R1+0x540], R72 ;  /* 0x0005404801007387 */ /* 0x000fe80000100a00 */
[----:B------:R2:W-:Y:S05]  /*1c530*/  STL.64 [R1+0x548], R74 ;  /* 0x0005484a01007387 */ /* 0x0005ea0000100a00 */
[----:B------:R-:W-:Y:S04]  /*1c540*/  STL.64 [R1+0xdf0], R68 ;  /* 0x000df04401007387 */ /* 0x000fe80000100a00 */
[----:B------:R3:W-:Y:S01]  /*1c550*/  STL.64 [R1+0xdf8], R70 ;  /* 0x000df84601007387 */ /* 0x0007e20000100a00 */
[C---:B--2---:R-:W-:Y:S03]  /*1c560*/  HMMA.1688.F32.TF32 R72, R60.reuse, R54, R176 ;  /* 0x000000363c48723c */ /* 0x044fe600000810b0 */
[----:B------:R-:W-:Y:S05]  /*1c570*/  STL.64 [R1+0xeb0], R64 ;  /* 0x000eb04001007387 */ /* 0x000fea0000100a00 */
[C---:B---3--:R-:W-:Y:S01]  /*1c580*/  HMMA.1688.F32.TF32 R68, R60.reuse, R50, R196 ;  /* 0x000000323c44723c */ /* 0x048fe200000810c4 */
[----:B------:R2:W-:Y:S07]  /*1c590*/  STL.64 [R1+0xeb8], R66 ;  /* 0x000eb84201007387 */ /* 0x0005ee0000100a00 */
[C---:B--2---:R-:W-:Y:S08]  /*1c5a0*/  HMMA.1688.F32.TF32 R64, R60.reuse, R46, R200 ;  /* 0x0000002e3c40723c */ /* 0x044ff000000810c8 */
[----:B------:R-:W-:Y:S01]  /*1c5b0*/  HMMA.1688.F32.TF32 R60, R60, R42, R204 ;  /* 0x0000002a3c3c723c */ /* 0x000fe200000810cc */
[----:B------:R2:W-:Y:S04]  /*1c5c0*/  STL.64 [R1+0x1110], R72 ;  /* 0x0011104801007387 */ /* 0x0005e80000100a00 */
[----:B------:R3:W-:Y:S04]  /*1c5d0*/  STL.64 [R1+0x1118], R74 ;  /* 0x0011184a01007387 */ /* 0x0007e80000100a00 */
[----:B------:R2:W-:Y:S04]  /*1c5e0*/  STL.64 [R1+0x1100], R68 ;  /* 0x0011004401007387 */ /* 0x0005e80000100a00 */
[----:B------:R1:W-:Y:S04]  /*1c5f0*/  STL.64 [R1+0x1108], R70 ;  /* 0x0011084601007387 */ /* 0x0003e80000100a00 */
[----:B------:R-:W4:Y:S04]  /*1c600*/  LDL.LU R248, [R1+0x340] ;  /* 0x0003400001f87983 */ /* 0x000f280000300800 */
[----:B------:R1:W-:Y:S04]  /*1c610*/  STL.64 [R1+0x10f0], R64 ;  /* 0x0010f04001007387 */ /* 0x0003e80000100a00 */
[----:B------:R1:W-:Y:S04]  /*1c620*/  STL.64 [R1+0x10f8], R66 ;  /* 0x0010f84201007387 */ /* 0x0003e80000100a00 */
[----:B------:R-:W-:Y:S04]  /*1c630*/  STL.64 [R1+0x10e0], R60 ;  /* 0x0010e03c01007387 */ /* 0x000fe80000100a00 */
[----:B------:R-:W-:Y:S04]  /*1c640*/  STL.64 [R1+0x10e8], R62 ;  /* 0x0010e83e01007387 */ /* 0x000fe80000100a00 */
        /* <DEDUP_REMOVED lines=16> */
[----:B------:R-:W2:Y:S04]  /*1c750*/  LDL.LU R73, [R1+0x904] ;  /* 0x0009040001497983 */ /* 0x000ea80000300800 */
[----:B---3--:R-:W2:Y:S04]  /*1c760*/  LDL.LU R74, [R1+0x908] ;  /* 0x00090800014a7983 */ /* 0x008ea80000300800 */
[----:B------:R-:W2:Y:S04]  /*1c770*/  LDL.LU R75, [R1+0x90c] ;  /* 0x00090c00014b7983 */ /* 0x000ea80000300800 */
[----:B------:R-:W3:Y:S04]  /*1c780*/  LDL.LU R132, [R1+0x710] ;  /* 0x0007100001847983 */ /* 0x000ee80000300800 */
[----:B------:R-:W3:Y:S04]  /*1c790*/  LDL.LU R133, [R1+0x714] ;  /* 0x0007140001857983 */ /* 0x000ee80000300800 */
[----:B------:R-:W3:Y:S04]  /*1c7a0*/  LDL.LU R134, [R1+0x718] ;  /* 0x0007180001867983 */ /* 0x000ee80000300800 */
[----:B------:R-:W3:Y:S04]  /*1c7b0*/  LDL.LU R135, [R1+0x71c] ;  /* 0x00071c0001877983 */ /* 0x000ee80000300800 */
[----:B------:R-:W3:Y:S04]  /*1c7c0*/  LDL.LU R68, [R1+0x8a0] ;  /* 0x0008a00001447983 */ /* 0x000ee80000300800 */
[----:B------:R-:W3:Y:S04]  /*1c7d0*/  LDL.LU R69, [R1+0x8a4] ;  /* 0x0008a40001457983 */ /* 0x000ee80000300800 */
[----:B-1----:R-:W3:Y:S04]  /*1c7e0*/  LDL.LU R70, [R1+0x8a8] ;  /* 0x0008a80001467983 */ /* 0x002ee80000300800 */
        /* <DEDUP_REMOVED lines=25> */
[C---:B--2---:R-:W-:Y:S08]  /*1c980*/  HMMA.1688.F32.TF32 R72, R56.reuse, R126, R72 ;  /* 0x0000007e3848723c */ /* 0x044ff00000081048 */
[C---:B---3--:R-:W-:Y:S11]  /*1c990*/  HMMA.1688.F32.TF32 R68, R56.reuse, R122, R68 ;  /* 0x0000007a3844723c */ /* 0x048ff60000081044 */
[----:B------:R-:W-:Y:S05]  /*1c9a0*/  @!UPT UIADD3 URZ, URZ, URZ, URZ ;  /* 0x0000003f3f3ff290 */ /* 0x000fea000fffe03f */
[----:B------:R-:W-:Y:S02]  /*1c9b0*/  IMAD.MOV.U32 R179, RZ, RZ, R72 ;  /* 0x000000ffffb37224 */ /* 0x000fe400078e0048 */
[----:B------:R-:W-:Y:S02]  /*1c9c0*/  IMAD.MOV.U32 R178, RZ, RZ, R73 ;  /* 0x000000ffffb27224 */ /* 0x000fe400078e0049 */
[----:B------:R-:W-:Y:S02]  /*1c9d0*/  IMAD.MOV.U32 R177, RZ, RZ, R74 ;  /* 0x000000ffffb17224 */ /* 0x000fe400078e004a */
[----:B------:R-:W-:Y:S01]  /*1c9e0*/  IMAD.MOV.U32 R176, RZ, RZ, R75 ;  /* 0x000000ffffb07224 */ /* 0x000fe200078e004b */
[----:B------:R-:W-:Y:S04]  /*1c9f0*/  STL.64 [R1+0x1e28], R178 ;  /* 0x001e28b201007387 */ /* 0x000fe80000100a00 */
[----:B------:R-:W-:Y:S01]  /*1ca00*/  STL.64 [R1+0x1e20], R176 ;  /* 0x001e20b001007387 */ /* 0x000fe20000100a00 */
[----:B----4-:R-:W-:Y:S03]  /*1ca10*/  HMMA.1688.F32.TF32 R72, R56, R90, R136 ;  /* 0x0000005a3848723c */ /* 0x010fe60000081088 */
[----:B------:R2:W-:Y:S01]  /*1ca20*/  STL.64 [R1+0x1c8], R70 ;  /* 0x0001c84601007387 */ /* 0x0005e20000100a00 */
[----:B------:R-:W-:-:S02]  /*1ca30*/  IMAD.MOV.U32 R25, RZ, RZ, R68 ;  /* 0x000000ffff197224 */ /* 0x000fc400078e0044 */
[----:B------:R-:W-:Y:S02]  /*1ca40*/  IMAD.MOV.U32 R24, RZ, RZ, R69 ;  /* 0x000000ffff187224 */ /* 0x000fe400078e0045 */
[C---:B--2---:R-:W-:Y:S08]  /*1ca50*/  HMMA.1688.F32.TF32 R68, R56.reuse, R86, R132 ;  /* 0x000000563844723c */ /* 0x044ff00000081084 */
[----:B------:R-:W-:Y:S11]  /*1ca60*/  HMMA.1688.F32.TF32 R64, R56, R34, R64 ;  /* 0x000000223840723c */ /* 0x000ff60000081040 */
[----:B------:R-:W-:Y:S04]  /*1ca70*/  @!UPT UIADD3 URZ, URZ, URZ, URZ ;  /* 0x0000003f3f3ff290 */ /* 0x000fe8000fffe03f */
[----:B------:R-:W-:Y:S01]  /*1ca80*/  STL [R1+0x1f4], R69 ;  /* 0x0001f44501007387 */ /* 0x000fe20000100800 */
[----:B------:R-:W-:-:S03]  /*1ca90*/  IMAD.MOV.U32 R20, RZ, RZ, R68 ;  /* 0x000000ffff147224 */ /* 0x000fc600078e0044 */
[----:B------:R-:W-:Y:S04]  /*1caa0*/  STL.64 [R1+0x1b0], R72 ;  /* 0x0001b04801007387 */ /* 0x000fe80000100a00 */
[----:B------:R-:W-:Y:S01]  /*1cab0*/  STL.64 [R1+0x1b8], R74 ;  /* 0x0001b84a01007387 */ /* 0x000fe20000100a00 */
[----:B------:R-:W-:-:S03]  /*1cac0*/  IMAD.MOV.U32 R17, RZ, RZ, R64 ;  /* 0x000000ffff117224 */ /* 0x000fc600078e0040 */
[----:B------:R-:W-:Y:S01]  /*1cad0*/  STL.64 [R1+0x1f8], R70 ;  /* 0x0001f84601007387 */ /* 0x000fe20000100a00 */
[----:B------:R-:W-:-:S03]  /*1cae0*/  IMAD.MOV.U32 R16, RZ, RZ, R65 ;  /* 0x000000ffff107224 */ /* 0x000fc600078e0041 */
[----:B------:R-:W-:Y:S04]  /*1caf0*/  STL [R1+0x1d24], R20 ;  /* 0x001d241401007387 */ /* 0x000fe80000100800 */
[----:B------:R2:W-:Y:S02]  /*1cb00*/  STL.64 [R1+0x1e8], R66 ;  /* 0x0001e84201007387 */ /* 0x0005e40000100a00 */
[C---:B--2---:R-:W-:Y:S02]  /*1cb10*/  HMMA.1688.F32.TF32 R64, R56.reuse, R30, R144 ;  /* 0x0000001e3840723c */ /* 0x044fe40000081090 */
[----:B------:R-:W-:Y:S04]  /*1cb20*/  STL [R1+0x1d2c], R16 ;  /* 0x001d2c1001007387 */ /* 0x000fe80000100800 */
[----:B------:R-:W-:Y:S02]  /*1cb30*/  STL [R1+0x1d28], R17 ;  /* 0x001d281101007387 */ /* 0x000fe40000100800 */
[C---:B------:R-:W-:Y:S08]  /*1cb40*/  HMMA.1688.F32.TF32 R72, R56.reuse, R26, R228 ;  /* 0x0000001a3848723c */ /* 0x040ff000000810e4 */
[----:B------:R-:W-:Y:S07]  /*1cb50*/  HMMA.1688.F32.TF32 R68, R56, R22, R232 ;  /* 0x000000163844723c */ /* 0x000fee00000810e8 */
[----:B------:R2:W-:Y:S01]  /*1cb60*/  STL.64 [R1+0x210], R64 ;  /* 0x0002104001007387 */ /* 0x0005e20000100a00 */
[----:B------:R-:W-:-:S02]  /*1cb70*/  IMAD.MOV.U32 R9, RZ, RZ, R66 ;  /* 0x000000ffff097224 */ /* 0x000fc400078e0042 */
[----:B------:R-:W-:Y:S02]  /*1cb80*/  IMAD.MOV.U32 R8, RZ, RZ, R67 ;  /* 0x000000ffff087224 */ /* 0x000fe400078e0043 */
[C---:B--2---:R-:W-:Y:S03]  /*1cb90*/  HMMA.1688.F32.TF32 R64, R56.reuse, R18, R236 ;  /* 0x000000123840723c */ /* 0x044fe600000810ec */
[----:B------:R-:W-:Y:S04]  /*1cba0*/  STL [R1+0x1cd0], R8 ;  /* 0x001cd00801007387 */ /* 0x000fe80000100800 */
[----:B------:R-:W-:Y:S04]  /*1cbb0*/  STL [R1+0x1ccc], R9 ;  /* 0x001ccc0901007387 */ /* 0x000fe80000100800 */
        /* <DEDUP_REMOVED lines=19> */
[----:B------:R-:W-:Y:S04]  /*1ccf0*/  STL.64 [R1+0x1070], R72 ;  /* 0x0010704801007387 */ /* 0x000fe80000100a00 */
[----:B------:R-:W-:Y:S04]  /*1cd00*/  STL.64 [R1+0x1078], R74 ;  /* 0x0010784a01007387 */ /* 0x000fe80000100a00 */
        /* <DEDUP_REMOVED lines=53> */
[----:B------:R-:W-:Y:S01]  /*1d060*/  LDS R56, [R6+0x4500] ;  /* 0x0045000006387984 */ /* 0x000fe20000000800 */
[----:B------:R-:W-:-:S03]  /*1d070*/  IMAD.MOV.U32 R243, RZ, RZ, R0 ;  /* 0x000000fffff37224 */ /* 0x000fc600078e0000 */
[----:B------:R-:W-:Y:S04]  /*1d080*/  LDS R58, [R6+0x6500] ;  /* 0x00650000063a7984 */ /* 0x000fe80000000800 */
[----:B------:R-:W-:Y:S04]  /*1d090*/  LDS R57, [R7+0x4500] ;  /* 0x0045000007397984 */ /* 0x000fe80000000800 */
[----:B------:R-:W1:Y:S01]  /*1d0a0*/  LDS R59, [R7+0x6500] ;  /* 0x00650000073b7984 */ /* 0x000e620000000800 */
[C---:B--2---:R-:W-:Y:S08]  /*1d0b0*/  HMMA.1688.F32.TF32 R68, R60.reuse, R90, R68 ;  /* 0x0000005a3c44723c */ /* 0x044ff00000081044 */
[C---:B---3--:R-:W-:Y:S08]  /*1d0c0*/  HMMA.1688.F32.TF32 R248, R60.reuse, R126, R248 ;  /* 0x0000007e3cf8723c */ /* 0x048ff000000810f8 */
[----:B----4-:R-:W-:Y:S08]  /*1d0d0*/  HMMA.1688.F32.TF32 R72, R60, R122, R72 ;  /* 0x0000007a3c48723c */ /* 0x010ff00000081048 */
[----:B------:R-:W-:-:S07]  /*1d0e0*/  IMAD.MOV.U32 R16, RZ, RZ, R68 ;  /* 0x000000ffff107224 */ /* 0x000fce00078e0044 */
[----:B------:R-:W-:Y:S04]  /*1d0f0*/  STL.64 [R1+0x1d40], R250 ;  /* 0x001d40fa01007387 */ /* 0x000fe80000100a00 */
[----:B------:R-:W-:Y:S01]  /*1d100*/  STL.64 [R1+0x1d38], R248 ;  /* 0x001d38f801007387 */ /* 0x000fe20000100a00 */
[----:B------:R-:W-:Y:S02]  /*1d110*/  IMAD.MOV.U32 R17, RZ, RZ, R69 ;  /* 0x000000ffff117224 */ /* 0x000fe400078e0045 */
[----:B------:R-:W-:Y:S02]  /*1d120*/  IMAD.MOV.U32 R20, RZ, RZ, R70 ;  /* 0x000000ffff147224 */ /* 0x000fe400078e0046 */
[----:B------:R-:W-:Y:S01]  /*1d130*/  IMAD.MOV.U32 R21, RZ, RZ, R71 ;  /* 0x000000ffff157224 */ /* 0x000fe200078e0047 */
[----:B------:R-:W-:Y:S04]  /*1d140*/  STL.64 [R1+0xb0], R72 ;  /* 0x0000b04801007387 */ /* 0x000fe80000100a00 */
[----:B------:R2:W-:Y:S01]  /*1d150*/  STL.64 [R1+0xb8], R74 ;  /* 0x0000b84a01007387 */ /* 0x0005e20000100a00 */
[C---:B------:R-:W-:Y:S08]  /*1d160*/  HMMA.1688.F32.TF32 R68, R60.reuse, R34, R132 ;  /* 0x000000223c44723c */ /* 0x040ff00000081084 */
[C---:B--2---:R-:W-:Y:S08]  /*1d170*/  HMMA.1688.F32.TF32 R72, R60.reuse, R86, R136 ;  /* 0x000000563c48723c */ /* 0x044ff00000081088 */
[----:B------:R-:W-:Y:S08]  /*1d180*/  HMMA.1688.F32.TF32 R64, R60, R30, R64 ;  /* 0x0000001e3c40723c */ /* 0x000ff00000081040 */
[----:B------:R-:W-:-:S02]  /*1d190*/  IMAD.MOV.U32 R3, RZ, RZ, R69 ;  /* 0x000000ffff037224 */ /* 0x000fc400078e0045 */
[----:B------:R-:W-:Y:S02]  /*1d1a0*/  IMAD.MOV.U32 R2, RZ, RZ, R70 ;  /* 0x000000ffff027224 */ /* 0x000fe400078e0046 */
[----:B------:R-:W-:-:S03]  /*1d1b0*/  IMAD.MOV.U32 R0, RZ, RZ, R71 ;  /* 0x000000ffff007224 */ /* 0x000fc600078e0047 */
[----:B------:R-:W-:Y:S04]  /*1d1c0*/  STL.64 [R1+0x170], R72 ;  /* 0x0001704801007387 */ /* 0x000fe80000100a00 */
[----:B------:R2:W-:Y:S04]  /*1d1d0*/  STL.64 [R1+0x178], R74 ;  /* 0x0001784a01007387 */ /* 0x0005e80000100a00 */
[----:B------:R3:W-:Y:S01]  /*1d1e0*/  STL [R1+0x160], R68 ;  /* 0x0001604401007387 */ /* 0x0007e20000100800 */
[----:B------:R-:W-:Y:S02]  /*1d1f0*/  IMAD.MOV.U32 R9, RZ, RZ, R64 ;  /* 0x000000ffff097224 */ /* 0x000fe400078e0040 */
[----:B------:R-:W-:Y:S01]  /*1d200*/  IMAD.MOV.U32 R13, RZ, RZ, R65 ;  /* 0x000000ffff0d7224 */ /* 0x000fe200078e0041 */
[----:B------:R4:W-:Y:S01]  /*1d210*/  STL [R1+0x1ac], R67 ;  /* 0x0001ac4301007387 */ /* 0x0009e20000100800 */
[----:B------:R-:W-:Y:S01]  /*1d220*/  IMAD.MOV.U32 R12, RZ, RZ, R66 ;  /* 0x000000ffff0c7224 */ /* 0x000fe200078e0042 */
[C---:B--2---:R-:W-:Y:S08]  /*1d230*/  HMMA.1688.F32.TF32 R72, R60.reuse, R26, R144 ;  /* 0x0000001a3c48723c */ /* 0x044ff00000081090 */
[C---:B---3--:R-:W-:Y:S08]  /*1d240*/  HMMA.1688.F32.TF32 R68, R60.reuse, R22, R228 ;  /* 0x000000163c44723c */ /* 0x048ff000000810e4 */
[C---:B----4-:R-:W-:Y:S01]  /*1d250*/  HMMA.1688.F32.TF32 R64, R60.reuse, R18, R232 ;  /* 0x000000123c40723c */ /* 0x050fe200000810e8 */
[----:B------:R-:W-:Y:S04]  /*1d260*/  STL [R1+0x1ce4], R9 ;  /* 0x001ce40901007387 */ /* 0x000fe80000100800 */
        /* <DEDUP_REMOVED lines=14> */
[----:B------:R3:W-:Y:S04]  /*1d350*/  STL.64 [R1+0x588], R70 ;  /* 0x0005884601007387 */ /* 0x0007e80000100a00 */
[----:B------:R-:W-:Y:S01]  /*1d360*/  STL.64 [R1+0xc80], R64 ;  /* 0x000c804001007387 */ /* 0x000fe20000100a00 */
[C---:B--2---:R-:W-:Y:S03]  /*1d370*/  HMMA.1688.F32.TF32 R72, R60.reuse, R54, R168 ;  /* 0x000000363c48723c */ /* 0x044fe600000810a8 */
[----:B------:R2:W-:Y:S05]  /*1d380*/  STL.64 [R1+0xc88], R66 ;  /* 0x000c884201007387 */ /* 0x0005ea0000100a00 */
[C---:B---3--:R-:W-:Y:S08]  /*1d390*/  HMMA.1688.F32.TF32 R68, R60.reuse, R50, R220 ;  /* 0x000000323c44723c */ /* 0x048ff000000810dc */
[C---:B--2---:R-:W-:Y:S08]  /*1d3a0*/  HMMA.1688.F32.TF32 R64, R60.reuse, R46, R224 ;  /* 0x0000002e3c40723c */ /* 0x044ff000000810e0 */
[----:B------:R-:W-:Y:S01]  /*1d3b0*/  HMMA.1688.F32.TF32 R60, R60, R42, R164 ;  /* 0x0000002a3c3c723c */ /* 0x000fe200000810a4 */
[----:B------:R-:W-:Y:S04]  /*1d3c0*/  STL.64 [R1+0xfb0], R72 ;  /* 0x000fb04801007387 */ /* 0x000fe80000100a00 */
[----:B------:R-:W-:Y:S04]  /*1d3d0*/  STL.64 [R1+0xfb8], R74 ;  /* 0x000fb84a01007387 */ /* 0x000fe80000100a00 */
[----:B------:R-:W-:Y:S04]  /*1d3e0*/  STL.64 [R1+0xfa0], R68 ;  /* 0x000fa04401007387 */ /* 0x000fe80000100a00 */
[----:B------:R-:W-:Y:S03]  /*1d3f0*/  STL.64 [R1+0xfa8], R70 ;  /* 0x000fa84601007387 */ /* 0x000fe60000100a00 */
[----:B------:R-:W-:-:S02]  /*1d400*/  IMAD.MOV.U32 R227, RZ, RZ, R67 ;  /* 0x000000ffffe37224 */ /* 0x000fc400078e0043 */
[----:B------:R-:W-:Y:S02]  /*1d410*/  IMAD.MOV.U32 R226, RZ, RZ, R66 ;  /* 0x000000ffffe27224 */ /* 0x000fe400078e0042 */
[----:B------:R-:W-:Y:S01]  /*1d420*/  IMAD.MOV.U32 R225, RZ, RZ, R65 ;  /* 0x000000ffffe17224 */ /* 0x000fe200078e0041 */
[----:B------:R2:W-:Y:S04]  /*1d430*/  STL [R1+0xf90], R64 ;  /* 0x000f904001007387 */ /* 0x0005e80000100800 */
[----:B------:R-:W-:Y:S04]  /*1d440*/  STL [R1+0x1c94], R227 ;  /* 0x001c94e301007387 */ /* 0x000fe80000100800 */
[----:B------:R-:W-:Y:S04]  /*1d450*/  STL [R1+0x1c90], R226 ;  /* 0x001c90e201007387 */ /* 0x000fe80000100800 */
[----:B------:R-:W-:Y:S04]  /*1d460*/  STL [R1+0x1c8c], R225 ;  /* 0x001c8ce101007387 */ /* 0x000fe80000100800 */
[----:B------:R-:W3:Y:S04]  /*1d470*/  LDL.LU R236, [R1+0x5d0] ;  /* 0x0005d00001ec7983 */ /* 0x000ee80000300800 */
[----:B------:R-:W-:Y:S04]  /*1d480*/  STL.64 [R1+0xf80], R60 ;  /* 0x000f803c01007387 */ /* 0x000fe80000100a00 */
[----:B------:R-:W-:Y:S04]  /*1d490*/  STL.64 [R1+0xf88], R62 ;  /* 0x000f883e01007387 */ /* 0x000fe80000100a00 */
        /* <DEDUP_REMOVED lines=11> */
[----:B--2---:R-:W2:Y:S04]  /*1d550*/  LDL.LU R64, [R1+0x770] ;  /* 0x0007700001407983 */ /* 0x004ea80000300800 */
        /* <DEDUP_REMOVED lines=11> */
[----:B------:R-:W1:Y:S04]  /*1d610*/  LDL.LU R152, [R1+0xcc0] ;  /* 0x000cc00001987983 */ /* 0x000e680000300800 */
[----:B------:R-:W1:Y:S04]  /*1d620*/  LDL.LU R153, [R1+0xcc4] ;  /* 0x000cc40001997983 */ /* 0x000e680000300800 */
[----:B------:R-:W1:Y:S04]  /*1d630*/  LDL.LU R154, [R1+0xcc8] ;  /* 0x000cc800019a7983 */ /* 0x000e680000300800 */
[----:B------:R-:W1:Y:S04]  /*1d640*/  LDL.LU R155, [R1+0xccc] ;  /* 0x000ccc00019b7983 */ /* 0x000e680000300800 */
        /* <DEDUP_REMOVED lines=30> */
[----:B------:R-:W-:Y:S04]  /*1d830*/  LDS R61, [R7+0x4580] ;  /* 0x00458000073d7984 */ /* 0x000fe80000000800 */
[----:B------:R-:W1:Y:S02]  /*1d840*/  LDS R63, [R7+0x6580] ;  /* 0x00658000073f7984 */ /* 0x000e640000000800 */
[C---:B-1----:R-:W-:Y:S02]  /*1d850*/  HMMA.1688.F32.TF32 R100, R56.reuse, R126, R152 ;  /* 0x0000007e3864723c */ /* 0x042fe40000081098 */
[----:B------:R-:W4:Y:S04]  /*1d860*/  LDL.LU R152, [R1+0x5c0] ;  /* 0x0005c00001987983 */ /* 0x000f280000300800 */
[----:B------:R-:W4:Y:S04]  /*1d870*/  LDL.LU R153, [R1+0x5c4] ;  /* 0x0005c40001997983 */ /* 0x000f280000300800 */
[----:B------:R-:W4:Y:S04]  /*1d880*/  LDL.LU R154, [R1+0x5c8] ;  /* 0x0005c800019a7983 */ /* 0x000f280000300800 */
[----:B------:R-:W4:Y:S01]  /*1d890*/  LDL.LU R155, [R1+0x5cc] ;  /* 0x0005cc00019b7983 */ /* 0x000f220000300800 */
[C---:B--2---:R-:W-:Y:S08]  /*1d8a0*/  HMMA.1688.F32.TF32 R244, R56.reuse, R86, R76 ;  /* 0x0000005638f4723c */ /* 0x044ff0000008104c */
[C---:B---3--:R-:W-:Y:S08]  /*1d8b0*/  HMMA.1688.F32.TF32 R200, R56.reuse, R122, R188 ;  /* 0x0000007a38c8723c */ /* 0x048ff000000810bc */
[C---:B------:R-:W-:Y:S01]  /*1d8c0*/  HMMA.1688.F32.TF32 R196, R56.reuse, R90, R128 ;  /* 0x0000005a38c4723c */ /* 0x040fe20000081080 */
[----:B------:R-:W-:Y:S07]  /*1d8d0*/  STL.64 [R1+0x1d50], R102 ;  /* 0x001d506601007387 */ /* 0x000fee0000100a00 */
[C---:B------:R-:W-:Y:S01]  /*1d8e0*/  HMMA.1688.F32.TF32 R240, R56.reuse, R34, R240 ;  /* 0x0000002238f0723c */ /* 0x040fe200000810f0 */
[----:B------:R-:W-:Y:S07]  /*1d8f0*/  STL.64 [R1+0x1d48], R100 ;  /* 0x001d486401007387 */ /* 0x000fee0000100a00 */
[C---:B------:R-:W-:Y:S01]  /*1d900*/  HMMA.1688.F32.TF32 R72, R56.reuse, R30, R72 ;  /* 0x0000001e3848723c */ /* 0x040fe20000081048 */
[----:B------:R-:W-:Y:S07]  /*1d910*/  STL.64 [R1+0x1d60], R202 ;  /* 0x001d60ca01007387 */ /* 0x000fee0000100a00 */
[C---:B------:R-:W-:Y:S01]  /*1d920*/  HMMA.1688.F32.TF32 R68, R56.reuse, R26, R68 ;  /* 0x0000001a3844723c */ /* 0x040fe20000081044 */
[----:B------:R-:W-:Y:S04]  /*1d930*/  STL.64 [R1+0x1d58], R200 ;  /* 0x001d58c801007387 */ /* 0x000fe80000100a00 */
[----:B------:R-:W-:Y:S04]  /*1d940*/  STL.64 [R1+0x1d70], R198 ;  /* 0x001d70c601007387 */ /* 0x000fe80000100a00 */
[----:B------:R-:W-:Y:S04]  /*1d950*/  STL.64 [R1+0x1d68], R196 ;  /* 0x001d68c401007387 */ /* 0x000fe80000100a00 */
[----:B------:R-:W-:Y:S04]  /*1d960*/  STL.64 [R1+0x1d80], R246 ;  /* 0x001d80f601007387 */ /* 0x000fe80000100a00 */
[----:B------:R-:W-:Y:S04]  /*1d970*/  STL.64 [R1+0x1d78], R244 ;  /* 0x001d78f401007387 */ /* 0x000fe80000100a00 */
[----:B------:R-:W-:Y:S01]  /*1d980*/  STL [R1+0x1cec], R240 ;  /* 0x001cecf001007387 */ /* 0x000fe20000100800 */
[C---:B------:R-:W-:Y:S03]  /*1d990*/  HMMA.1688.F32.TF32 R76, R56.reuse, R22, R136 ;  /* 0x00000016384c723c */ /* 0x040fe60000081088 */
[----:B------:R-:W-:Y:S04]  /*1d9a0*/  STL [R1+0x1ce8], R241 ;  /* 0x001ce8f101007387 */ /* 0x000fe80000100800 */
[----:B------:R-:W-:Y:S04]  /*1d9b0*/  STL [R1+0x1cd8], R242 ;  /* 0x001cd8f201007387 */ /* 0x000fe80000100800 */
[----:B------:R-:W-:Y:S04]  /*1d9c0*/  STL [R1+0x1cd4], R243 ;  /* 0x001cd4f301007387 */ /* 0x000fe80000100800 */
[----:B------:R-:W-:Y:S04]  /*1d9d0*/  STL.64 [R1+0x90], R72 ;  /* 0x0000904801007387 */ /* 0x000fe80000100a00 */
[----:B------:R1:W-:Y:S04]  /*1d9e0*/  STL.64 [R1+0x98], R74 ;  /* 0x0000984a01007387 */ /* 0x0003e80000100a00 */
[----:B------:R-:W-:Y:S04]  /*1d9f0*/  STL.64 [R1+0x80], R68 ;  /* 0x0000804401007387 */ /* 0x000fe80000100a00 */
[----:B------:R2:W-:Y:S01]  /*1da00*/  STL.64 [R1+0x88], R70 ;  /* 0x0000884601007387 */ /* 0x0005e20000100a00 */
[C---:B-1----:R-:W-:Y:S08]  /*1da10*/  HMMA.1688.F32.TF32 R72, R56.reuse, R18, R132 ;  /* 0x000000123848723c */ /* 0x042ff00000081084 */
        /* <DEDUP_REMOVED lines=12> */
[----:B-1----:R-:W-:Y:S07]  /*1dae0*/  HMMA.1688.F32.TF32 R64, R56, R50, R236 ;  /* 0x000000323840723c */ /* 0x002fee00000810ec */
[----:B------:R-:W-:Y:S04]  /*1daf0*/  STL.64 [R1+0x8e0], R72 ;  /* 0x0008e04801007387 */ /* 0x000fe80000100a00 */
[----:B------:R-:W-:Y:S04]  /*1db00*/  STL.64 [R1+0x8e8], R74 ;  /* 0x0008e84a01007387 */ /* 0x000fe80000100a00 */
[----:B------:R-:W-:Y:S04]  /*1db10*/  STL.64 [R1+0xf10], R68 ;  /* 0x000f104401007387 */ /* 0x000fe80000100a00 */
[----:B------:R-:W-:Y:S04]  /*1db20*/  STL.64 [R1+0xf18], R70 ;  /* 0x000f184601007387 */ /* 0x000fe80000100a00 */
[----:B------:R1:W-:Y:S01]  /*1db30*/  STL [R1+0xf00], R64 ;  /* 0x000f004001007387 */ /* 0x0003e20000100800 */
[----:B------:R-:W-:-:S02]  /*1db40*/  IMAD.MOV.U32 R227, RZ, RZ, R65 ;  /* 0x000000ffffe37224 */ /* 0x000fc400078e0041 */
[----:B------:R-:W-:Y:S02]  /*1db50*/  IMAD.MOV.U32 R226, RZ, RZ, R66 ;  /* 0x000000ffffe27224 */ /* 0x000fe400078e0042 */
[----:B------:R-:W-:Y:S02]  /*1db60*/  IMAD.MOV.U32 R225, RZ, RZ, R67 ;  /* 0x000000ffffe17224 */ /* 0x000fe400078e0043 */
[C---:B-1----:R-:W-:Y:S03]  /*1db70*/  HMMA.1688.F32.TF32 R64, R56.reuse, R42, R160 ;  /* 0x0000002a3840723c */ /* 0x042fe600000810a0 */
[----:B------:R1:W-:Y:S04]  /*1db80*/  STL [R1+0x1ca0], R225 ;  /* 0x001ca0e101007387 */ /* 0x0003e80000100800 */
[----:B------:R2:W-:Y:S04]  /*1db90*/  STL [R1+0x1c9c], R226 ;  /* 0x001c9ce201007387 */ /* 0x0005e80000100800 */
[----:B------:R3:W-:Y:S11]  /*1dba0*/  STL [R1+0x1c98], R227 ;  /* 0x001c98e301007387 */ /* 0x0007f60000100800 */
[----:B------:R-:W-:Y:S02]  /*1dbb0*/  @!UPT UIADD3 URZ, URZ, URZ, URZ ;  /* 0x0000003f3f3ff290 */ /* 0x000fe4000fffe03f */
[----:B-1----:R-:W-:Y:S02]  /*1dbc0*/  IMAD.MOV.U32 R225, RZ, RZ, R65 ;  /* 0x000000ffffe17224 */ /* 0x002fe400078e0041 */
[----:B--2---:R-:W-:Y:S02]  /*1dbd0*/  IMAD.MOV.U32 R226, RZ, RZ, R66 ;  /* 0x000000ffffe27224 */ /* 0x004fe400078e0042 */
[----:B---3--:R-:W-:Y:S01]  /*1dbe0*/  IMAD.MOV.U32 R227, RZ, RZ, R67 ;  /* 0x000000ffffe37224 */ /* 0x008fe200078e0043 */
[----:B----4-:R-:W-:Y:S11]  /*1dbf0*/  HMMA.1688.F32.TF32 R68, R56, R46, R152 ;  /* 0x0000002e3844723c */ /* 0x010ff60000081098 */
[----:B------:R-:W-:Y:S11]  /*1dc00*/  @!UPT UIADD3 URZ, URZ, URZ, URZ ;  /* 0x0000003f3f3ff290 */ /* 0x000ff6000fffe03f */
[----:B------:R-:W-:Y:S01]  /*1dc10*/  @!UPT UIADD3 URZ, URZ, URZ, URZ ;  /* 0x0000003f3f3ff290 */ /* 0x000fe2000fffe03f */
[----:B------:R-:W-:Y:S04]  /*1dc20*/  STL.64 [R1+0xef0], R68 ;  /* 0x000ef04401007387 */ /* 0x000fe80000100a00 */
[----:B------:R-:W-:Y:S04]  /*1dc30*/  STL.64 [R1+0xef8], R70 ;  /* 0x000ef84601007387 */ /* 0x000fe80000100a00 */
[----:B------:R1:W-:Y:S04]  /*1dc40*/  STL [R1+0xea0], R64 ;  /* 0x000ea04001007387 */ /* 0x0003e80000100800 */
        /* <DEDUP_REMOVED lines=12> */
[----:B-1----:R-:W2:Y:S04]  /*1dd10*/  LDL.LU R64, [R1+0x840] ;  /* 0x0008400001407983 */ /* 0x002ea80000300800 */
        /* <DEDUP_REMOVED lines=43> */
[----:B------:R-:W-:Y:S04]  /*1dfd0*/  STL [R1+0x1cac], R225 ;  /* 0x001cace101007387 */ /* 0x000fe80000100800 */
[----:B------:R-:W-:Y:S04]  /*1dfe0*/  STL [R1+0x1ca8], R226 ;  /* 0x001ca8e201007387 */ /* 0x000fe80000100800 */
[----:B------:R-:W-:Y:S04]  /*1dff0*/  STL [R1+0x1ca4], R227 ;  /* 0x001ca4e301007387 */ /* 0x000fe80000100800 */
[----:B------:R-:W-:Y:S04]  /*1e000*/  LDS R68, [R6+0x4600] ;  /* 0x0046000006447984 */ /* 0x000fe80000000800 */
[----:B------:R-:W-:Y:S04]  /*1e010*/  LDS R70, [R6+0x6600] ;  /* 0x0066000006467984 */ /* 0x000fe80000000800 */
[----:B------:R-:W-:Y:S04]  /*1e020*/  LDS R69, [R7+0x4600] ;  /* 0x0046000007457984 */ /* 0x000fe80000000800 */
[----:B------:R-:W1:Y:S01]  /*1e030*/  LDS R71, [R7+0x6600] ;  /* 0x0066000007477984 */ /* 0x000e620000000800 */
[C---:B--2---:R-:W-:Y:S08]  /*1e040*/  HMMA.1688.F32.TF32 R56, R60.reuse, R90, R80 ;  /* 0x0000005a3c38723c */ /* 0x044ff00000081050 */
[C---:B---3--:R-:W-:Y:S08]  /*1e050*/  HMMA.1688.F32.TF32 R96, R60.reuse, R126, R92 ;  /* 0x0000007e3c60723c */ /* 0x048ff0000008105c */
[C---:B----4-:R-:W-:Y:S11]  /*1e060*/  HMMA.1688.F32.TF32 R76, R60.reuse, R122, R76 ;  /* 0x0000007a3c4c723c */ /* 0x050ff6000008104c */
[----:B------:R-:W-:Y:S04]  /*1e070*/  @!UPT UIADD3 URZ, URZ, URZ, URZ ;  /* 0x0000003f3f3ff290 */ /* 0x000fe8000fffe03f */
[----:B------:R-:W-:Y:S04]  /*1e080*/  STL.64 [R1+0x1d90], R98 ;  /* 0x001d906201007387 */ /* 0x000fe80000100a00 */
[----:B------:R-:W-:Y:S04]  /*1e090*/  STL.64 [R1+0x1d88], R96 ;  /* 0x001d886001007387 */ /* 0x000fe80000100a00 */
[----:B------:R-:W-:Y:S04]  /*1e0a0*/  STL.64 [R1+0x1da0], R78 ;  /* 0x001da04e01007387 */ /* 0x000fe80000100a00 */
[----:B------:R-:W-:Y:S04]  /*1e0b0*/  STL.64 [R1+0x1d98], R76 ;  /* 0x001d984c01007387 */ /* 0x000fe80000100a00 */
[----:B------:R-:W-:Y:S04]  /*1e0c0*/  STL.64 [R1+0x1db0], R58 ;  /* 0x001db03a01007387 */ /* 0x000fe80000100a00 */
[----:B------:R2:W-:Y:S02]  /*1e0d0*/  STL.64 [R1+0x1da8], R56 ;  /* 0x001da83801007387 */ /* 0x0005e40000100a00 */
[C---:B--2---:R-:W-:Y:S08]  /*1e0e0*/  HMMA.1688.F32.TF32 R56, R60.reuse, R30, R188 ;  /* 0x0000001e3c38723c */ /* 0x044ff000000810bc */
[C---:B------:R-:W-:Y:S08]  /*1e0f0*/  HMMA.1688.F32.TF32 R236, R60.reuse, R86, R236 ;  /* 0x000000563cec723c */ /* 0x040ff000000810ec */
[C---:B------:R-:W-:Y:S08]  /*1e100*/  HMMA.1688.F32.TF32 R232, R60.reuse, R34, R232 ;  /* 0x000000223ce8723c */ /* 0x040ff000000810e8 */
[----:B------:R-:W-:Y:S01]  /*1e110*/  HMMA.1688.F32.TF32 R76, R60, R26, R128 ;  /* 0x0000001a3c4c723c */ /* 0x000fe20000081080 */
[----:B------:R-:W-:-:S02]  /*1e120*/  IMAD.MOV.U32 R12, RZ, RZ, R56 ;  /* 0x000000ffff0c7224 */ /* 0x000fc400078e0038 */
[----:B------:R-:W-:Y:S02]  /*1e130*/  IMAD.MOV.U32 R242, RZ, RZ, R57 ;  /* 0x000000fffff27224 */ /* 0x000fe400078e0039 */
[----:B------:R-:W-:Y:S02]  /*1e140*/  IMAD.MOV.U32 R243, RZ, RZ, R58 ;  /* 0x000000fffff37224 */ /* 0x000fe400078e003a */
[----:B------:R-:W-:Y:S02]  /*1e150*/  IMAD.MOV.U32 R8, RZ, RZ, R59 ;  /* 0x000000ffff087224 */ /* 0x000fe400078e003b */
[C---:B------:R-:W-:Y:S01]  /*1e160*/  HMMA.1688.F32.TF32 R56, R60.reuse, R22, R72 ;  /* 0x000000163c38723c */ /* 0x040fe20000081048 */
        /* <DEDUP_REMOVED lines=11> */
[C---:B--2---:R-:W-:Y:S08]  /*1e220*/  HMMA.1688.F32.TF32 R76, R60.reuse, R14, R132 ;  /* 0x0000000e3c4c723c */ /* 0x044ff00000081084 */
[C---:B---3--:R-:W-:Y:S01]  /*1e230*/  HMMA.1688.F32.TF32 R56, R60.reuse, R38, R64 ;  /* 0x000000263c38723c */ /* 0x048fe20000081040 */
[----:B------:R-:W-:Y:S04]  /*1e240*/  STL.64 [R1+0x120], R72 ;  /* 0x0001204801007387 */ /* 0x000fe80000100a00 */
[----:B------:R2:W-:Y:S03]  /*1e250*/  STL.64 [R1+0x128], R74 ;  /* 0x0001284a01007387 */ /* 0x0005e60000100a00 */
[C---:B------:R-:W-:Y:S07]  /*1e260*/  HMMA.1688.F32.TF32 R64, R60.reuse, R54, R228 ;  /* 0x000000363c40723c */ /* 0x040fee00000810e4 */
[----:B------:R-:W-:Y:S01]  /*1e270*/  STL.64 [R1+0x370], R76 ;  /* 0x0003704c01007387 */ /* 0x000fe20000100a00 */
[C---:B--2---:R-:W-:Y:S03]  /*1e280*/  HMMA.1688.F32.TF32 R72, R60.reuse, R10, R144 ;  /* 0x0000000a3c48723c */ /* 0x044fe60000081090 */
[----:B------:R-:W-:Y:S04]  /*1e290*/  STL.64 [R1+0x378], R78 ;  /* 0x0003784e01007387 */ /* 0x000fe80000100a00 */
[----:B------:R-:W-:Y:S04]  /*1e2a0*/  STL.64 [R1+0x530], R56 ;  /* 0x0005303801007387 */ /* 0x000fe80000100a00 */
[----:B------:R2:W-:Y:S02]  /*1e2b0*/  STL.64 [R1+0x538], R58 ;  /* 0x0005383a01007387 */ /* 0x0005e40000100a00 */
[----:B--2---:R-:W-:Y:S10]  /*1e2c0*/  HMMA.1688.F32.TF32 R56, R60, R50, R152 ;  /* 0x000000323c38723c */ /* 0x004ff40000081098 */
[----:B------:R2:W-:Y:S04]  /*1e2d0*/  STL.64 [R1+0x780], R72 ;  /* 0x0007804801007387 */ /* 0x0005e80000100a00 */
[----:B------:R3:W-:Y:S01]  /*1e2e0*/  STL.64 [R1+0x788], R74 ;  /* 0x0007884a01007387 */ /* 0x0007e20000100a00 */
[----:B------:R-:W-:-:S03]  /*1e2f0*/  IMAD.MOV.U32 R152, RZ, RZ, R156 ;  /* 0x000000ffff987224 */ /* 0x000fc600078e009c */
[----:B------:R4:W-:Y:S01]  /*1e300*/  STL.64 [R1+0xe80], R64 ;  /* 0x000e804001007387 */ /* 0x0009e20000100a00 */
[----:B------:R-:W-:-:S03]  /*1e310*/  IMAD.MOV.U32 R153, RZ, RZ, R157 ;  /* 0x000000ffff997224 */ /* 0x000fc600078e009d */
[----:B------:R1:W-:Y:S04]  /*1e320*/  STL.64 [R1+0xe88], R66 ;  /* 0x000e884201007387 */ /* 0x0003e80000100a00 */
[----:B------:R1:W-:Y:S04]  /*1e330*/  STL.64 [R1+0xe78], R58 ;  /* 0x000e783a01007387 */ /* 0x0003e80000100a00 */
[----:B------:R-:W2:Y:S04]  /*1e340*/  LDL.LU R156, [R1+0x1ea8] ;  /* 0x001ea800019c7983 */ /* 0x000ea80000300800 */
[----:B------:R-:W3:Y:S04]  /*1e350*/  LDL.LU R157, [R1+0x1ea4] ;  /* 0x001ea400019d7983 */ /* 0x000ee80000300800 */
[----:B------:R-:W4:Y:S04]  /*1e360*/  LDL.LU R154, [R1+0x828] ;  /* 0x00082800019a7983 */ /* 0x000f280000300800 */
[----:B------:R-:W4:Y:S04]  /*1e370*/  LDL.LU R155, [R1+0x82c] ;  /* 0x00082c00019b7983 */ /* 0x000f280000300800 */
[----:B------:R-:W4:Y:S04]  /*1e380*/  LDL.LU R132, [R1+0x870] ;  /* 0x0008700001847983 */ /* 0x000f280000300800 */
[----:B------:R-:W4:Y:S01]  /*1e390*/  LDL.LU R133, [R1+0x874] ;  /* 0x0008740001857983 */ /* 0x000f220000300800 */
[----:B------:R-:W-:-:S02]  /*1e3a0*/  IMAD.MOV.U32 R144, RZ, RZ, R158 ;  /* 0x000000ffff907224 */ /* 0x000fc400078e009e */
[----:B------:R-:W-:Y:S02]  /*1e3b0*/  IMAD.MOV.U32 R145, RZ, RZ, R159 ;  /* 0x000000ffff917224 */ /* 0x000fe400078e009f */
[----:B--2---:R-:W-:Y:S02]  /*1e3c0*/  IMAD.MOV.U32 R134, RZ, RZ, R156 ;  /* 0x000000ffff867224 */ /* 0x004fe400078e009c */
[----:B------:R-:W2:Y:S01]  /*1e3d0*/  LDL.LU R156, [R1+0x1ea0] ;  /* 0x001ea000019c7983 */ /* 0x000ea20000300800 */
[----:B---3--:R-:W-:-:S03]  /*1e3e0*/  IMAD.MOV.U32 R135, RZ, RZ, R157 ;  /* 0x000000ffff877224 */ /* 0x008fc600078e009d */
        /* <DEDUP_REMOVED lines=62> */
[----:B------:R-:W-:-:S05]  /*1e7d0*/  IMAD.MOV.U32 R227, RZ, RZ, R57 ;  /* 0x000000ffffe37224 */ /* 0x000fca00078e0039 */
[----:B------:R-:W-:Y:S04]  /*1e7e0*/  STL [R1+0x1cb4], R227 ;  /* 0x001cb4e301007387 */ /* 0x000fe80000100800 */
[----:B------:R-:W-:Y:S01]  /*1e7f0*/  STL [R1+0x1cb0], R226 ;  /* 0x001cb0e201007387 */ /* 0x000fe20000100800 */
[----:B--2---:R-:W-:Y:S03]  /*1e800*/  HMMA.1688.F32.TF32 R56, R60, R46, R80 ;  /* 0x0000002e3c38723c */ /* 0x004fe60000081050 */
[----:B------:R-:W-:Y:S04]  /*1e810*/  LDS R80, [R6+0x4680] ;  /* 0x0046800006507984 */ /* 0x000fe80000000800 */
[----:B------:R-:W-:Y:S01]  /*1e820*/  LDS R82, [R6+0x6680] ;  /* 0x0066800006527984 */ /* 0x000fe20000000800 */
[----:B------:R-:W-:Y:S03]  /*1e830*/  HMMA.1688.F32.TF32 R92, R68, R18, R92 ;  /* 0x00000012445c723c */ /* 0x000fe6000008105c */
[----:B------:R-:W-:Y:S04]  /*1e840*/  LDS R81, [R7+0x4680] ;  /* 0x0046800007517984 */ /* 0x000fe80000000800 */
[----:B------:R-:W1:Y:S08]  /*1e850*/  LDS R83, [R7+0x6680] ;  /* 0x0066800007537984 */ /* 0x000e700000000800 */
[----:B------:R-:W-:Y:S01]  /*1e860*/  STL.64 [R1+0xe60], R56 ;  /* 0x000e603801007387 */ /* 0x000fe20000100a00 */
[----:B------:R-:W-:-:S03]  /*1e870*/  IMAD.MOV.U32 R225, RZ, RZ, R59 ;  /* 0x000000ffffe17224 */ /* 0x000fc600078e003b */
[----:B------:R4:W-:Y:S04]  /*1e880*/  STL [R1+0xe68], R58 ;  /* 0x000e683a01007387 */ /* 0x0009e80000100800 */
[----:B------:R-:W-:Y:S01]  /*1e890*/  STL [R1+0x1cb8], R225 ;  /* 0x001cb8e101007387 */ /* 0x000fe20000100800 */
[----:B---3--:R-:W-:Y:S08]  /*1e8a0*/  HMMA.1688.F32.TF32 R104, R68, R126, R104 ;  /* 0x0000007e4468723c */ /* 0x008ff00000081068 */
[----:B----4-:R-:W-:Y:S11]  /*1e8b0*/  HMMA.1688.F32.TF32 R56, R60, R42, R156 ;  /* 0x0000002a3c38723c */ /* 0x010ff6000008109c */
[----:B------:R-:W-:Y:S11]  /*1e8c0*/  @!UPT UIADD3 URZ, URZ, URZ, URZ ;  /* 0x0000003f3f3ff290 */ /* 0x000ff6000fffe03f */
[----:B------:R-:W-:Y:S01]  /*1e8d0*/  @!UPT UIADD3 URZ, URZ, URZ, URZ ;  /* 0x0000003f3f3ff290 */ /* 0x000fe2000fffe03f */
[----:B------:R-:W-:Y:S04]  /*1e8e0*/  STL.64 [R1+0xe50], R56 ;  /* 0x000e503801007387 */ /* 0x000fe80000100a00 */
[----:B------:R2:W-:Y:S02]  /*1e8f0*/  STL.64 [R1+0xe58], R58 ;  /* 0x000e583a01007387 */ /* 0x0005e40000100a00 */
[C---:B--2---:R-:W-:Y:S02]  /*1e900*/  HMMA.1688.F32.TF32 R56, R68.reuse, R30, R180 ;  /* 0x0000001e4438723c */ /* 0x044fe400000810b4 */
[----:B------:R-:W-:Y:S11]  /*1e910*/  STL.64 [R1+0x1e38], R106 ;  /* 0x001e386a01007387 */ /* 0x000ff60000100a00 */
[----:B------:R-:W-:Y:S11]  /*1e920*/  @!UPT UIADD3 URZ, URZ, URZ, URZ ;  /* 0x0000003f3f3ff290 */ /* 0x000ff6000fffe03f */
[----:B------:R-:W-:Y:S02]  /*1e930*/  IMAD.MOV.U32 R240, RZ, RZ, R56 ;  /* 0x000000fffff07224 */ /* 0x000fe400078e0038 */
[----:B------:R-:W-:Y:S02]  /*1e940*/  IMAD.MOV.U32 R241, RZ, RZ, R57 ;  /* 0x000000fffff17224 */ /* 0x000fe400078e0039 */
[----:B------:R-:W-:Y:S02]  /*1e950*/  IMAD.MOV.U32 R9, RZ, RZ, R58 ;  /* 0x000000ffff097224 */ /* 0x000fe400078e003a */
[----:B------:R-:W-:Y:S02]  /*1e960*/  IMAD.MOV.U32 R13, RZ, RZ, R59 ;  /* 0x000000ffff0d7224 */ /* 0x000fe400078e003b */
[C---:B------:R-:W-:Y:S01]  /*1e970*/  HMMA.1688.F32.TF32 R56, R68.reuse, R26, R108 ;  /* 0x0000001a4438723c */ /* 0x040fe2000008106c */
[----:B------:R-:W-:Y:S07]  /*1e980*/  STL.64 [R1+0x1e30], R104 ;  /* 0x001e306801007387 */ /* 0x000fee0000100a00 */
[C---:B------:R-:W-:Y:S11]  /*1e990*/  HMMA.1688.F32.TF32 R76, R68.reuse, R22, R184 ;  /* 0x00000016444c723c */ /* 0x040ff600000810b8 */
[----:B------:R-:W-:Y:S04]  /*1e9a0*/  @!UPT UIADD3 URZ, URZ, URZ, URZ ;  /* 0x0000003f3f3ff290 */ /* 0x000fe8000fffe03f */
[----:B------:R-:W-:Y:S04]  /*1e9b0*/  STL.64 [R1+0x40], R56 ;  /* 0x0000403801007387 */ /* 0x000fe80000100a00 */
[----:B------:R2:W-:Y:S02]  /*1e9c0*/  STL.64 [R1+0x48], R58 ;  /* 0x0000483a01007387 */ /* 0x0005e40000100a00 */
[C---:B--2---:R-:W-:Y:S02]  /*1e9d0*/  HMMA.1688.F32.TF32 R56, R68.reuse, R14, R188 ;  /* 0x0000000e4438723c */ /* 0x044fe400000810bc */
[----:B------:R-:W-:Y:S04]  /*1e9e0*/  STL.64 [R1+0x110], R76 ;  /* 0x0001104c01007387 */ /* 0x000fe80000100a00 */
[----:B------:R2:W-:Y:S04]  /*1e9f0*/  STL.64 [R1+0x118], R78 ;  /* 0x0001184e01007387 */ /* 0x0005e80000100a00 */
[----:B------:R-:W-:Y:S01]  /*1ea00*/  STL.64 [R1+0x100], R92 ;  /* 0x0001005c01007387 */ /* 0x000fe20000100a00 */
[C---:B------:R-:W-:Y:S03]  /*1ea10*/  HMMA.1688.F32.TF32 R72, R68.reuse, R10, R72 ;  /* 0x0000000a4448723c */ /* 0x040fe60000081048 */
[----:B------:R-:W-:Y:S05]  /*1ea20*/  STL.64 [R1+0x108], R94 ;  /* 0x0001085e01007387 */ /* 0x000fea0000100a00 */
[C---:B--2---:R-:W-:Y:S04]  /*1ea30*/  HMMA.1688.F32.TF32 R76, R68.reuse, R38, R128 ;  /* 0x00000026444c723c */ /* 0x044fe80000081080 */
[----:B------:R-:W-:Y:S04]  /*1ea40*/  STL.64 [R1+0x360], R56 ;  /* 0x0003603801007387 */ /* 0x000fe80000100a00 */
[----:B------:R2:W-:Y:S02]  /*1ea50*/  STL.64 [R1+0x368], R58 ;  /* 0x0003683a01007387 */ /* 0x0005e40000100a00 */
[C---:B--2---:R-:W-:Y:S11]  /*1ea60*/  HMMA.1688.F32.TF32 R56, R68.reuse, R54, R136 ;  /* 0x000000364438723c */ /* 0x044ff60000081088 */
[----:B------:R-:W-:Y:S02]  /*1ea70*/  @!UPT UIADD3 URZ, URZ, URZ, URZ ;  /* 0x0000003f3f3ff290 */ /* 0x000fe4000fffe03f */
[----:B------:R-:W-:Y:S04]  /*1ea80*/  STL.64 [R1+0x4c0], R76 ;  /* 0x0004c04c01007387 */ /* 0x000fe80000100a00 */
[----:B------:R2:W-:Y:S04]  /*1ea90*/  STL.64 [R1+0x4c8], R78 ;  /* 0x0004c84e01007387 */ /* 0x0005e80000100a00 */
[----:B------:R-:W-:Y:S04]  /*1eaa0*/  STL.64 [R1+0x6d0], R72 ;  /* 0x0006d04801007387 */ /* 0x000fe80000100a00 */
[----:B------:R3:W-:Y:S01]  /*1eab0*/  STL.64 [R1+0x6d8], R74 ;  /* 0x0006d84a01007387 */ /* 0x0007e20000100a00 */
[C---:B--2---:R-:W-:Y:S03]  /*1eac0*/  HMMA.1688.F32.TF32 R76, R68.reuse, R50, R132 ;  /* 0x00000032444c723c */ /* 0x044fe60000081084 */
[----:B------:R-:W-:Y:S05]  /*1ead0*/  STL.64 [R1+0xda0], R56 ;  /* 0x000da03801007387 */ /* 0x000fea0000100a00 */
[C---:B---3--:R-:W-:Y:S01]  /*1eae0*/  HMMA.1688.F32.TF32 R72, R68.reuse, R46, R144 ;  /* 0x0000002e4448723c */ /* 0x048fe20000081090 */
[----:B------:R2:W-:Y:S07]  /*1eaf0*/  STL.64 [R1+0xda8], R58 ;  /* 0x000da83a01007387 */ /* 0x0005ee0000100a00 */
[C---:B--2---:R-:W-:Y:S07]  /*1eb00*/  HMMA.1688.F32.TF32 R56, R68.reuse, R42, R152 ;  /* 0x0000002a4438723c */ /* 0x044fee0000081098 */
[----:B------:R-:W-:Y:S04]  /*1eb10*/  STL.64 [R1+0xd90], R76 ;  /* 0x000d904c01007387 */ /* 0x000fe80000100a00 */
[----:B------:R-:W-:Y:S04]  /*1eb20*/  STL.64 [R1+0xd98], R78 ;  /* 0x000d984e01007387 */ /* 0x000fe80000100a00 */
[----:B------:R-:W2:Y:S04]  /*1eb30*/  LDL.LU R144, [R1+0xde0] ;  /* 0x000de00001907983 */ /* 0x000ea80000300800 */
[----:B------:R3:W-:Y:S04]  /*1eb40*/  STL.64 [R1+0xd80], R72 ;  /* 0x000d804801007387 */ /* 0x0007e80000100a00 */
[----:B------:R4:W-:Y:S04]  /*1eb50*/  STL.64 [R1+0xd88], R74 ;  /* 0x000d884a01007387 */ /* 0x0009e80000100a00 */
[----:B------:R-:W-:Y:S04]  /*1eb60*/  STL.64 [R1+0xd70], R56 ;  /* 0x000d703801007387 */ /* 0x000fe80000100a00 */
        /* <DEDUP_REMOVED lines=20> */
[C---:B------:R-:W-:Y:S03]  /*1ecb0*/  HMMA.1688.F32.TF32 R60, R68.reuse, R122, R116 ;  /* 0x0000007a443c723c */ /* 0x040fe60000081074 */
        /* <DEDUP_REMOVED lines=42> */
[----:B----4-:R-:W3:Y:S04]  /*1ef60*/  LDL.LU R74, [R1+0xf68] ;  /* 0x000f6800014a7983 */ /* 0x010ee80000300800 */
[----:B------:R-:W3:Y:S04]  /*1ef70*/  LDL.LU R75, [R1+0xf6c] ;  /* 0x000f6c00014b7983 */ /* 0x000ee80000300800 */
        /* <DEDUP_REMOVED lines=21> */
[----:B------:R-:W-:Y:S08]  /*1f0d0*/  HMMA.1688.F32.TF32 R228, R68, R86, R228 ;  /* 0x0000005644e4723c */ /* 0x000ff000000810e4 */
[C---:B-1----:R-:W-:Y:S11]  /*1f0e0*/  HMMA.1688.F32.TF32 R56, R80.reuse, R30, R248 ;  /* 0x0000001e5038723c */ /* 0x042ff600000810f8 */
[----:B------:R-:W-:Y:S11]  /*1f0f0*/  @!UPT UIADD3 URZ, URZ, URZ, URZ ;  /* 0x0000003f3f3ff290 */ /* 0x000ff6000fffe03f */
[----:B------:R-:W-:Y:S02]  /*1f100*/  @!UPT UIADD3 URZ, URZ, URZ, URZ ;  /* 0x0000003f3f3ff290 */ /* 0x000fe4000fffe03f */
[----:B------:R-:W-:Y:S02]  /*1f110*/  IMAD.MOV.U32 R232, RZ, RZ, R56 ;  /* 0x000000ffffe87224 */ /* 0x000fe400078e0038 */
[----:B------:R-:W-:Y:S02]  /*1f120*/  IMAD.MOV.U32 R233, RZ, RZ, R57 ;  /* 0x000000ffffe97224 */ /* 0x000fe400078e0039 */
[----:B------:R-:W-:Y:S02]  /*1f130*/  IMAD.MOV.U32 R234, RZ, RZ, R58 ;  /* 0x000000ffffea7224 */ /* 0x000fe400078e003a */
[----:B------:R-:W-:Y:S01]  /*1f140*/  IMAD.MOV.U32 R235, RZ, RZ, R59 ;  /* 0x000000ffffeb7224 */ /* 0x000fe200078e003b */
[C---:B--2---:R-:W-:Y:S08]  /*1f150*/  HMMA.1688.F32.TF32 R76, R80.reuse, R18, R176 ;  /* 0x00000012504c723c */ /* 0x044ff000000810b0 */
[C---:B---3--:R-:W-:Y:S08]  /*1f160*/  HMMA.1688.F32.TF32 R56, R80.reuse, R26, R208 ;  /* 0x0000001a5038723c */ /* 0x048ff000000810d0 */
[----:B----4-:R-:W-:Y:S01]  /*1f170*/  HMMA.1688.F32.TF32 R96, R80, R22, R172 ;  /* 0x000000165060723c */ /* 0x010fe200000810ac */
[----:B------:R-:W-:Y:S01]  /*1f180*/  IMAD.MOV.U32 R248, RZ, RZ, R5 ;  /* 0x000000fffff87224 */ /* 0x000fe200078e0005 */
[----:B------:R-:W-:Y:S01]  /*1f190*/  LDS R172, [R6+0x8500] ;  /* 0x0085000006ac7984 */ /* 0x000fe20000000800 */
[----:B------:R-:W-:-:S02]  /*1f1a0*/  IMAD.MOV.U32 R249, RZ, RZ, R88 ;  /* 0x000000fffff97224 */ /* 0x000fc400078e0058 */
[----:B------:R-:W-:Y:S01]  /*1f1b0*/  IMAD.MOV.U32 R250, RZ, RZ, R89 ;  /* 0x000000fffffa7224 */ /* 0x000fe200078e0059 */
[----:B------:R-:W-:Y:S01]  /*1f1c0*/  LDS R174, [R6+0xa500] ;  /* 0x00a5000006ae7984 */ /* 0x000fe20000000800 */
[----:B------:R-:W-:Y:S01]  /*1f1d0*/  IMAD.MOV.U32 R251, RZ, RZ, R124 ;  /* 0x000000fffffb7224 */ /* 0x000fe200078e007c */
[----:B------:R-:W-:Y:S02]  /*1f1e0*/  HMMA.1688.F32.TF32 R220, R68, R34, R112 ;  /* 0x0000002244dc723c */ /* 0x000fe40000081070 */
[----:B------:R-:W-:Y:S04]  /*1f1f0*/  LDS R112, [R6+0x4700] ;  /* 0x0047000006707984 */ /* 0x000fe80000000800 */
[----:B------:R-:W-:Y:S04]  /*1f200*/  LDS R114, [R6+0x6700] ;  /* 0x0067000006727984 */ /* 0x000fe80000000800 */
[----:B------:R-:W-:Y:S04]  /*1f210*/  STL.64 [R1+0x20], R56 ;  /* 0x0000203801007387 */ /* 0x000fe80000100a00 */
[----:B------:R1:W-:Y:S01]  /*1f220*/  STL.64 [R1+0x28], R58 ;  /* 0x0000283a01007387 */ /* 0x0003e20000100a00 */
[C---:B------:R-:W-:Y:S03]  /*1f230*/  HMMA.1688.F32.TF32 R68, R80.reuse, R122, R168 ;  /* 0x0000007a5044723c */ /* 0x040fe600000810a8 */
[----:B------:R-:W-:Y:S04]  /*1f240*/  LDS R113, [R7+0x4700] ;  /* 0x0047000007717984 */ /* 0x000fe80000000800 */
[----:B------:R-:W2:Y:S01]  /*1f250*/  LDS R115, [R7+0x6700] ;  /* 0x0067000007737984 */ /* 0x000ea20000000800 */
[C---:B-1----:R-:W-:Y:S03]  /*1f260*/  HMMA.1688.F32.TF32 R56, R80.reuse, R14, R204 ;  /* 0x0000000e5038723c */ /* 0x042fe600000810cc */
[----:B------:R-:W-:Y:S04]  /*1f270*/  STL.64 [R1+0xf0], R96 ;  /* 0x0000f06001007387 */ /* 0x000fe80000100a00 */
[----:B------:R1:W-:Y:S04]  /*1f280*/  STL.64 [R1+0xf8], R98 ;  /* 0x0000f86201007387 */ /* 0x0003e80000100a00 */
[----:B------:R-:W-:Y:S04]  /*1f290*/  STL.64 [R1+0xe0], R76 ;  /* 0x0000e04c01007387 */ /* 0x000fe80000100a00 */
[----:B------:R3:W-:Y:S01]  /*1f2a0*/  STL.64 [R1+0xe8], R78 ;  /* 0x0000e84e01007387 */ /* 0x0007e20000100a00 */
[----:B-1----:R-:W-:Y:S01]  /*1f2b0*/  HMMA.1688.F32.TF32 R96, R80, R38, R192 ;  /* 0x000000265060723c */ /* 0x002fe200000810c0 */
[----:B------:R-:W-:-:S02]  /*1f2c0*/  IMAD.MOV.U32 R167, RZ, RZ, R148 ;  /* 0x000000ffffa77224 */ /* 0x000fc400078e0094 */
[----:B------:R-:W-:Y:S04]  /*1f2d0*/  LDS R173, [R7+0x8500] ;  /* 0x0085000007ad7984 */ /* 0x000fe80000000800 */
[----:B------:R-:W-:Y:S01]  /*1f2e0*/  STL.64 [R1+0x350], R56 ;  /* 0x0003503801007387 */ /* 0x000fe20000100a00 */
[C---:B---3--:R-:W-:Y:S03]  /*1f2f0*/  HMMA.1688.F32.TF32 R76, R80.reuse, R10, R140 ;  /* 0x0000000a504c723c */ /* 0x048fe6000008108c */
[----:B------:R1:W-:Y:S05]  /*1f300*/  STL.64 [R1+0x358], R58 ;  /* 0x0003583a01007387 */ /* 0x0003ea0000100a00 */
[C---:B-1----:R-:W-:Y:S07]  /*1f310*/  HMMA.1688.F32.TF32 R56, R80.reuse, R54, R116 ;  /* 0x000000365038723c */ /* 0x042fee0000081074 */
[----:B------:R-:W-:Y:S04]  /*1f320*/  STL.64 [R1+0x520], R96 ;  /* 0x0005206001007387 */ /* 0x000fe80000100a00 */
[----:B------:R1:W-:Y:S04]  /*1f330*/  STL.64 [R1+0x528], R98 ;  /* 0x0005286201007387 */ /* 0x0003e80000100a00 */
[----:B------:R-:W-:Y:S04]  /*1f340*/  STL.64 [R1+0x6c0], R76 ;  /* 0x0006c04c01007387 */ /* 0x000fe80000100a00 */
[----:B------:R3:W-:Y:S01]  /*1f350*/  STL.64 [R1+0x6c8], R78 ;  /* 0x0006c84e01007387 */ /* 0x0007e20000100a00 */
[C---:B-1----:R-:W-:Y:S03]  /*1f360*/  HMMA.1688.F32.TF32 R96, R80.reuse, R50, R180 ;  /* 0x000000325060723c */ /* 0x042fe600000810b4 */
[----:B------:R-:W-:Y:S05]  /*1f370*/  STL.64 [R1+0xcd0], R56 ;  /* 0x000cd03801007387 */ /* 0x000fea0000100a00 */
[C---:B---3--:R-:W-:Y:S01]  /*1f380*/  HMMA.1688.F32.TF32 R76, R80.reuse, R46, R184 ;  /* 0x0000002e504c723c */ /* 0x048fe200000810b8 */
[----:B------:R1:W-:Y:S07]  /*1f390*/  STL.64 [R1+0xcd8], R58 ;  /* 0x000cd83a01007387 */ /* 0x0003ee0000100a00 */
[----:B-1----:R-:W-:Y:S07]  /*1f3a0*/  HMMA.1688.F32.TF32 R56, R80, R42, R92 ;  /* 0x0000002a5038723c */ /* 0x002fee000008105c */
[----:B------:R1:W-:Y:S04]  /*1f3b0*/  STL.64 [R1+0xcc0], R96 ;  /* 0x000cc06001007387 */ /* 0x0003e80000100a00 */
[----:B------:R3:W-:Y:S04]  /*1f3c0*/  STL.64 [R1+0xcc8], R98 ;  /* 0x000cc86201007387 */ /* 0x0007e80000100a00 */
[----:B------:R-:W-:Y:S04]  /*1f3d0*/  STL.64 [R1+0xcb0], R76 ;  /* 0x000cb04c01007387 */ /* 0x000fe80000100a00 */
[----:B------:R-:W-:Y:S01]  /*1f3e0*/  STL.64 [R1+0xcb8], R78 ;  /* 0x000cb84e01007387 */ /* 0x000fe20000100a00 */
[----:B------:R-:W-:-:S02]  /*1f3f0*/  IMAD.MOV.U32 R168, RZ, RZ, R125 ;  /* 0x000000ffffa87224 */ /* 0x000fc400078e007d */
[----:B------:R-:W-:Y:S01]  /*1f400*/  IMAD.MOV.U32 R169, RZ, RZ, R121 ;  /* 0x000000ffffa97224 */ /* 0x000fe200078e0079 */
[----:B------:R2:W-:Y:S04]  /*1f410*/  STL.64 [R1+0xc70], R56 ;  /* 0x000c703801007387 */ /* 0x0005e80000100a00 */
[----:B------:R1:W-:Y:S04]  /*1f420*/  STL.64 [R1+0xc78], R58 ;  /* 0x000c783a01007387 */ /* 0x0003e80000100a00 */
[----:B------:R-:W4:Y:S04]  /*1f430*/  LDL.LU R5, [R1+0x1e90] ;  /* 0x001e900001057983 */ /* 0x000f280000300800 */
        /* <DEDUP_REMOVED lines=27> */
[----:B---3--:R-:W3:Y:S04]  /*1f5f0*/  LDL.LU R98, [R1+0xe98] ;  /* 0x000e980001627983 */ /* 0x008ee80000300800 */
[----:B------:R-:W3:Y:S01]  /*1f600*/  LDL.LU R99, [R1+0xe9c] ;  /* 0x000e9c0001637983 */ /* 0x000ee20000300800 */
[----:B--2---:R-:W-:Y:S03]  /*1f610*/  HMMA.1688.F32.TF32 R92, R112, R90, R136 ;  /* 0x0000005a705c723c */ /* 0x004fe60000081088 */
        /* <DEDUP_REMOVED lines=12> */
[----:B----4-:R-:W-:-:S02]  /*1f6e0*/  IMAD.MOV.U32 R239, RZ, RZ, R124 ;  /* 0x000000ffffef7224 */ /* 0x010fc400078e007c */
[----:B------:R-:W-:Y:S02]  /*1f6f0*/  IMAD.MOV.U32 R238, RZ, RZ, R125 ;  /* 0x000000ffffee7224 */ /* 0x000fe400078e007d */
[----:B------:R-:W-:Y:S02]  /*1f700*/  IMAD.MOV.U32 R237, RZ, RZ, R121 ;  /* 0x000000ffffed7224 */ /* 0x000fe400078e0079 */
[----:B------:R-:W-:Y:S02]  /*1f710*/  IMAD.MOV.U32 R236, RZ, RZ, R120 ;  /* 0x000000ffffec7224 */ /* 0x000fe400078e0078 */
[----:B------:R-:W4:Y:S04]  /*1f720*/  LDL.LU R120, [R1+0x1e70] ;  /* 0x001e700001787983 */ /* 0x000f280000300800 */
[----:B------:R-:W2:Y:S04]  /*1f730*/  LDL.LU R121, [R1+0x1e6c] ;  /* 0x001e6c0001797983 */ /* 0x000ea80000300800 */
[----:B------:R-:W3:Y:S04]  /*1f740*/  LDL.LU R125, [R1+0x1e68] ;  /* 0x001e6800017d7983 */ /* 0x000ee80000300800 */
[----:B------:R-:W4:Y:S01]  /*1f750*/  LDL.LU R124, [R1+0x1e64] ;  /* 0x001e6400017c7983 */ /* 0x000f220000300800 */
[----:B------:R-:W-:-:S03]  /*1f760*/  IMAD.MOV.U32 R227, RZ, RZ, R252 ;  /* 0x000000ffffe37224 */ /* 0x000fc600078e00fc */
[----:B------:R-:W4:Y:S04]  /*1f770*/  LDL.LU R224, [R1+0xa40] ;  /* 0x000a400001e07983 */ /* 0x000f280000300800 */
[----:B------:R-:W4:Y:S04]  /*1f780*/  LDL.LU R225, [R1+0xa44] ;  /* 0x000a440001e17983 */ /* 0x000f280000300800 */
[----:B------:R-:W4:Y:S04]  /*1f790*/  LDL.LU R226, [R1+0xa48] ;  /* 0x000a480001e27983 */ /* 0x000f280000300800 */
[----:B------:R-:W4:Y:S01]  /*1f7a0*/  LDL.LU R252, [R1+0x1e60] ;  /* 0x001e600001fc7983 */ /* 0x000f220000300800 */
[C---:B------:R-:W-:Y:S08]  /*1f7b0*/  HMMA.1688.F32.TF32 R108, R80.reuse, R126, R152 ;  /* 0x0000007e506c723c */ /* 0x040ff00000081098 */
[C---:B------:R-:W-:Y:S08]  /*1f7c0*/  HMMA.1688.F32.TF32 R72, R80.reuse, R90, R72 ;  /* 0x0000005a5048723c */ /* 0x040ff00000081048 */
[C---:B------:R-:W-:Y:S08]  /*1f7d0*/  HMMA.1688.F32.TF32 R216, R80.reuse, R86, R216 ;  /* 0x0000005650d8723c */ /* 0x040ff000000810d8 */
[----:B------:R-:W-:Y:S01]  /*1f7e0*/  HMMA.1688.F32.TF32 R212, R80, R34, R212 ;  /* 0x0000002250d4723c */ /* 0x000fe200000810d4 */
[----:B------:R-:W-:Y:S01]  /*1f7f0*/  IMAD.MOV.U32 R166, RZ, RZ, R149 ;  /* 0x000000ffffa67224 */ /* 0x000fe200078e0095 */
[----:B------:R-:W-:Y:S01]  /*1f800*/  LDS R152, [R6+0x4780] ;  /* 0x0047800006987984 */ /* 0x000fe20000000800 */
[----:B------:R-:W-:-:S02]  /*1f810*/  IMAD.MOV.U32 R165, RZ, RZ, R150 ;  /* 0x000000ffffa57224 */ /* 0x000fc400078e0096 */
[----:B------:R-:W-:Y:S01]  /*1f820*/  IMAD.MOV.U32 R164, RZ, RZ, R151 ;  /* 0x000000ffffa47224 */ /* 0x000fe200078e0097 */
[----:B------:R-:W-:Y:S01]  /*1f830*/  LDS R154, [R6+0x6780] ;  /* 0x00678000069a7984 */ /* 0x000fe20000000800 */
[----:B--2---:R-:W-:Y:S02]  /*1f840*/  IMAD.MOV.U32 R158, RZ, RZ, R121 ;  /* 0x000000ffff9e7224 */ /* 0x004fe400078e0079 */
[----:B---3--:R-:W-:Y:S01]  /*1f850*/  IMAD.MOV.U32 R156, RZ, RZ, R125 ;  /* 0x000000ffff9c7224 */ /* 0x008fe200078e007d */
[----:B------:R-:W-:Y:S01]  /*1f860*/  HMMA.1688.F32.TF32 R208, R112, R86, R132 ;  /* 0x0000005670d0723c */ /* 0x000fe20000081084 */
[----:B------:R-:W2:Y:S01]  /*1f870*/  LDL.LU R125, [R1+0x1e5c] ;  /* 0x001e5c00017d7983 */ /* 0x000ea20000300800 */
[----:B----4-:R-:W-:-:S03]  /*1f880*/  IMAD.MOV.U32 R157, RZ, RZ, R124 ;  /* 0x000000ffff9d7224 */ /* 0x010fc600078e007c */
[----:B------:R-:W3:Y:S04]  /*1f890*/  LDL.LU R124, [R1+0x1e58] ;  /* 0x001e5800017c7983 */ /* 0x000ee80000300800 */
[----:B------:R-:W4:Y:S01]  /*1f8a0*/  LDL.LU R121, [R1+0x1e54] ;  /* 0x001e540001797983 */ /* 0x000f220000300800 */
[----:B------:R-:W-:Y:S01]  /*1f8b0*/  IMAD.MOV.U32 R159, RZ, RZ, R120 ;  /* 0x000000ffff9f7224 */ /* 0x000fe200078e0078 */
[C---:B------:R-:W-:Y:S02]  /*1f8c0*/  HMMA.1688.F32.TF32 R80, R112.reuse, R122, R188 ;  /* 0x0000007a7050723c */ /* 0x040fe400000810bc */
        /* <DEDUP_REMOVED lines=25> */
[----:B------:R-:W-:Y:S01]  /*1fa60*/  IMAD.MOV.U32 R151, RZ, RZ, R252 ;  /* 0x000000ffff977224 */ /* 0x000fe200078e00fc */
[----:B------:R-:W-:Y:S01]  /*1fa70*/  HMMA.1688.F32.TF32 R204, R112, R34, R144 ;  /* 0x0000002270cc723c */ /* 0x000fe20000081090 */
[----:B------:R-:W-:Y:S01]  /*1fa80*/  IMAD.MOV.U32 R102, RZ, RZ, R5 ;  /* 0x000000ffff667224 */ /* 0x000fe200078e0005 */
[----:B------:R-:W-:Y:S01]  /*1fa90*/  LDS R153, [R7+0x4780] ;  /* 0x0047800007997984 */ /* 0x000fe20000000800 */
[----:B------:R-:W-:-:S03]  /*1faa0*/  IMAD.MOV.U32 R103, RZ, RZ, R4 ;  /* 0x000000ffff677224 */ /* 0x000fc600078e0004 */
[----:B------:R-:W1:Y:S01]  /*1fab0*/  LDS R155, [R7+0x6780] ;  /* 0x00678000079b7984 */ /* 0x000e620000000800 */
[----:B--2---:R-:W-:Y:S02]  /*1fac0*/  IMAD.MOV.U32 R150, RZ, RZ, R125 ;  /* 0x000000ffff967224 */ /* 0x004fe400078e007d */
[----:B---3--:R-:W-:Y:S02]  /*1fad0*/  IMAD.MOV.U32 R149, RZ, RZ, R124 ;  /* 0x000000ffff957224 */ /* 0x008fe400078e007c */
[----:B----4-:R-:W-:Y:S02]  /*1fae0*/  IMAD.MOV.U32 R148, RZ, RZ, R121 ;  /* 0x000000ffff947224 */ /* 0x010fe400078e0079 */
[----:B------:R-:W2:Y:S04]  /*1faf0*/  LDL.LU R121, [R1+0x1e4c] ;  /* 0x001e4c0001797983 */ /* 0x000ea80000300800 */
[----:B------:R-:W3:Y:S04]  /*1fb00*/  LDL.LU R124, [R1+0x1e48] ;  /* 0x001e4800017c7983 */ /* 0x000ee80000300800 */
[----:B------:R-:W4:Y:S04]  /*1fb10*/  LDL.LU R125, [R1+0x1e44] ;  /* 0x001e4400017d7983 */ /* 0x000f280000300800 */
[----:B------:R-:W2:Y:S04]  /*1fb20*/  LDL.LU R252, [R1+0x1e40] ;  /* 0x001e400001fc7983 */ /* 0x000ea80000300800 */
[----:B------:R-:W3:Y:S04]  /*1fb30*/  LDL.LU R132, [R1+0x1460] ;  /* 0x0014600001847983 */ /* 0x000ee80000300800 */
[----:B------:R-:W3:Y:S04]  /*1fb40*/  LDL.LU R133, [R1+0x1464] ;  /* 0x0014640001857983 */ /* 0x000ee80000300800 */
[----:B------:R-:W3:Y:S04]  /*1fb50*/  LDL.LU R134, [R1+0x1468] ;  /* 0x0014680001867983 */ /* 0x000ee80000300800 */
[----:B------:R-:W3:Y:S04]  /*1fb60*/  LDL.LU R135, [R1+0x146c] ;  /* 0x00146c0001877983 */ /* 0x000ee80000300800 */
[----:B------:R-:W3:Y:S01]  /*1fb70*/  LDL.LU R76, [R1+0x11c0] ;  /* 0x0011c000014c7983 */ /* 0x000ee20000300800 */
[C---:B------:R-:W-:Y:S03]  /*1fb80*/  HMMA.1688.F32.TF32 R184, R112.reuse, R14, R184 ;  /* 0x0000000e70b8723c */ /* 0x040fe600000810b8 */
        /* <DEDUP_REMOVED lines=9> */
[----:B------:R-:W3:Y:S05]  /*1fc20*/  LDL R175, [R1+0x9fc] ;  /* 0x0009fc0001af7983 */ /* 0x000eea0000100800 */
[C---:B------:R-:W-:Y:S08]  /*1fc30*/  HMMA.1688.F32.TF32 R176, R112.reuse, R26, R176 ;  /* 0x0000001a70b0723c */ /* 0x040ff000000810b0 */
[----:B------:R-:W-:Y:S08]  /*1fc40*/  HMMA.1688.F32.TF32 R192, R112, R22, R192 ;  /* 0x0000001670c0723c */ /* 0x000ff000000810c0 */
[----:B------:R-:W-:Y:S01]  /*1fc50*/  IMAD.MOV.U32 R5, RZ, RZ, R106 ;  /* 0x000000ffff057224 */ /* 0x000fe200078e006a */
[----:B------:R1:W-:Y:S01]  /*1fc60*/  STL [R1+0x10], R104 ;  /* 0x0000106801007387 */ /* 0x0003e20000100800 */
[----:B------:R-:W-:-:S03]  /*1fc70*/  IMAD.MOV.U32 R4, RZ, RZ, R107 ;  /* 0x000000ffff047224 */ /* 0x000fc600078e006b */
[----:B------:R-:W3:Y:S01]  /*1fc80*/  LDL.LU.64 R106, [R1+0x1e38] ;  /* 0x001e3800016a7983 */ /* 0x000ee20000300a00 */
[C---:B------:R-:W-:Y:S01]  /*1fc90*/  HMMA.1688.F32.TF32 R148, R112.reuse, R10, R148 ;  /* 0x0000000a7094723c */ /* 0x040fe20000081094 */
[----:B--2---:R-:W-:Y:S02]  /*1fca0*/  IMAD.MOV.U32 R147, RZ, RZ, R252 ;  /* 0x000000ffff937224 */ /* 0x004fe400078e00fc */
[----:B------:R-:W-:Y:S02]  /*1fcb0*/  IMAD.MOV.U32 R252, RZ, RZ, R105 ;  /* 0x000000fffffc7224 */ /* 0x000fe400078e0069 */
[----:B-1----:R-:W2:Y:S04]  /*1fcc0*/  LDL.LU.64 R104, [R1+0x1e30] ;  /* 0x001e300001687983 */ /* 0x002ea80000300a00 */
[----:B------:R-:W-:Y:S04]  /*1fcd0*/  STL.64 [R1], R176 ;  /* 0x000000b001007387 */ /* 0x000fe80000100a00 */
        /* <DEDUP_REMOVED lines=23> */
[C---:B------:R-:W-:Y:S08]  /*1fe50*/  HMMA.1688.F32.TF32 R156, R112.reuse, R54, R156 ;  /* 0x00000036709c723c */ /* 0x040ff0000008109c */
[C---:B------:R-:W-:Y:S08]  /*1fe60*/  HMMA.1688.F32.TF32 R224, R112.reuse, R50, R224 ;  /* 0x0000003270e0723c */ /* 0x040ff000000810e0 */
[C---:B------:R-:W-:Y:S07]  /*1fe70*/  HMMA.1688.F32.TF32 R128, R112.reuse, R126, R128 ;  /* 0x0000007e7080723c */ /* 0x040fee0000081080 */
[----:B------:R-:W-:Y:S04]  /*1fe80*/  STL.64 [R1+0xc40], R156 ;  /* 0x000c409c01007387 */ /* 0x000fe80000100a00 */
[----:B------:R1:W-:Y:S02]  /*1fe90*/  STL.64 [R1+0xc48], R158 ;  /* 0x000c489e01007387 */ /* 0x0003e40000100a00 */
[----:B-1----:R-:W-:Y:S01]  /*1fea0*/  HMMA.1688.F32.TF32 R156, R112, R46, R236 ;  /* 0x0000002e709c723c */ /* 0x002fe200000810ec */
[----:B----4-:R-:W-:Y:S01]  /*1feb0*/  IMAD.MOV.U32 R196, RZ, RZ, R125 ;  /* 0x000000ffffc47224 */ /* 0x010fe200078e007d */
[----:B------:R1:W-:Y:S01]  /*1fec0*/  STL.64 [R1+0xc30], R224 ;  /* 0x000c30e001007387 */ /* 0x0003e20000100a00 */
[----:B---3--:R-:W-:-:S02]  /*1fed0*/  IMAD.MOV.U32 R197, RZ, RZ, R124 ;  /* 0x000000ffffc57224 */ /* 0x008fc400078e007c */
[----:B------:R-:W-:Y:S01]  /*1fee0*/  IMAD.MOV.U32 R198, RZ, RZ, R121 ;  /* 0x000000ffffc67224 */ /* 0x000fe200078e0079 */
[----:B------:R-:W-:Y:S01]  /*1fef0*/  STL.64 [R1+0xc38], R226 ;  /* 0x000c38e201007387 */ /* 0x000fe20000100a00 */
[----:B------:R-:W-:Y:S01]  /*1ff00*/  IMAD.MOV.U32 R199, RZ, RZ, R120 ;  /* 0x000000ffffc77224 */ /* 0x000fe200078e0078 */
[----:B------:R-:W-:Y:S01]  /*1ff10*/  HMMA.1688.F32.TF32 R136, R152, R90, R136 ;  /* 0x0000005a9888723c */ /* 0x000fe20000081088 */
[----:B------:R-:W-:Y:S02]  /*1ff20*/  IMAD.MOV.U32 R100, RZ, RZ, R89 ;  /* 0x000000ffff647224 */ /* 0x000fe400078e0059 */
[----:B------:R-:W-:-:S05]  /*1ff30*/  IMAD.MOV.U32 R101, RZ, RZ, R88 ;  /* 0x000000ffff657224 */ /* 0x000fca00078e0058 */
[C---:B------:R-:W-:Y:S07]  /*1ff40*/  HMMA.1688.F32.TF32 R88, R152.reuse, R86, R76 ;  /* 0x000000569858723c */ /* 0x040fee000008104c */
[----:B------:R-:W-:Y:S04]  /*1ff50*/  STL.64 [R1+0xc20], R156 ;  /* 0x000c209c01007387 */ /* 0x000fe80000100a00 */
[----:B------:R-:W-:Y:S01]  /*1ff60*/  STL.64 [R1+0xc28], R158 ;  /* 0x000c289e01007387 */ /* 0x000fe20000100a00 */
[----:B------:R-:W-:Y:S08]  /*1ff70*/  HMMA.1688.F32.TF32 R76, R152, R10, R200 ;  /* 0x0000000a984c723c */ /* 0x000ff000000810c8 */
[----:B--2---:R-:W-:Y:S01]  /*1ff80*/  HMMA.1688.F32.TF32 R112, R112, R42, R148 ;  /* 0x0000002a7070723c */ /* 0x004fe20000081094 */
[----:B------:R-:W-:Y:S01]  /*1ff90*/  IMAD.MOV.U32 R238, RZ, RZ, R33 ;  /* 0x000000ffffee7224 */ /* 0x000fe200078e0021 */
[----:B------:R-:W-:Y:S01]  /*1ffa0*/  LDS R156, [R6+0x8300] ;  /* 0x00830000069c7984 */ /* 0x000fe20000000800 */
[----:B------:R-:W-:-:S03]  /*1ffb0*/  IMAD.MOV.U32 R239, RZ, RZ, R32 ;  /* 0x000000ffffef7224 */ /* 0x000fc600078e0020 */
[----:B------:R-:W-:Y:S02]  /*1ffc0*/  LDS R158, [R6+0xa300] ;  /* 0x00a30000069e7984 */ /* 0x000fe40000000800 */
[----:B------:R-:W-:Y:S02]  /*1ffd0*/  HMMA.1688.F32.TF32 R120, R152, R122, R56 ;  /* 0x0000007a9878723c */ /* 0x000fe40000081038 */
[----:B------:R-:W-:Y:S04]  /*1ffe0*/  LDS R157, [R7+0x8300] ;  /* 0x00830000079d7984 */ /* 0x000fe80000000800 */
[----:B------:R-:W-:Y:S09]  /*1fff0*/  LDS R159, [R7+0xa300] ;  /* 0x00a30000079f7984 */ /* 0x000ff20000000800 */
[----:B------:R-:W-:Y:S04]  /*20000*/  STL.64 [R1+0xc10], R112 ;  /* 0x000c107001007387 */ /* 0x000fe80000100a00 */
[----:B------:R2:W-:Y:S01]  /*20010*/  STL.64 [R1+0xc18], R114 ;  /* 0x000c187201007387 */ /* 0x0005e20000100a00 */
[----:B-1----:R-:W-:-:S03]  /*20020*/  IMAD.MOV.U32 R225, RZ, RZ, R77 ;  /* 0x000000ffffe17224 */ /* 0x002fc600078e004d */
[----:B------:R-:W3:Y:S01]  /*20030*/  LDL R56, [R1+0x18e0] ;  /* 0x0018e00001387983 */ /* 0x000ee20000100800 */
[C---:B--2---:R-:W-:Y:S08]  /*20040*/  HMMA.1688.F32.TF32 R112, R152.reuse, R30, R96 ;  /* 0x0000001e9870723c */ /* 0x044ff00000081060 */
[----:B------:R-:W-:Y:S01]  /*20050*/  HMMA.1688.F32.TF32 R96, R152, R38, R196 ;  /* 0x000000269860723c */ /* 0x000fe200000810c4 */
[----:B------:R-:W-:Y:S01]  /*20060*/  IMAD.MOV.U32 R227, RZ, RZ, R78 ;  /* 0x000000ffffe37224 */ /* 0x000fe200078e004e */
[----:B------:R-:W-:Y:S01]  /*20070*/  LDS R38, [R6+0xa000] ;  /* 0x00a0000006267984 */ /* 0x000fe20000000800 */
[----:B------:R-:W-:-:S03]  /*20080*/  IMAD.MOV.U32 R226, RZ, RZ, R79 ;  /* 0x000000ffffe27224 */ /* 0x000fc600078e004f */
[----:B------:R-:W-:Y:S11]  /*20090*/  LDS R39, [R7+0xa000] ;  /* 0x00a0000007277984 */ /* 0x000ff60000000800 */
[----:B------:R-:W-:Y:S06]  /*200a0*/  @!UPT UIADD3 URZ, URZ, URZ, URZ ;  /* 0x0000003f3f3ff290 */ /* 0x000fec000fffe03f */
[----:B------:R-:W-:Y:S04]  /*200b0*/  STL.64 [R1+0x340], R96 ;  /* 0x0003406001007387 */ /* 0x000fe80000100a00 */
[----:B------:R-:W-:Y:S04]  /*200c0*/  STL.64 [R1+0x348], R98 ;  /* 0x0003486201007387 */ /* 0x000fe80000100a00 */
[----:B------:R1:W-:Y:S02]  /*200d0*/  STL [R1+0x510], R76 ;  /* 0x0005104c01007387 */ /* 0x0003e40000100800 */
[----:B-1----:R-:W-:Y:S01]  /*200e0*/  HMMA.1688.F32.TF32 R76, R152, R54, R100 ;  /* 0x00000036984c723c */ /* 0x002fe20000081064 */
[----:B------:R-:W-:Y:S01]  /*200f0*/  IMAD.MOV.U32 R58, RZ, RZ, R41 ;  /* 0x000000ffff3a7224 */ /* 0x000fe200078e0029 */
[----:B------:R-:W-:Y:S01]  /*20100*/  LDS R54, [R6+0xa200] ;  /* 0x00a2000006367984 */ /* 0x000fe20000000800 */
[----:B------:R-:W-:-:S03]  /*20110*/  IMAD.MOV.U32 R59, RZ, RZ, R40 ;  /* 0x000000ffff3b7224 */ /* 0x000fc600078e0028 */
[----:B------:R-:W-:Y:S02]  /*20120*/  LDS R40, [R6+0x8080] ;  /* 0x0080800006287984 */ /* 0x000fe40000000800 */
[----:B------:R-:W-:Y:S02]  /*20130*/  HMMA.1688.F32.TF32 R100, R152, R50, R164 ;  /* 0x000000329864723c */ /* 0x000fe400000810a4 */
[----:B------:R-:W-:Y:S01]  /*20140*/  LDS R41, [R7+0x8080] ;  /* 0x0080800007297984 */ /* 0x000fe20000000800 */
[----:B------:R-:W-:-:S03]  /*20150*/  IMAD.MOV.U32 R57, RZ, RZ, R44 ;  /* 0x000000ffff397224 */ /* 0x000fc600078e002c */
[----:B------:R-:W-:Y:S02]  /*20160*/  LDS R44, [R6+0x8100] ;  /* 0x00810000062c7984 */ /* 0x000fe40000000800 */
[C---:B------:R-:W-:Y:S02]  /*20170*/  HMMA.1688.F32.TF32 R96, R152.reuse, R46, R168 ;  /* 0x0000002e9860723c */ /* 0x040fe400000810a8 */
[----:B------:R-:W-:Y:S04]  /*20180*/  LDS R46, [R6+0xa100] ;  /* 0x00a10000062e7984 */ /* 0x000fe80000000800 */
[----:B------:R-:W-:Y:S04]  /*20190*/  LDS R47, [R7+0xa100] ;  /* 0x00a10000072f7984 */ /* 0x000fe80000000800 */
[----:B------:R-:W-:Y:S04]  /*201a0*/  STL.64 [R1+0xba0], R76 ;  /* 0x000ba04c01007387 */ /* 0x000fe80000100a00 */
[----:B------:R1:W-:Y:S04]  /*201b0*/  STL.64 [R1+0xba8], R78 ;  /* 0x000ba84e01007387 */ /* 0x0003e80000100a00 */
[----:B------:R-:W-:Y:S04]  /*201c0*/  LDS R50, [R6+0xa180] ;  /* 0x00a1800006327984 */ /* 0x000fe80000000800 */
[----:B------:R-:W-:Y:S01]  /*201d0*/  LDS R51, [R7+0xa180] ;  /* 0x00a1800007337984 */ /* 0x000fe20000000800 */
[----:B-1----:R-:W-:Y:S03]  /*201e0*/  HMMA.1688.F32.TF32 R76, R152, R42, R248 ;  /* 0x0000002a984c723c */ /* 0x002fe600000810f8 */
[----:B------:R-:W-:Y:S04]  /*201f0*/  STL.64 [R1+0xb90], R100 ;  /* 0x000b906401007387 */ /* 0x000fe80000100a00 */
[----:B------:R-:W-:Y:S04]  /*20200*/  STL.64 [R1+0xb98], R102 ;  /* 0x000b986601007387 */ /* 0x000fe80000100a00 */
[----:B------:R1:W-:Y:S04]  /*20210*/  STL.64 [R1+0xb70], R96 ;  /* 0x000b706001007387 */ /* 0x0003e80000100a00 */
[----:B------:R2:W-:Y:S04]  /*20220*/  STL.64 [R1+0xb78], R98 ;  /* 0x000b786201007387 */ /* 0x0005e80000100a00 */
[----:B------:R-:W-:Y:S01]  /*20230*/  LDS R42, [R6+0xa080] ;  /* 0x00a08000062a7984 */ /* 0x000fe20000000800 */
[----:B-1----:R-:W-:-:S03]  /*20240*/  IMAD.MOV.U32 R96, RZ, RZ, R36 ;  /* 0x000000ffff607224 */ /* 0x002fc600078e0024 */
[----:B------:R-:W-:Y:S01]  /*20250*/  LDS R43, [R7+0xa080] ;  /* 0x00a08000072b7984 */ /* 0x000fe20000000800 */
[----:B------:R-:W-:-:S03]  /*20260*/  IMAD.MOV.U32 R97, RZ, RZ, R37 ;  /* 0x000000ffff617224 */ /* 0x000fc600078e0025 */
[----:B------:R-:W-:Y:S04]  /*20270*/  STL.64 [R1+0xad0], R76 ;  /* 0x000ad04c01007387 */ /* 0x000fe80000100a00 */
[----:B------:R1:W-:Y:S04]  /*20280*/  STL.64 [R1+0xad8], R78 ;  /* 0x000ad84e01007387 */ /* 0x0003e80000100a00 */
[----:B------:R-:W4:Y:S04]  /*20290*/  LDL.LU R36, [R1+0x1dcc] ;  /* 0x001dcc0001247983 */ /* 0x000f280000300800 */
[----:B------:R-:W4:Y:S01]  /*202a0*/  LDL.LU R37, [R1+0x1dc8] ;  /* 0x001dc80001257983 */ /* 0x000f220000300800 */
[----:B--2---:R-:W-:-:S02]  /*202b0*/  IMAD.MOV.U32 R98, RZ, RZ, R85 ;  /* 0x000000ffff627224 */ /* 0x004fc400078e0055 */
[----:B------:R-:W-:Y:S01]  /*202c0*/  IMAD.MOV.U32 R99, RZ, RZ, R84 ;  /* 0x000000ffff637224 */ /* 0x000fe200078e0054 */
[----:B------:R-:W-:Y:S01]  /*202d0*/  LDS R55, [R7+0xa200] ;  /* 0x00a2000007377984 */ /* 0x000fe20000000800 */
[----:B-1----:R-:W-:Y:S02]  /*202e0*/  IMAD.MOV.U32 R78, RZ, RZ, R49 ;  /* 0x000000ffff4e7224 */ /* 0x002fe400078e0031 */
[----:B------:R-:W-:Y:S01]  /*202f0*/  IMAD.MOV.U32 R79, RZ, RZ, R48 ;  /* 0x000000ffff4f7224 */ /* 0x000fe200078e0030 */
[----:B------:R-:W-:Y:S01]  /*20300*/  LDS R49, [R7+0x8180] ;  /* 0x0081800007317984 */ /* 0x000fe20000000800 */
[----:B------:R-:W-:-:S03]  /*20310*/  IMAD.MOV.U32 R76, RZ, RZ, R53 ;  /* 0x000000ffff4c7224 */ /* 0x000fc600078e0035 */
[----:B------:R-:W-:Y:S01]  /*20320*/  LDS R48, [R6+0x8180] ;  /* 0x0081800006307984 */ /* 0x000fe20000000800 */
[----:B------:R-:W-:Y:S01]  /*20330*/  IMAD.MOV.U32 R77, RZ, RZ, R52 ;  /* 0x000000ffff4d7224 */ /* 0x000fe200078e0034 */
[C---:B------:R-:W-:Y:S02]  /*20340*/  HMMA.1688.F32.TF32 R132, R152.reuse, R126, R132 ;  /* 0x0000007e9884723c */ /* 0x040fe40000081084 */
[----:B------:R-:W-:Y:S04]  /*20350*/  LDS R52, [R6+0x8200] ;  /* 0x0082000006347984 */ /* 0x000fe80000000800 */
[----:B------:R-:W-:Y:S02]  /*20360*/  LDS R53, [R7+0x8200] ;  /* 0x0082000007357984 */ /* 0x000fe40000000800 */
[C---:B------:R-:W-:Y:S02]  /*20370*/  HMMA.1688.F32.TF32 R140, R152.reuse, R34, R140 ;  /* 0x00000022988c723c */ /* 0x040fe4000008108c */
[----:B------:R-:W-:Y:S04]  /*20380*/  LDS R164, [R6+0x8400] ;  /* 0x0084000006a47984 */ /* 0x000fe80000000800 */
[----:B------:R-:W-:Y:S02]  /*20390*/  LDS R166, [R6+0xa400] ;  /* 0x00a4000006a67984 */ /* 0x000fe40000000800 */
[C---:B------:R-:W-:Y:S02]  /*203a0*/  HMMA.1688.F32.TF32 R144, R152.reuse, R26, R144 ;  /* 0x0000001a9890723c */ /* 0x040fe40000081090 */
[----:B------:R-:W-:Y:S04]  /*203b0*/  LDS R165, [R7+0x8400] ;  /* 0x0084000007a57984 */ /* 0x000fe80000000800 */
[----:B------:R-:W-:Y:S02]  /*203c0*/  LDS R167, [R7+0xa400] ;  /* 0x00a4000007a77984 */ /* 0x000fe40000000800 */
[C---:B------:R-:W-:Y:S08]  /*203d0*/  HMMA.1688.F32.TF32 R116, R152.reuse, R22, R116 ;  /* 0x000000169874723c */ /* 0x040ff00000081074 */
[C---:B------:R-:W-:Y:S01]  /*203e0*/  HMMA.1688.F32.TF32 R148, R152.reuse, R18, R160 ;  /* 0x000000129894723c */ /* 0x040fe200000810a0 */
[----:B------:R-:W-:Y:S04]  /*203f0*/  LDS R160, [R6+0x8380] ;  /* 0x0083800006a07984 */ /* 0x000fe80000000800 */
[----:B------:R-:W-:Y:S03]  /*20400*/  LDS R162, [R6+0xa380] ;  /* 0x00a3800006a27984 */ /* 0x000fe60000000800 */
[----:B------:R-:W-:Y:S01]  /*20410*/  HMMA.1688.F32.TF32 R124, R152, R14, R244 ;  /* 0x0000000e987c723c */ /* 0x000fe200000810f4 */
[----:B------:R-:W-:Y:S04]  /*20420*/  LDS R152, [R6+0x8280] ;  /* 0x0082800006987984 */ /* 0x000fe80000000800 */
[----:B------:R-:W-:Y:S04]  /*20430*/  LDS R154, [R6+0xa280] ;  /* 0x00a28000069a7984 */ /* 0x000fe80000000800 */
[----:B------:R-:W-:Y:S04]  /*20440*/  LDS R153, [R7+0x8280] ;  /* 0x0082800007997984 */ /* 0x000fe80000000800 */
[----:B------:R-:W-:Y:S04]  /*20450*/  LDS R155, [R7+0xa280] ;  /* 0x00a28000079b7984 */ /* 0x000fe80000000800 */
[----:B------:R-:W-:Y:S04]  /*20460*/  LDS R161, [R7+0x8380] ;  /* 0x0083800007a17984 */ /* 0x000fe80000000800 */
[----:B------:R-:W-:Y:S01]  /*20470*/  LDS R163, [R7+0xa380] ;  /* 0x00a3800007a37984 */ /* 0x000fe20000000800 */
[----:B------:R-:W-:-:S02]  /*20480*/  IMAD.MOV.U32 R244, RZ, RZ, R191 ;  /* 0x000000fffff47224 */ /* 0x000fc400078e00bf */
[----:B------:R-:W-:Y:S01]  /*20490*/  IMAD.MOV.U32 R245, RZ, RZ, R190 ;  /* 0x000000fffff57224 */ /* 0x000fe200078e00be */
[----:B------:R-:W-:Y:S01]  /*204a0*/  LDS R168, [R6+0x8480] ;  /* 0x0084800006a87984 */ /* 0x000fe20000000800 */
[----:B------:R-:W-:Y:S02]  /*204b0*/  IMAD.MOV.U32 R246, RZ, RZ, R189 ;  /* 0x000000fffff67224 */ /* 0x000fe400078e00bd */
[----:B------:R-:W-:Y:S01]  /*204c0*/  IMAD.MOV.U32 R247, RZ, RZ, R188 ;  /* 0x000000fffff77224 */ /* 0x000fe200078e00bc */
[----:B------:R-:W-:Y:S01]  /*204d0*/  LDS R170, [R6+0xa480] ;  /* 0x00a4800006aa7984 */ /* 0x000fe20000000800 */
[----:B------:R-:W-:Y:S02]  /*204e0*/  IMAD.MOV.U32 R196, RZ, RZ, R187 ;  /* 0x000000ffffc47224 */ /* 0x000fe400078e00bb */
[----:B------:R-:W-:Y:S01]  /*204f0*/  IMAD.MOV.U32 R197, RZ, RZ, R186 ;  /* 0x000000ffffc57224 */ /* 0x000fe200078e00ba */
        /* <DEDUP_REMOVED lines=10> */
[----:B---3--:R-:W-:-:S03]  /*205a0*/  IMAD R224, R175, 0x10000, R56 ;  /* 0x00010000afe07824 */ /* 0x008fc600078e0238 */
[----:B------:R-:W-:Y:S04]  /*205b0*/  LDS R180, [R6+0x8600] ;  /* 0x0086000006b47984 */ /* 0x000fe80000000800 */
[----:B------:R-:W1:Y:S01]  /*205c0*/  LDSM.16.M88.4 R84, [R224+0x20000] ;  /* 0x02000000e054783b */ /* 0x000e620000000200 */
[----:B------:R-:W-:-:S03]  /*205d0*/  IMAD.MOV.U32 R56, RZ, RZ, R45 ;  /* 0x000000ffff387224 */ /* 0x000fc600078e002d */
[----:B------:R-:W2:Y:S04]  /*205e0*/  LDS R45, [R7+0x8100] ;  /* 0x00810000072d7984 */ /* 0x000ea80000000800 */
[----:B------:R-:W3:Y:S01]  /*205f0*/  LDSM.16.M88.4 R32, [R224+0x21000] ;  /* 0x02100000e020783b */ /* 0x000ee20000000200 */
        /* <DEDUP_REMOVED lines=11> */
[----:B------:R-:W-:Y:S04]  /*206b0*/  LDS R178, [R6+0xa580] ;  /* 0x00a5800006b27984 */ /* 0x000fe80000000800 */
[----:B------:R-:W-:Y:S04]  /*206c0*/  LDS R176, [R6+0x8580] ;  /* 0x0085800006b07984 */ /* 0x000fe80000000800 */
[----:B------:R-:W-:Y:S04]  /*206d0*/  LDS R177, [R7+0x8580] ;  /* 0x0085800007b17984 */ /* 0x000fe80000000800 */
[----:B------:R-:W-:Y:S01]  /*206e0*/  LDS R184, [R6+0x8680] ;  /* 0x0086800006b87984 */ /* 0x000fe20000000800 */
[-C--:B-1----:R-:W-:Y:S03]  /*206f0*/  HMMA.1688.F32.TF32 R56, R40, R84.reuse, R56 ;  /* 0x000000542838723c */ /* 0x082fe60000081038 */
[----:B------:R-:W-:Y:S04]  /*20700*/  STL [R1+0x1c60], R86 ;  /* 0x001c605601007387 */ /* 0x000fe80000100800 */
[----:B------:R-:W-:Y:S01]  /*20710*/  LDS R186, [R6+0xa680] ;  /* 0x00a6800006ba7984 */ /* 0x000fe20000000800 */
[-C--:B--2---:R-:W-:Y:S03]  /*20720*/  HMMA.1688.F32.TF32 R76, R44, R84.reuse, R76 ;  /* 0x000000542c4c723c */ /* 0x084fe6000008104c */
[----:B------:R-:W-:Y:S04]  /*20730*/  LDS R185, [R7+0x8680] ;  /* 0x0086800007b97984 */ /* 0x000fe80000000800 */
[----:B------:R-:W-:Y:S01]  /*20740*/  LDS R187, [R7+0xa680] ;  /* 0x00a6800007bb7984 */ /* 0x000fe20000000800 */
[-C--:B------:R-:W-:Y:S03]  /*20750*/  HMMA.1688.F32.TF32 R96, R48, R84.reuse, R96 ;  /* 0x000000543060723c */ /* 0x080fe60000081060 */
[----:B------:R-:W-:Y:S04]  /*20760*/  STL [R1+0x1c5c], R87 ;  /* 0x001c5c5701007387 */ /* 0x000fe80000100800 */
[----:B------:R-:W-:Y:S01]  /*20770*/  LDS R188, [R6+0x8700] ;  /* 0x0087000006bc7984 */ /* 0x000fe20000000800 */
[----:B------:R-:W-:Y:S03]  /*20780*/  HMMA.1688.F32.TF32 R244, R52, R84, R244 ;  /* 0x0000005434f4723c */ /* 0x000fe600000810f4 */
[----:B---3--:R-:W-:Y:S01]  /*20790*/  STL [R1+0x1c68], R34 ;  /* 0x001c682201007387 */ /* 0x008fe20000100800 */
[----:B----4-:R-:W-:-:S02]  /*207a0*/  IMAD.MOV.U32 R237, RZ, RZ, R36 ;  /* 0x000000ffffed7224 */ /* 0x010fc400078e0024 */
[----:B------:R-:W-:Y:S01]  /*207b0*/  IMAD.MOV.U32 R236, RZ, RZ, R37 ;  /* 0x000000ffffec7224 */ /* 0x000fe200078e0025 */
[----:B------:R-:W-:Y:S04]  /*207c0*/  LDS R36, [R6+0x8000] ;  /* 0x0080000006247984 */ /* 0x000fe80000000800 */
[----:B------:R-:W1:Y:S01]  /*207d0*/  LDS R37, [R7+0x8000] ;  /* 0x0080000007257984 */ /* 0x000e620000000800 */
[-C--:B------:R-:W-:Y:S03]  /*207e0*/  HMMA.1688.F32.TF32 R196, R152, R84.reuse, R196 ;  /* 0x0000005498c4723c */ /* 0x080fe600000810c4 */
[----:B------:R-:W-:Y:S04]  /*207f0*/  STL [R1+0x1c64], R35 ;  /* 0x001c642301007387 */ /* 0x000fe80000100800 */
[----:B------:R-:W-:Y:S01]  /*20800*/  LDS R190, [R6+0xa700] ;  /* 0x00a7000006be7984 */ /* 0x000fe20000000800 */
[-C--:B------:R-:W-:Y:S03]  /*20810*/  HMMA.1688.F32.TF32 R200, R156, R84.reuse, R200 ;  /* 0x000000549cc8723c */ /* 0x080fe600000810c8 */
[----:B------:R-:W-:Y:S04]  /*20820*/  LDS R189, [R7+0x8700] ;  /* 0x0087000007bd7984 */ /* 0x000fe80000000800 */
[----:B------:R-:W2:Y:S04]  /*20830*/  LDS R191, [R7+0xa700] ;  /* 0x00a7000007bf7984 */ /* 0x000ea80000000800 */
[----:B------:R-:W-:Y:S04]  /*20840*/  LDS R192, [R6+0x8780] ;  /* 0x0087800006c07984 */ /* 0x000fe80000000800 */
[----:B------:R-:W-:Y:S04]  /*20850*/  LDS R194, [R6+0xa780] ;  /* 0x00a7800006c27984 */ /* 0x000fe80000000800 */
[----:B------:R-:W-:Y:S04]  /*20860*/  LDS R193, [R7+0x8780] ;  /* 0x0087800007c17984 */ /* 0x000fe80000000800 */
[----:B------:R-:W3:Y:S01]  /*20870*/  LDS R195, [R7+0xa780] ;  /* 0x00a7800007c37984 */ /* 0x000ee20000000800 */
[-C--:B-1----:R-:W-:Y:S08]  /*20880*/  HMMA.1688.F32.TF32 R236, R36, R84.reuse, R236 ;  /* 0x0000005424ec723c */ /* 0x082ff000000810ec */
[-C--:B------:R-:W-:Y:S11]  /*20890*/  HMMA.1688.F32.TF32 R100, R160, R84.reuse, R100 ;  /* 0x00000054a064723c */ /* 0x080ff60000081064 */
[----:B------:R-:W-:Y:S04]  /*208a0*/  @!UPT UIADD3 URZ, URZ, URZ, URZ ;  /* 0x0000003f3f3ff290 */ /* 0x000fe8000fffe03f */
[----:B------:R-:W-:Y:S04]  /*208b0*/  STL.64 [R1+0xb30], R236 ;  /* 0x000b30ec01007387 */ /* 0x000fe80000100a00 */
[----:B------:R1:W-:Y:S01]  /*208c0*/  STL.64 [R1+0xb38], R238 ;  /* 0x000b38ee01007387 */ /* 0x0003e20000100a00 */
[-C--:B------:R-:W-:Y:S03]  /*208d0*/  HMMA.1688.F32.TF32 R248, R164, R84.reuse, R248 ;  /* 0x00000054a4f8723c */ /* 0x080fe600000810f8 */
        /* <DEDUP_REMOVED lines=33> */
[----:B------:R-:W4:Y:S01]  /*20af0*/  LDL.LU.64 R248, [R1+0x1d38] ;  /* 0x001d380001f87983 */ /* 0x000f220000300a00 */
[-C--:B------:R-:W-:Y:S08]  /*20b00*/  HMMA.1688.F32.TF32 R104, R180, R84.reuse, R104 ;  /* 0x00000054b468723c */ /* 0x080ff00000081068 */
[-C--:B------:R-:W-:Y:S08]  /*20b10*/  HMMA.1688.F32.TF32 R108, R184, R84.reuse, R108 ;  /* 0x00000054b86c723c */ /* 0x080ff0000008106c */
[-C--:B--2---:R-:W-:Y:S08]  /*20b20*/  HMMA.1688.F32.TF32 R128, R188, R84.reuse, R128 ;  /* 0x00000054bc80723c */ /* 0x084ff00000081080 */
[-C--:B---3--:R-:W-:Y:S08]  /*20b30*/  HMMA.1688.F32.TF32 R132, R192, R84.reuse, R132 ;  /* 0x00000054c084723c */ /* 0x088ff00000081084 */
[-C--:B----4-:R-:W-:Y:S08]  /*20b40*/  HMMA.1688.F32.TF32 R96, R176, R84.reuse, R96 ;  /* 0x00000054b060723c */ /* 0x090ff00000081060 */
[-C--:B------:R-:W-:Y:S11]  /*20b50*/  HMMA.1688.F32.TF32 R248, R168, R84.reuse, R248 ;  /* 0x00000054a8f8723c */ /* 0x080ff600000810f8 */
[----:B------:R-:W-:Y:S11]  /*20b60*/  @!UPT UIADD3 URZ, URZ, URZ, URZ ;  /* 0x0000003f3f3ff290 */ /* 0x000ff6000fffe03f */
[----:B------:R-:W-:Y:S01]  /*20b70*/  @!UPT UIADD3 URZ, URZ, URZ, URZ ;  /* 0x0000003f3f3ff290 */ /* 0x000fe2000fffe03f */
[----:B------:R-:W-:Y:S04]  /*20b80*/  STL.64 [R1+0xd20], R248 ;  /* 0x000d20f801007387 */ /* 0x000fe80000100a00 */
[----:B------:R1:W-:Y:S02]  /*20b90*/  STL.64 [R1+0xd28], R250 ;  /* 0x000d28fa01007387 */ /* 0x0003e40000100a00 */
[----:B-1----:R-:W-:Y:S07]  /*20ba0*/  HMMA.1688.F32.TF32 R248, R172, R84, R100 ;  /* 0x00000054acf8723c */ /* 0x002fee0000081064 */
[----:B------:R-:W-:-:S02]  /*20bb0*/  IMAD.MOV.U32 R100, RZ, RZ, R25 ;  /* 0x000000ffff647224 */ /* 0x000fc400078e0019 */
[----:B------:R-:W2:Y:S01]  /*20bc0*/  LDL.LU R25, [R1+0x1d34] ;  /* 0x001d340001197983 */ /* 0x000ea20000300800 */
[----:B------:R-:W-:Y:S11]  /*20bd0*/  IMAD.MOV.U32 R101, RZ, RZ, R24 ;  /* 0x000000ffff657224 */ /* 0x000ff600078e0018 */
[----:B------:R-:W-:Y:S02]  /*20be0*/  @!UPT UIADD3 URZ, URZ, URZ, URZ ;  /* 0x0000003f3f3ff290 */ /* 0x000fe4000fffe03f */
[----:B------:R1:W-:Y:S04]  /*20bf0*/  STL.64 [R1+0xd60], R248 ;  /* 0x000d60f801007387 */ /* 0x0003e80000100a00 */
[----:B------:R3:W-:Y:S04]  /*20c00*/  STL.64 [R1+0xd68], R250 ;  /* 0x000d68fa01007387 */ /* 0x0007e80000100a00 */
[----:B------:R-:W2:Y:S04]  /*20c10*/  LDL.LU R24, [R1+0x1d30] ;  /* 0x001d300001187983 */ /* 0x000ea80000300800 */
        /* <DEDUP_REMOVED lines=8> */
[----:B---3--:R-:W3:Y:S04]  /*20ca0*/  LDL.LU R250, [R1+0xb8] ;  /* 0x0000b80001fa7983 */ /* 0x008ee80000300800 */
[----:B------:R-:W3:Y:S04]  /*20cb0*/  LDL.LU R251, [R1+0xbc] ;  /* 0x0000bc0001fb7983 */ /* 0x000ee80000300800 */
[----:B------:R1:W-:Y:S04]  /*20cc0*/  STL.64 [R1+0xf60], R96 ;  /* 0x000f606001007387 */ /* 0x0003e80000100a00 */
[----:B------:R1:W-:Y:S04]  /*20cd0*/  STL.64 [R1+0xf68], R98 ;  /* 0x000f686201007387 */ /* 0x0003e80000100a00 */
[----:B-1----:R-:W2:Y:S04]  /*20ce0*/  LDL.LU R96, [R1+0x250] ;  /* 0x0002500001607983 */ /* 0x002ea80000300800 */
[----:B------:R-:W2:Y:S04]  /*20cf0*/  LDL.LU R97, [R1+0x254] ;  /* 0x0002540001617983 */ /* 0x000ea80000300800 */
[----:B------:R-:W2:Y:S04]  /*20d00*/  LDL.LU R98, [R1+0x258] ;  /* 0x0002580001627983 */ /* 0x000ea80000300800 */
[----:B------:R-:W2:Y:S04]  /*20d10*/  LDL.LU R99, [R1+0x25c] ;  /* 0x00025c0001637983 */ /* 0x000ea80000300800 */
        /* <DEDUP_REMOVED lines=8> */
[----:B-1----:R-:W3:Y:S04]  /*20da0*/  LDL.LU R108, [R1+0x570] ;  /* 0x00057000016c7983 */ /* 0x002ee80000300800 */
[----:B------:R-:W3:Y:S04]  /*20db0*/  LDL.LU R109, [R1+0x574] ;  /* 0x00057400016d7983 */ /* 0x000ee80000300800 */
[----:B------:R-:W3:Y:S04]  /*20dc0*/  LDL.LU R110, [R1+0x578] ;  /* 0x00057800016e7983 */ /* 0x000ee80000300800 */
[----:B------:R-:W3:Y:S04]  /*20dd0*/  LDL.LU R111, [R1+0x57c] ;  /* 0x00057c00016f7983 */ /* 0x000ee80000300800 */
[----:B------:R1:W-:Y:S04]  /*20de0*/  STL.64 [R1+0x1360], R128 ;  /* 0x0013608001007387 */ /* 0x0003e80000100a00 */
[----:B------:R1:W-:Y:S01]  /*20df0*/  STL.64 [R1+0x1368], R130 ;  /* 0x0013688201007387 */ /* 0x0003e20000100a00 */
[----:B------:R-:W-:-:S02]  /*20e00*/  IMAD.MOV.U32 R84, RZ, RZ, R135 ;  /* 0x000000ffff547224 */ /* 0x000fc400078e0087 */
[----:B------:R-:W-:Y:S01]  /*20e10*/  IMAD.MOV.U32 R85, RZ, RZ, R134 ;  /* 0x000000ffff557224 */ /* 0x000fe200078e0086 */
[----:B-1----:R-:W4:Y:S04]  /*20e20*/  LDL.LU R128, [R1+0x9b0] ;  /* 0x0009b00001807983 */ /* 0x002f280000300800 */
[----:B------:R-:W4:Y:S04]  /*20e30*/  LDL.LU R129, [R1+0x9b4] ;  /* 0x0009b40001817983 */ /* 0x000f280000300800 */
[----:B------:R-:W4:Y:S04]  /*20e40*/  LDL.LU R130, [R1+0x9b8] ;  /* 0x0009b80001827983 */ /* 0x000f280000300800 */
[----:B------:R-:W4:Y:S04]  /*20e50*/  LDL.LU R131, [R1+0x9bc] ;  /* 0x0009bc0001837983 */ /* 0x000f280000300800 */
[----:B------:R1:W-:Y:S04]  /*20e60*/  STL.64 [R1+0x1400], R132 ;  /* 0x0014008401007387 */ /* 0x0003e80000100a00 */
[----:B-1----:R-:W4:Y:S04]  /*20e70*/  LDL.LU R132, [R1+0xb40] ;  /* 0x000b400001847983 */ /* 0x002f280000300800 */
[----:B------:R-:W4:Y:S04]  /*20e80*/  LDL.LU R133, [R1+0xb44] ;  /* 0x000b440001857983 */ /* 0x000f280000300800 */
[----:B------:R-:W4:Y:S04]  /*20e90*/  LDL.LU R134, [R1+0xb48] ;  /* 0x000b480001867983 */ /* 0x000f280000300800 */
[----:B------:R-:W4:Y:S04]  /*20ea0*/  LDL.LU R135, [R1+0xb4c] ;  /* 0x000b4c0001877983 */ /* 0x000f280000300800 */
[----:B------:R1:W-:Y:S04]  /*20eb0*/  STL [R1+0x1a24], R84 ;  /* 0x001a245401007387 */ /* 0x0003e80000100800 */
[----:B------:R1:W-:Y:S04]  /*20ec0*/  STL [R1+0x1a20], R85 ;  /* 0x001a205501007387 */ /* 0x0003e80000100800 */
[----:B-1----:R-:W4:Y:S04]  /*20ed0*/  LDL.LU R84, [R1+0xca0] ;  /* 0x000ca00001547983 */ /* 0x002f280000300800 */
[----:B------:R-:W4:Y:S04]  /*20ee0*/  LDL.LU R85, [R1+0xca4] ;  /* 0x000ca40001557983 */ /* 0x000f280000300800 */
[----:B------:R-:W4:Y:S04]  /*20ef0*/  LDL.LU R86, [R1+0xca8] ;  /* 0x000ca80001567983 */ /* 0x000f280000300800 */
[----:B------:R-:W4:Y:S01]  /*20f00*/  LDL.LU R87, [R1+0xcac] ;  /* 0x000cac0001577983 */ /* 0x000f220000300800 */
[-C--:B------:R-:W-:Y:S08]  /*20f10*/  HMMA.1688.F32.TF32 R76, R176, R32.reuse, R76 ;  /* 0x00000020b04c723c */ /* 0x080ff0000008104c */
[-C--:B--2---:R-:W-:Y:S08]  /*20f20*/  HMMA.1688.F32.TF32 R104, R52, R32.reuse, R104 ;  /* 0x000000203468723c */ /* 0x084ff00000081068 */
[-C--:B---3--:R-:W-:Y:S08]  /*20f30*/  HMMA.1688.F32.TF32 R108, R48, R32.reuse, R108 ;  /* 0x00000020306c723c */ /* 0x088ff0000008106c */
[-C--:B----4-:R-:W-:Y:S08]  /*20f40*/  HMMA.1688.F32.TF32 R84, R36, R32.reuse, R84 ;  /* 0x000000202454723c */ /* 0x090ff00000081054 */
[-C--:B------:R-:W-:Y:S11]  /*20f50*/  HMMA.1688.F32.TF32 R132, R40, R32.reuse, R132 ;  /* 0x000000202884723c */ /* 0x080ff60000081084 */
[----:B------:R-:W-:Y:S05]  /*20f60*/  @!UPT UIADD3 URZ, URZ, URZ, URZ ;  /* 0x0000003f3f3ff290 */ /* 0x000fea000fffe03f */
[----:B------:R-:W-:Y:S02]  /*20f70*/  IMAD.MOV.U32 R34, RZ, RZ, R85 ;  /* 0x000000ffff227224 */ /* 0x000fe400078e0055 */
[----:B------:R-:W-:Y:S02]  /*20f80*/  IMAD.MOV.U32 R35, RZ, RZ, R86 ;  /* 0x000000ffff237224 */ /* 0x000fe400078e0056 */
[----:B------:R-:W-:Y:S01]  /*20f90*/  IMAD.MOV.U32 R86, RZ, RZ, R87 ;  /* 0x000000ffff567224 */ /* 0x000fe200078e0057 */
[----:B------:R-:W-:Y:S04]  /*20fa0*/  STL [R1+0xa20], R84 ;  /* 0x000a205401007387 */ /* 0x000fe80000100800 */
[----:B------:R-:W-:Y:S04]  /*20fb0*/  STL [R1+0x1c7c], R34 ;  /* 0x001c7c2201007387 */ /* 0x000fe80000100800 */
[----:B------:R-:W-:Y:S04]  /*20fc0*/  STL [R1+0x1c78], R35 ;  /* 0x001c782301007387 */ /* 0x000fe80000100800 */
[----:B------:R1:W-:Y:S02]  /*20fd0*/  STL [R1+0x1c74], R86 ;  /* 0x001c745601007387 */ /* 0x0003e40000100800 */
[-C--:B-1----:R-:W-:Y:S02]  /*20fe0*/  HMMA.1688.F32.TF32 R84, R44, R32.reuse, R128 ;  /* 0x000000202c54723c */ /* 0x082fe40000081080 */
[----:B------:R-:W-:Y:S04]  /*20ff0*/  STL.64 [R1+0xa60], R132 ;  /* 0x000a608401007387 */ /* 0x000fe80000100a00 */
[----:B------:R-:W-:Y:S11]  /*21000*/  STL.64 [R1+0xa68], R134 ;  /* 0x000a688601007387 */ /* 0x000ff60000100a00 */
[----:B------:R-:W-:Y:S06]  /*21010*/  @!UPT UIADD3 URZ, URZ, URZ, URZ ;  /* 0x0000003f3f3ff290 */ /* 0x000fec000fffe03f */
[----:B------:R-:W-:Y:S04]  /*21020*/  STL.64 [R1+0xa50], R84 ;  /* 0x000a505401007387 */ /* 0x000fe80000100a00 */
[----:B------:R1:W-:Y:S02]  /*21030*/  STL.64 [R1+0xa58], R86 ;  /* 0x000a585601007387 */ /* 0x0003e40000100a00 */
[-C--:B-1----:R-:W-:Y:S02]  /*21040*/  HMMA.1688.F32.TF32 R84, R152, R32.reuse, R28 ;  /* 0x000000209854723c */ /* 0x082fe4000008101c */
[----:B------:R-:W1:Y:S04]  /*21050*/  LDSM.16.M88.4 R28, [R224+0x22000] ;  /* 0x02200000e01c783b */ /* 0x000e680000000200 */
[----:B------:R-:W-:Y:S04]  /*21060*/  STL.64 [R1+0xa40], R108 ;  /* 0x000a406c01007387 */ /* 0x000fe80000100a00 */
[----:B------:R-:W-:Y:S04]  /*21070*/  STL.64 [R1+0xa48], R110 ;  /* 0x000a486e01007387 */ /* 0x000fe80000100a00 */
[----:B------:R-:W-:Y:S04]  /*21080*/  STL.64 [R1+0xa30], R104 ;  /* 0x000a306801007387 */ /* 0x000fe80000100a00 */
[----:B------:R-:W-:Y:S04]  /*21090*/  STL.64 [R1+0xa38], R106 ;  /* 0x000a386a01007387 */ /* 0x000fe80000100a00 */
[----:B-1----:R-:W-:Y:S04]  /*210a0*/  STL [R1+0x1c70], R30 ;  /* 0x001c701e01007387 */ /* 0x002fe80000100800 */
[----:B------:R-:W-:Y:S04]  /*210b0*/  STL.64 [R1+0xa70], R84 ;  /* 0x000a705401007387 */ /* 0x000fe80000100a00 */
[----:B------:R1:W-:Y:S02]  /*210c0*/  STL.64 [R1+0xa78], R86 ;  /* 0x000a785601007387 */ /* 0x0003e40000100a00 */
[-C--:B-1----:R-:W-:Y:S02]  /*210d0*/  HMMA.1688.F32.TF32 R84, R156, R32.reuse, R24 ;  /* 0x000000209c54723c */ /* 0x082fe40000081018 */
[----:B------:R-:W1:Y:S04]  /*210e0*/  LDSM.16.M88.4 R24, [R224+0x23000] ;  /* 0x02300000e018783b */ /* 0x000e680000000200 */
[----:B------:R-:W-:Y:S02]  /*210f0*/  STL [R1+0x1c6c], R31 ;  /* 0x001c6c1f01007387 */ /* 0x000fe40000100800 */
[-C--:B------:R-:W-:Y:S02]  /*21100*/  HMMA.1688.F32.TF32 R100, R164, R32.reuse, R100 ;  /* 0x00000020a464723c */ /* 0x080fe40000081064 */
[----:B-1----:R-:W-:Y:S11]  /*21110*/  STL [R1+0x1c84], R26 ;  /* 0x001c841a01007387 */ /* 0x002ff60000100800 */
[----:B------:R-:W-:Y:S02]  /*21120*/  @!UPT UIADD3 URZ, URZ, URZ, URZ ;  /* 0x0000003f3f3ff290 */ /* 0x000fe4000fffe03f */
[----:B------:R-:W-:Y:S04]  /*21130*/  STL.64 [R1+0xa80], R84 ;  /* 0x000a805401007387 */ /* 0x000fe80000100a00 */
[----:B------:R1:W-:Y:S02]  /*21140*/  STL.64 [R1+0xa88], R86 ;  /* 0x000a885601007387 */ /* 0x0003e40000100a00 */
[-C--:B-1----:R-:W-:Y:S02]  /*21150*/  HMMA.1688.F32.TF32 R84, R160, R32.reuse, R96 ;  /* 0x00000020a054723c */ /* 0x082fe40000081060 */
[----:B------:R-:W-:Y:S06]  /*21160*/  STL [R1+0x1c80], R27 ;  /* 0x001c801b01007387 */ /* 0x000fec0000100800 */
[-C--:B------:R-:W-:Y:S11]  /*21170*/  HMMA.1688.F32.TF32 R96, R168, R32.reuse, R248 ;  /* 0x00000020a860723c */ /* 0x080ff600000810f8 */
[----:B------:R-:W-:Y:S04]  /*21180*/  @!UPT UIADD3 URZ, URZ, URZ, URZ ;  /* 0x0000003f3f3ff290 */ /* 0x000fe8000fffe03f */
[----:B------:R-:W-:Y:S04]  /*21190*/  STL.64 [R1+0xa90], R84 ;  /* 0x000a905401007387 */ /* 0x000fe80000100a00 */
[----:B------:R1:W-:Y:S02]  /*211a0*/  STL.64 [R1+0xa98], R86 ;  /* 0x000a985601007387 */ /* 0x0003e40000100a00 */
[-C--:B-1----:R-:W-:Y:S02]  /*211b0*/  HMMA.1688.F32.TF32 R84, R172, R32.reuse, R200 ;  /* 0x00000020ac54723c */ /* 0x082fe400000810c8 */
[----:B------:R-:W-:Y:S04]  /*211c0*/  STL.64 [R1+0xac0], R100 ;  /* 0x000ac06401007387 */ /* 0x000fe80000100a00 */
[----:B------:R-:W-:Y:S04]  /*211d0*/  STL.64 [R1+0xac8], R102 ;  /* 0x000ac86601007387 */ /* 0x000fe80000100a00 */
[----:B------:R-:W-:Y:S04]  /*211e0*/  STL.64 [R1+0xb80], R96 ;  /* 0x000b806001007387 */ /* 0x000fe80000100a00 */
[----:B------:R-:W-:Y:S04]  /*211f0*/  STL.64 [R1+0xb88], R98 ;  /* 0x000b886201007387 */ /* 0x000fe80000100a00 */
[----:B------:R-:W2:Y:S05]  /*21200*/  LDL.LU R108, [R1+0x1b0] ;  /* 0x0001b000016c7983 */ /* 0x000eaa0000300800 */
[----:B------:R-:W-:Y:S04]  /*21210*/  STL.64 [R1+0xc00], R84 ;  /* 0x000c005401007387 */ /* 0x000fe80000100a00 */
[----:B------:R1:W-:Y:S04]  /*21220*/  STL.64 [R1+0xc08], R86 ;  /* 0x000c085601007387 */ /* 0x0003e80000100a00 */
        /* <DEDUP_REMOVED lines=13> */
[----:B-1----:R-:W-:Y:S03]  /*21300*/  HMMA.1688.F32.TF32 R84, R180, R32, R60 ;  /* 0x00000020b454723c */ /* 0x002fe6000008103c */
[----:B------:R-:W2:Y:S04]  /*21310*/  LDL.LU R132, [R1+0x310] ;  /* 0x0003100001847983 */ /* 0x000ea80000300800 */
[----:B------:R-:W2:Y:S04]  /*21320*/  LDL.LU R133, [R1+0x314] ;  /* 0x0003140001857983 */ /* 0x000ea80000300800 */
[----:B------:R-:W2:Y:S04]  /*21330*/  LDL.LU R134, [R1+0x318] ;  /* 0x0003180001867983 */ /* 0x000ea80000300800 */
[----:B------:R-:W2:Y:S04]  /*21340*/  LDL.LU R135, [R1+0x31c] ;  /* 0x00031c0001877983 */ /* 0x000ea80000300800 */
[----:B---3--:R-:W3:Y:S04]  /*21350*/  LDL.LU R76, [R1+0x4d0] ;  /* 0x0004d000014c7983 */ /* 0x008ee80000300800 */
[----:B------:R-:W3:Y:S04]  /*21360*/  LDL.LU R77, [R1+0x4d4] ;  /* 0x0004d400014d7983 */ /* 0x000ee80000300800 */
[----:B----4-:R-:W3:Y:S04]  /*21370*/  LDL.LU R78, [R1+0x4d8] ;  /* 0x0004d800014e7983 */ /* 0x010ee80000300800 */
[----:B------:R-:W3:Y:S01]  /*21380*/  LDL.LU R79, [R1+0x4dc] ;  /* 0x0004dc00014f7983 */ /* 0x000ee20000300800 */
        /* <DEDUP_REMOVED lines=8> */
[----:B------:R-:W3:Y:S04]  /*21410*/  LDL.LU R16, [R1+0x1d2c] ;  /* 0x001d2c0001107983 */ /* 0x000ee80000300800 */
[----:B------:R-:W3:Y:S04]  /*21420*/  LDL.LU R17, [R1+0x1d28] ;  /* 0x001d280001117983 */ /* 0x000ee80000300800 */
[----:B------:R-:W3:Y:S04]  /*21430*/  LDL.LU R20, [R1+0x1d24] ;  /* 0x001d240001147983 */ /* 0x000ee80000300800 */
[----:B------:R-:W3:Y:S04]  /*21440*/  LDL.LU R21, [R1+0x1d20] ;  /* 0x001d200001157983 */ /* 0x000ee80000300800 */
[----:B------:R-:W3:Y:S04]  /*21450*/  LDL.LU R60, [R1+0x660] ;  /* 0x00066000013c7983 */ /* 0x000ee80000300800 */
[----:B------:R-:W-:Y:S04]  /*21460*/  STL.64 [R1+0xe90], R84 ;  /* 0x000e905401007387 */ /* 0x000fe80000100a00 */
[----:B------:R1:W-:Y:S04]  /*21470*/  STL.64 [R1+0xe98], R86 ;  /* 0x000e985601007387 */ /* 0x0003e80000100a00 */
[----:B------:R-:W3:Y:S04]  /*21480*/  LDL.LU R61, [R1+0x664] ;  /* 0x00066400013d7983 */ /* 0x000ee80000300800 */
[----:B------:R-:W3:Y:S01]  /*21490*/  LDL.LU R62, [R1+0x668] ;  /* 0x00066800013e7983 */ /* 0x000ee20000300800 */
[-C--:B-1----:R-:W-:Y:S03]  /*214a0*/  HMMA.1688.F32.TF32 R84, R184, R32.reuse, R68 ;  /* 0x00000020b854723c */ /* 0x082fe60000081044 */
[----:B------:R-:W3:Y:S04]  /*214b0*/  LDL.LU R63, [R1+0x66c] ;  /* 0x00066c00013f7983 */ /* 0x000ee80000300800 */
[----:B------:R-:W3:Y:S11]  /*214c0*/  LDL.LU R68, [R1+0xa10] ;  /* 0x000a100001447983 */ /* 0x000ef60000300800 */
[----:B------:R-:W-:Y:S05]  /*214d0*/  @!UPT UIADD3 URZ, URZ, URZ, URZ ;  /* 0x0000003f3f3ff290 */ /* 0x000fea000fffe03f */
        /* <DEDUP_REMOVED lines=11> */
[----:B------:R-:W3:Y:S04]  /*21590*/  LDL.LU R82, [R1+0xc58] ;  /* 0x000c580001527983 */ /* 0x000ee80000300800 */
[----:B------:R-:W3:Y:S01]  /*215a0*/  LDL.LU R83, [R1+0xc5c] ;  /* 0x000c5c0001537983 */ /* 0x000ee20000300800 */
[----:B-1----:R-:W-:Y:S11]  /*215b0*/  HMMA.1688.F32.TF32 R84, R192, R32, R120 ;  /* 0x00000020c054723c */ /* 0x002ff60000081078 */
[----:B------:R-:W-:Y:S11]  /*215c0*/  @!UPT UIADD3 URZ, URZ, URZ, URZ ;  /* 0x0000003f3f3ff290 */ /* 0x000ff6000fffe03f */
[----:B------:R-:W-:Y:S01]  /*215d0*/  @!UPT UIADD3 URZ, URZ, URZ, URZ ;  /* 0x0000003f3f3ff290 */ /* 0x000fe2000fffe03f */
[----:B------:R-:W-:Y:S04]  /*215e0*/  STL.64 [R1+0x1350], R84 ;  /* 0x0013505401007387 */ /* 0x000fe80000100a00 */
[----:B------:R1:W-:Y:S01]  /*215f0*/  STL.64 [R1+0x1358], R86 ;  /* 0x0013585601007387 */ /* 0x0003e20000100a00 */
[-C--:B--2---:R-:W-:Y:S11]  /*21600*/  HMMA.1688.F32.TF32 R96, R36, R28.reuse, R248 ;  /* 0x0000001c2460723c */ /* 0x084ff600000810f8 */
[----:B------:R-:W-:Y:S11]  /*21610*/  @!UPT UIADD3 URZ, URZ, URZ, URZ ;  /* 0x0000003f3f3ff290 */ /* 0x000ff6000fffe03f */
[----:B------:R-:W-:Y:S02]  /*21620*/  @!UPT UIADD3 URZ, URZ, URZ, URZ ;  /* 0x0000003f3f3ff290 */ /* 0x000fe4000fffe03f */
[----:B------:R-:W-:Y:S02]  /*21630*/  IMAD.MOV.U32 R35, RZ, RZ, R96 ;  /* 0x000000ffff237224 */ /* 0x000fe400078e0060 */
[----:B-1----:R-:W-:Y:S01]  /*21640*/  IMAD.MOV.U32 R86, RZ, RZ, R97 ;  /* 0x000000ffff567224 */ /* 0x002fe200078e0061 */
[----:B------:R-:W2:Y:S01]  /*21650*/  LDL.LU R96, [R1+0xe40] ;  /* 0x000e400001607983 */ /* 0x000ea20000300800 */
[----:B------:R-:W-:Y:S02]  /*21660*/  IMAD.MOV.U32 R30, RZ, RZ, R98 ;  /* 0x000000ffff1e7224 */ /* 0x000fe400078e0062 */
[----:B------:R-:W-:Y:S01]  /*21670*/  IMAD.MOV.U32 R31, RZ, RZ, R99 ;  /* 0x000000ffff1f7224 */ /* 0x000fe200078e0063 */
        /* <DEDUP_REMOVED lines=11> */
[----:B------:R3:W-:Y:S02]  /*21730*/  STL [R1+0x1c88], R35 ;  /* 0x001c882301007387 */ /* 0x0007e40000100800 */
[-C--:B---3--:R-:W-:Y:S08]  /*21740*/  HMMA.1688.F32.TF32 R32, R40, R28.reuse, R80 ;  /* 0x0000001c2820723c */ /* 0x088ff00000081050 */
[-C--:B------:R-:W-:Y:S08]  /*21750*/  HMMA.1688.F32.TF32 R80, R44, R28.reuse, R68 ;  /* 0x0000001c2c50723c */ /* 0x080ff00000081044 */
[-C--:B------:R-:W-:Y:S07]  /*21760*/  HMMA.1688.F32.TF32 R68, R48, R28.reuse, R60 ;  /* 0x0000001c3044723c */ /* 0x080fee000008103c */
[----:B------:R-:W-:Y:S01]  /*21770*/  STL.64 [R1+0x930], R32 ;  /* 0x0009302001007387 */ /* 0x000fe20000100a00 */
[-C--:B----4-:R-:W-:Y:S03]  /*21780*/  HMMA.1688.F32.TF32 R60, R152, R28.reuse, R200 ;  /* 0x0000001c983c723c */ /* 0x090fe600000810c8 */
[----:B------:R1:W-:Y:S05]  /*21790*/  STL.64 [R1+0x938], R34 ;  /* 0x0009382201007387 */ /* 0x0003ea0000100a00 */
[-C--:B-1----:R-:W-:Y:S01]  /*217a0*/  HMMA.1688.F32.TF32 R32, R52, R28.reuse, R76 ;  /* 0x0000001c3420723c */ /* 0x082fe2000008104c */
[----:B------:R-:W-:Y:S04]  /*217b0*/  STL.64 [R1+0x970], R80 ;  /* 0x0009705001007387 */ /* 0x000fe80000100a00 */
[----:B------:R-:W-:Y:S04]  /*217c0*/  STL.64 [R1+0x978], R82 ;  /* 0x0009785201007387 */ /* 0x000fe80000100a00 */
[----:B------:R-:W-:Y:S04]  /*217d0*/  STL.64 [R1+0x960], R68 ;  /* 0x0009604401007387 */ /* 0x000fe80000100a00 */
[----:B------:R1:W-:Y:S10]  /*217e0*/  STL.64 [R1+0x968], R70 ;  /* 0x0009684601007387 */ /* 0x0003f40000100a00 */
[----:B------:R-:W-:Y:S01]  /*217f0*/  STL.64 [R1+0x950], R32 ;  /* 0x0009502001007387 */ /* 0x000fe20000100a00 */
[-C--:B-1----:R-:W-:Y:S03]  /*21800*/  HMMA.1688.F32.TF32 R68, R156, R28.reuse, R132 ;  /* 0x0000001c9c44723c */ /* 0x082fe60000081084 */
[----:B------:R1:W-:Y:S04]  /*21810*/  STL.64 [R1+0x958], R34 ;  /* 0x0009582201007387 */ /* 0x0003e80000100a00 */
[----:B------:R-:W-:Y:S04]  /*21820*/  STL.64 [R1+0x940], R60 ;  /* 0x0009403c01007387 */ /* 0x000fe80000100a00 */
[----:B------:R3:W-:Y:S01]  /*21830*/  STL.64 [R1+0x948], R62 ;  /* 0x0009483e01007387 */ /* 0x0007e20000100a00 */
[-C--:B-1----:R-:W-:Y:S08]  /*21840*/  HMMA.1688.F32.TF32 R32, R160, R28.reuse, R128 ;  /* 0x0000001ca020723c */ /* 0x082ff00000081080 */
[-C--:B---3--:R-:W-:Y:S03]  /*21850*/  HMMA.1688.F32.TF32 R60, R164, R28.reuse, R108 ;  /* 0x0000001ca43c723c */ /* 0x088fe6000008106c */
[----:B------:R-:W-:Y:S04]  /*21860*/  STL.64 [R1+0x980], R68 ;  /* 0x0009804401007387 */ /* 0x000fe80000100a00 */
[----:B------:R1:W-:Y:S08]  /*21870*/  STL.64 [R1+0x988], R70 ;  /* 0x0009884601007387 */ /* 0x0003f00000100a00 */
[----:B------:R-:W-:Y:S01]  /*21880*/  STL.64 [R1+0x9a0], R32 ;  /* 0x0009a02001007387 */ /* 0x000fe20000100a00 */
[-C--:B-1----:R-:W-:Y:S03]  /*21890*/  HMMA.1688.F32.TF32 R68, R168, R28.reuse, R104 ;  /* 0x0000001ca844723c */ /* 0x082fe60000081068 */
[----:B------:R1:W-:Y:S04]  /*218a0*/  STL.64 [R1+0x9a8], R34 ;  /* 0x0009a82201007387 */ /* 0x0003e80000100a00 */
[----:B------:R-:W-:Y:S04]  /*218b0*/  STL.64 [R1+0x9e0], R60 ;  /* 0x0009e03c01007387 */ /* 0x000fe80000100a00 */
[----:B------:R3:W-:Y:S01]  /*218c0*/  STL.64 [R1+0x9e8], R62 ;  /* 0x0009e83e01007387 */ /* 0x0007e20000100a00 */
[-C--:B-1----:R-:W-:Y:S08]  /*218d0*/  HMMA.1688.F32.TF32 R32, R172, R28.reuse, R196 ;  /* 0x0000001cac20723c */ /* 0x082ff000000810c4 */
[-C--:B---3--:R-:W-:Y:S08]  /*218e0*/  HMMA.1688.F32.TF32 R60, R176, R28.reuse, R56 ;  /* 0x0000001cb03c723c */ /* 0x088ff00000081038 */
[-C--:B------:R-:W-:Y:S01]  /*218f0*/  HMMA.1688.F32.TF32 R56, R180, R28.reuse, R64 ;  /* 0x0000001cb438723c */ /* 0x080fe20000081040 */
[----:B------:R-:W-:Y:S04]  /*21900*/  STL.64 [R1+0xa10], R68 ;  /* 0x000a104401007387 */ /* 0x000fe80000100a00 */
[----:B------:R-:W-:Y:S04]  /*21910*/  STL.64 [R1+0xa18], R70 ;  /* 0x000a184601007387 */ /* 0x000fe80000100a00 */
[----:B------:R-:W-:Y:S04]  /*21920*/  STL.64 [R1+0xab0], R32 ;  /* 0x000ab02001007387 */ /* 0x000fe80000100a00 */
[----:B------:R1:W-:Y:S04]  /*21930*/  STL.64 [R1+0xab8], R34 ;  /* 0x000ab82201007387 */ /* 0x0003e80000100a00 */
[----:B------:R-:W-:Y:S04]  /*21940*/  STL.64 [R1+0xbb0], R60 ;  /* 0x000bb03c01007387 */ /* 0x000fe80000100a00 */
[----:B------:R-:W-:Y:S04]  /*21950*/  STL.64 [R1+0xbb8], R62 ;  /* 0x000bb83e01007387 */ /* 0x000fe80000100a00 */
[----:B------:R-:W-:Y:S01]  /*21960*/  STL.64 [R1+0xd10], R56 ;  /* 0x000d103801007387 */ /* 0x000fe20000100a00 */
[-C--:B-1----:R-:W-:Y:S03]  /*21970*/  HMMA.1688.F32.TF32 R32, R184, R28.reuse, R72 ;  /* 0x0000001cb820723c */ /* 0x082fe60000081048 */
[----:B------:R1:W-:Y:S05]  /*21980*/  STL.64 [R1+0xd18], R58 ;  /* 0x000d183a01007387 */ /* 0x0003ea0000100a00 */
[-C--:B-1----:R-:W-:Y:S08]  /*21990*/  HMMA.1688.F32.TF32 R56, R192, R28.reuse, R136 ;  /* 0x0000001cc038723c */ /* 0x082ff00000081088 */
[----:B------:R-:W-:Y:S07]  /*219a0*/  HMMA.1688.F32.TF32 R60, R188, R28, R92 ;  /* 0x0000001cbc3c723c */ /* 0x000fee000008105c */
[----:B------:R1:W-:Y:S09]  /*219b0*/  STL.64 [R1+0xde0], R32 ;  /* 0x000de02001007387 */ /* 0x0003f20000100a00 */
[----:B-1----:R-:W-:-:S02]  /*219c0*/  IMAD.MOV.U32 R33, RZ, RZ, R56 ;  /* 0x000000ffff217224 */ /* 0x002fc400078e0038 */
[----:B------:R-:W-:Y:S02]  /*219d0*/  IMAD.MOV.U32 R32, RZ, RZ, R57 ;  /* 0x000000ffff207224 */ /* 0x000fe400078e0039 */
[----:B------:R-:W-:Y:S02]  /*219e0*/  IMAD.MOV.U32 R29, RZ, RZ, R58 ;  /* 0x000000ffff1d7224 */ /* 0x000fe400078e003a */
[----:B------:R-:W-:Y:S02]  /*219f0*/  IMAD.MOV.U32 R28, RZ, RZ, R59 ;  /* 0x000000ffff1c7224 */ /* 0x000fe400078e003b */
[-C--:B--2---:R-:W-:Y:S01]  /*21a00*/  HMMA.1688.F32.TF32 R56, R36, R24.reuse, R96 ;  /* 0x000000182438723c */ /* 0x084fe20000081060 */
[----:B------:R-:W-:Y:S04]  /*21a10*/  STL.64 [R1+0xde8], R34 ;  /* 0x000de82201007387 */ /* 0x000fe80000100a00 */
[----:B------:R-:W-:Y:S04]  /*21a20*/  STL.64 [R1+0x1030], R60 ;  /* 0x0010303c01007387 */ /* 0x000fe80000100a00 */
[----:B------:R1:W-:Y:S02]  /*21a30*/  STL.64 [R1+0x1038], R62 ;  /* 0x0010383e01007387 */ /* 0x0003e40000100a00 */
[-C--:B-1----:R-:W-:Y:S11]  /*21a40*/  HMMA.1688.F32.TF32 R60, R40, R24.reuse, R100 ;  /* 0x00000018283c723c */ /* 0x082ff60000081064 */
[----:B------:R-:W-:Y:S02]  /*21a50*/  @!UPT UIADD3 URZ, URZ, URZ, URZ ;  /* 0x0000003f3f3ff290 */ /* 0x000fe4000fffe03f */
[----:B------:R-:W-:Y:S02]  /*21a60*/  IMAD.MOV.U32 R35, RZ, RZ, R56 ;  /* 0x000000ffff237224 */ /* 0x000fe400078e0038 */
[----:B------:R-:W-:Y:S02]  /*21a70*/  IMAD.MOV.U32 R26, RZ, RZ, R57 ;  /* 0x000000ffff1a7224 */ /* 0x000fe400078e0039 */
[----:B------:R-:W-:Y:S02]  /*21a80*/  IMAD.MOV.U32 R27, RZ, RZ, R58 ;  /* 0x000000ffff1b7224 */ /* 0x000fe400078e003a */
[----:B------:R-:W-:Y:S02]  /*21a90*/  IMAD.MOV.U32 R34, RZ, RZ, R59 ;  /* 0x000000ffff227224 */ /* 0x000fe400078e003b */
[----:B------:R-:W-:Y:S01]  /*21aa0*/  HMMA.1688.F32.TF32 R56, R44, R24, R248 ;  /* 0x000000182c38723c */ /* 0x000fe200000810f8 */
[----:B------:R-:W-:Y:S04]  /*21ab0*/  STL [R1+0x1a34], R28 ;  /* 0x001a341c01007387 */ /* 0x000fe80000100800 */
[----:B------:R-:W-:Y:S01]  /*21ac0*/  STL [R1+0x1a30], R29 ;  /* 0x001a301d01007387 */ /* 0x000fe20000100800 */
[----:B------:R-:W-:-:S03]  /*21ad0*/  IMAD.MOV.U32 R100, RZ, RZ, R17 ;  /* 0x000000ffff647224 */ /* 0x000fc600078e0011 */
[----:B------:R-:W-:Y:S04]  /*21ae0*/  STL [R1+0x1a2c], R32 ;  /* 0x001a2c2001007387 */ /* 0x000fe80000100800 */
[----:B------:R-:W-:Y:S04]  /*21af0*/  STL [R1+0x1a28], R33 ;  /* 0x001a282101007387 */ /* 0x000fe80000100800 */
[----:B------:R-:W-:Y:S01]  /*21b00*/  STL.64 [R1+0x830], R60 ;  /* 0x0008303c01007387 */ /* 0x000fe20000100a00 */
[----:B------:R-:W-:-:S03]  /*21b10*/  IMAD.MOV.U32 R101, RZ, RZ, R16 ;  /* 0x000000ffff657224 */ /* 0x000fc600078e0010 */
[----:B------:R-:W-:Y:S04]  /*21b20*/  STL.64 [R1+0x838], R62 ;  /* 0x0008383e01007387 */ /* 0x000fe80000100a00 */
[----:B------:R-:W2:Y:S04]  /*21b30*/  LDL.LU R17, [R1+0x1d1c] ;  /* 0x001d1c0001117983 */ /* 0x000ea80000300800 */
[----:B------:R1:W-:Y:S04]  /*21b40*/  STL.64 [R1+0x840], R56 ;  /* 0x0008403801007387 */ /* 0x0003e80000100a00 */
[----:B------:R3:W-:Y:S04]  /*21b50*/  STL.64 [R1+0x848], R58 ;  /* 0x0008483a01007387 */ /* 0x0007e80000100a00 */
[----:B------:R-:W4:Y:S01]  /*21b60*/  LDL.LU R16, [R1+0x1d18] ;  /* 0x001d180001107983 */ /* 0x000f220000300800 */
[----:B------:R-:W-:-:S03]  /*21b70*/  IMAD.MOV.U32 R97, RZ, RZ, R21 ;  /* 0x000000ffff617224 */ /* 0x000fc600078e0015 */
[----:B------:R-:W3:Y:S04]  /*21b80*/  LDL.LU R102, [R1+0x1e8] ;  /* 0x0001e80001667983 */ /* 0x000ee80000300800 */
[----:B------:R-:W3:Y:S04]  /*21b90*/  LDL.LU R103, [R1+0x1ec] ;  /* 0x0001ec0001677983 */ /* 0x000ee80000300800 */
[----:B------:R-:W3:Y:S04]  /*21ba0*/  LDL.LU R96, [R1+0x280] ;  /* 0x0002800001607983 */ /* 0x000ee80000300800 */
[----:B------:R-:W3:Y:S01]  /*21bb0*/  LDL.LU R21, [R1+0x1d14] ;  /* 0x001d140001157983 */ /* 0x000ee20000300800 */
[----:B------:R-:W-:-:S02]  /*21bc0*/  IMAD.MOV.U32 R80, RZ, RZ, R20 ;  /* 0x000000ffff507224 */ /* 0x000fc400078e0014 */
[----:B--2---:R-:W-:Y:S02]  /*21bd0*/  IMAD.MOV.U32 R98, RZ, RZ, R17 ;  /* 0x000000ffff627224 */ /* 0x004fe400078e0011 */
[----:B------:R-:W2:Y:S01]  /*21be0*/  LDL.LU R17, [R1+0x1d10] ;  /* 0x001d100001117983 */ /* 0x000ea20000300800 */
[----:B----4-:R-:W-:-:S03]  /*21bf0*/  IMAD.MOV.U32 R99, RZ, RZ, R16 ;  /* 0x000000ffff637224 */ /* 0x010fc600078e0010 */
        /* <DEDUP_REMOVED lines=14> */
[----:B---3--:R-:W-:-:S03]  /*21ce0*/  IMAD.MOV.U32 R18, RZ, RZ, R21 ;  /* 0x000000ffff127224 */ /* 0x008fc600078e0015 */
[----:B------:R-:W3:Y:S04]  /*21cf0*/  LDL.LU R81, [R1+0x1f4] ;  /* 0x0001f40001517983 */ /* 0x000ee80000300800 */
[----:B------:R-:W3:Y:S04]  /*21d00*/  LDL.LU R82, [R1+0x1f8] ;  /* 0x0001f80001527983 */ /* 0x000ee80000300800 */
[----:B------:R-:W3:Y:S04]  /*21d10*/  LDL.LU R83, [R1+0x1fc] ;  /* 0x0001fc0001537983 */ /* 0x000ee80000300800 */
[----:B------:R-:W3:Y:S01]  /*21d20*/  LDL.LU R21, [R1+0x1d04] ;  /* 0x001d040001157983 */ /* 0x000ee20000300800 */
[----:B--2---:R-:W-:-:S03]  /*21d30*/  IMAD.MOV.U32 R19, RZ, RZ, R20 ;  /* 0x000000ffff137224 */ /* 0x004fc600078e0014 */
[----:B------:R-:W3:Y:S04]  /*21d40*/  LDL.LU R20, [R1+0x1d00] ;  /* 0x001d000001147983 */ /* 0x000ee80000300800 */
[----:B------:R-:W2:Y:S04]  /*21d50*/  LDL.LU R196, [R1+0x450] ;  /* 0x0004500001c47983 */ /* 0x000ea80000300800 */
[----:B------:R-:W2:Y:S04]  /*21d60*/  LDL.LU R197, [R1+0x454] ;  /* 0x0004540001c57983 */ /* 0x000ea80000300800 */
[----:B------:R-:W2:Y:S04]  /*21d70*/  LDL.LU R198, [R1+0x458] ;  /* 0x0004580001c67983 */ /* 0x000ea80000300800 */
[----:B------:R-:W2:Y:S04]  /*21d80*/  LDL.LU R199, [R1+0x45c] ;  /* 0x00045c0001c77983 */ /* 0x000ea80000300800 */
        /* <DEDUP_REMOVED lines=32> */
[----:B------:R-:W-:Y:S02]  /*21f90*/  IMAD.MOV.U32 R250, RZ, RZ, R2 ;  /* 0x000000fffffa7224 */ /* 0x000fe400078e0002 */
[----:B------:R-:W-:Y:S01]  /*21fa0*/  IMAD.MOV.U32 R251, RZ, RZ, R0 ;  /* 0x000000fffffb7224 */ /* 0x000fe200078e0000 */
[-C--:B--2---:R-:W-:Y:S08]  /*21fb0*/  HMMA.1688.F32.TF32 R72, R48, R24.reuse, R56 ;  /* 0x000000183048723c */ /* 0x084ff00000081038 */
[-C--:B------:R-:W-:Y:S11]  /*21fc0*/  HMMA.1688.F32.TF32 R56, R52, R24.reuse, R196 ;  /* 0x000000183438723c */ /* 0x080ff600000810c4 */
[----:B------:R-:W-:Y:S04]  /*21fd0*/  @!UPT UIADD3 URZ, URZ, URZ, URZ ;  /* 0x0000003f3f3ff290 */ /* 0x000fe8000fffe03f */
[----:B------:R-:W-:Y:S04]  /*21fe0*/  STL.64 [R1+0x870], R72 ;  /* 0x0008704801007387 */ /* 0x000fe80000100a00 */
[----:B------:R-:W-:Y:S04]  /*21ff0*/  STL.64 [R1+0x878], R74 ;  /* 0x0008784a01007387 */ /* 0x000fe80000100a00 */
[----:B------:R-:W-:Y:S04]  /*22000*/  STL.64 [R1+0x860], R56 ;  /* 0x0008603801007387 */ /* 0x000fe80000100a00 */
[----:B------:R1:W-:Y:S02]  /*22010*/  STL.64 [R1+0x868], R58 ;  /* 0x0008683a01007387 */ /* 0x0003e40000100a00 */
[-C--:B-1----:R-:W-:Y:S02]  /*22020*/  HMMA.1688.F32.TF32 R56, R156, R24.reuse, R16 ;  /* 0x000000189c38723c */ /* 0x082fe40000081010 */
[----:B------:R-:W1:Y:S06]  /*22030*/  LDSM.16.M88.4 R16, [R224+0x25000] ;  /* 0x02500000e010783b */ /* 0x000e6c0000000200 */
[-C--:B---3--:R-:W-:Y:S01]  /*22040*/  HMMA.1688.F32.TF32 R64, R152, R24.reuse, R20 ;  /* 0x000000189840723c */ /* 0x088fe20000081014 */
[----:B------:R-:W4:Y:S11]  /*22050*/  LDSM.16.M88.4 R20, [R224+0x24000] ;  /* 0x02400000e014783b */ /* 0x000f360000000200 */
[----:B------:R-:W-:Y:S11]  /*22060*/  @!UPT UIADD3 URZ, URZ, URZ, URZ ;  /* 0x0000003f3f3ff290 */ /* 0x000ff6000fffe03f */
[----:B------:R-:W-:Y:S04]  /*22070*/  STL.64 [R1+0x850], R64 ;  /* 0x0008504001007387 */ /* 0x000fe80000100a00 */
[----:B------:R-:W-:Y:S04]  /*22080*/  STL.64 [R1+0x858], R66 ;  /* 0x0008584201007387 */ /* 0x000fe80000100a00 */
[----:B-1----:R-:W-:Y:S04]  /*22090*/  STL [R1+0x1c28], R18 ;  /* 0x001c281201007387 */ /* 0x002fe80000100800 */
[----:B------:R-:W-:Y:S04]  /*220a0*/  STL.64 [R1+0x880], R56 ;  /* 0x0008803801007387 */ /* 0x000fe80000100a00 */
[----:B------:R1:W-:Y:S02]  /*220b0*/  STL.64 [R1+0x888], R58 ;  /* 0x0008883a01007387 */ /* 0x0003e40000100a00 */
[-C--:B-1----:R-:W-:Y:S02]  /*220c0*/  HMMA.1688.F32.TF32 R56, R160, R24.reuse, R120 ;  /* 0x00000018a038723c */ /* 0x082fe40000081078 */
[----:B------:R-:W-:Y:S06]  /*220d0*/  STL [R1+0x1c24], R19 ;  /* 0x001c241301007387 */ /* 0x000fec0000100800 */
[-C--:B------:R-:W-:Y:S08]  /*220e0*/  HMMA.1688.F32.TF32 R72, R164, R24.reuse, R80 ;  /* 0x00000018a448723c */ /* 0x080ff00000081050 */
[-C--:B------:R-:W-:Y:S07]  /*220f0*/  HMMA.1688.F32.TF32 R64, R168, R24.reuse, R68 ;  /* 0x00000018a840723c */ /* 0x080fee0000081044 */
[----:B------:R-:W-:Y:S04]  /*22100*/  STL.64 [R1+0x8b0], R56 ;  /* 0x0008b03801007387 */ /* 0x000fe80000100a00 */
[----:B------:R1:W-:Y:S02]  /*22110*/  STL.64 [R1+0x8b8], R58 ;  /* 0x0008b83a01007387 */ /* 0x0003e40000100a00 */
[-C--:B-1----:R-:W-:Y:S02]  /*22120*/  HMMA.1688.F32.TF32 R56, R172, R24.reuse, R244 ;  /* 0x00000018ac38723c */ /* 0x082fe400000810f4 */
[----:B------:R-:W-:Y:S04]  /*22130*/  STL.64 [R1+0x8f0], R72 ;  /* 0x0008f04801007387 */ /* 0x000fe80000100a00 */
[----:B------:R-:W-:Y:S02]  /*22140*/  STL.64 [R1+0x8f8], R74 ;  /* 0x0008f84a01007387 */ /* 0x000fe40000100a00 */
[-C--:B------:R-:W-:Y:S02]  /*22150*/  HMMA.1688.F32.TF32 R68, R176, R24.reuse, R236 ;  /* 0x00000018b044723c */ /* 0x080fe400000810ec */
[----:B------:R-:W-:Y:S04]  /*22160*/  STL.64 [R1+0x910], R64 ;  /* 0x0009104001007387 */ /* 0x000fe80000100a00 */
[----:B------:R1:W-:Y:S02]  /*22170*/  STL.64 [R1+0x918], R66 ;  /* 0x0009184201007387 */ /* 0x0003e40000100a00 */
[-C--:B-1----:R-:W-:Y:S07]  /*22180*/  HMMA.1688.F32.TF32 R64, R180, R24.reuse, R228 ;  /* 0x00000018b440723c */ /* 0x082fee00000810e4 */
[----:B------:R-:W-:Y:S04]  /*22190*/  STL.64 [R1+0x9d0], R56 ;  /* 0x0009d03801007387 */ /* 0x000fe80000100a00 */
[----:B------:R1:W-:Y:S02]  /*221a0*/  STL.64 [R1+0x9d8], R58 ;  /* 0x0009d83a01007387 */ /* 0x0003e40000100a00 */
[-C--:B-1----:R-:W-:Y:S02]  /*221b0*/  HMMA.1688.F32.TF32 R56, R184, R24.reuse, R216 ;  /* 0x00000018b838723c */ /* 0x082fe400000810d8 */
[----:B------:R-:W-:Y:S04]  /*221c0*/  STL.64 [R1+0xa00], R68 ;  /* 0x000a004401007387 */ /* 0x000fe80000100a00 */
[----:B------:R1:W-:Y:S04]  /*221d0*/  STL.64 [R1+0xa08], R70 ;  /* 0x000a084601007387 */ /* 0x0003e80000100a00 */
[----:B------:R-:W-:Y:S04]  /*221e0*/  STL.64 [R1+0xb40], R64 ;  /* 0x000b404001007387 */ /* 0x000fe80000100a00 */
[----:B------:R2:W-:Y:S01]  /*221f0*/  STL.64 [R1+0xb48], R66 ;  /* 0x000b484201007387 */ /* 0x0005e20000100a00 */
[-C--:B-1----:R-:W-:Y:S08]  /*22200*/  HMMA.1688.F32.TF32 R68, R188, R24.reuse, R208 ;  /* 0x00000018bc44723c */ /* 0x082ff000000810d0 */
[----:B--2---:R-:W-:Y:S01]  /*22210*/  HMMA.1688.F32.TF32 R64, R192, R24, R88 ;  /* 0x00000018c040723c */ /* 0x004fe20000081058 */
[----:B------:R-:W-:Y:S04]  /*22220*/  STL.64 [R1+0xd30], R56 ;  /* 0x000d303801007387 */ /* 0x000fe80000100a00 */
[----:B------:R4:W-:Y:S03]  /*22230*/  STL.64 [R1+0xd38], R58 ;  /* 0x000d383a01007387 */ /* 0x0009e60000100a00 */
[-C--:B----4-:R-:W-:Y:S07]  /*22240*/  HMMA.1688.F32.TF32 R56, R36, R20.reuse, R60 ;  /* 0x000000142438723c */ /* 0x090fee000008103c */
[----:B------:R-:W-:Y:S04]  /*22250*/  STL.64 [R1+0xd50], R68 ;  /* 0x000d504401007387 */ /* 0x000fe80000100a00 */
[----:B------:R-:W-:Y:S04]  /*22260*/  STL.64 [R1+0xd58], R70 ;  /* 0x000d584601007387 */ /* 0x000fe80000100a00 */
[----:B------:R-:W-:Y:S01]  /*22270*/  STL.64 [R1+0x11c0], R64 ;  /* 0x0011c04001007387 */ /* 0x000fe20000100a00 */
[-C--:B------:R-:W-:Y:S03]  /*22280*/  HMMA.1688.F32.TF32 R60, R44, R20.reuse, R200 ;  /* 0x000000142c3c723c */ /* 0x080fe600000810c8 */
[----:B------:R1:W-:Y:S05]  /*22290*/  STL.64 [R1+0x11c8], R66 ;  /* 0x0011c84201007387 */ /* 0x0003ea0000100a00 */
[----:B-1----:R-:W-:Y:S01]  /*222a0*/  HMMA.1688.F32.TF32 R64, R40, R20, R76 ;  /* 0x000000142840723c */ /* 0x002fe2000008104c */
[----:B------:R-:W-:-:S02]  /*222b0*/  IMAD.MOV.U32 R87, RZ, RZ, R56 ;  /* 0x000000ffff577224 */ /* 0x000fc400078e0038 */
[----:B------:R-:W-:Y:S02]  /*222c0*/  IMAD.MOV.U32 R3, RZ, RZ, R57 ;  /* 0x000000ffff037224 */ /* 0x000fe400078e0039 */
[----:B------:R-:W-:Y:S02]  /*222d0*/  IMAD.MOV.U32 R2, RZ, RZ, R58 ;  /* 0x000000ffff027224 */ /* 0x000fe400078e003a */
[----:B------:R-:W-:Y:S02]  /*222e0*/  IMAD.MOV.U32 R0, RZ, RZ, R59 ;  /* 0x000000ffff007224 */ /* 0x000fe400078e003b */
[-C--:B------:R-:W-:Y:S11]  /*222f0*/  HMMA.1688.F32.TF32 R56, R48, R20.reuse, R132 ;  /* 0x000000143038723c */ /* 0x080ff60000081084 */
[----:B------:R-:W-:Y:S03]  /*22300*/  @!UPT UIADD3 URZ, URZ, URZ, URZ ;  /* 0x0000003f3f3ff290 */ /* 0x000fe6000fffe03f */
[----:B------:R-:W-:Y:S04]  /*22310*/  STL.64 [R1+0x720], R64 ;  /* 0x0007204001007387 */ /* 0x000fe80000100a00 */
[----:B------:R1:W-:Y:S04]  /*22320*/  STL.64 [R1+0x728], R66 ;  /* 0x0007284201007387 */ /* 0x0003e80000100a00 */
[----:B------:R-:W-:Y:S04]  /*22330*/  STL.64 [R1+0x740], R60 ;  /* 0x0007403c01007387 */ /* 0x000fe80000100a00 */
[----:B------:R2:W-:Y:S01]  /*22340*/  STL.64 [R1+0x748], R62 ;  /* 0x0007483e01007387 */ /* 0x0005e20000100a00 */
[-C--:B-1----:R-:W-:Y:S03]  /*22350*/  HMMA.1688.F32.TF32 R64, R52, R20.reuse, R128 ;  /* 0x000000143440723c */ /* 0x082fe60000081080 */
[----:B------:R-:W-:Y:S04]  /*22360*/  STL.64 [R1+0x770], R56 ;  /* 0x0007703801007387 */ /* 0x000fe80000100a00 */
[----:B------:R1:W-:Y:S01]  /*22370*/  STL.64 [R1+0x778], R58 ;  /* 0x0007783a01007387 */ /* 0x0003e20000100a00 */
[-C--:B--2---:R-:W-:Y:S08]  /*22380*/  HMMA.1688.F32.TF32 R60, R152, R20.reuse, R108 ;  /* 0x00000014983c723c */ /* 0x084ff0000008106c */
[-C--:B-1----:R-:W-:Y:S07]  /*22390*/  HMMA.1688.F32.TF32 R56, R156, R20.reuse, R104 ;  /* 0x000000149c38723c */ /* 0x082fee0000081068 */
        /* <DEDUP_REMOVED lines=8> */
[----:B-1----:R-:W-:Y:S01]  /*22420*/  HMMA.1688.F32.TF32 R56, R168, R20, R248 ;  /* 0x00000014a838723c */ /* 0x002fe200000810f8 */
[----:B------:R-:W-:-:S06]  /*22430*/  IMAD.MOV.U32 R100, RZ, RZ, R232 ;  /* 0x000000ffff647224 */ /* 0x000fcc00078e00e8 */
[----:B------:R-:W-:Y:S04]  /*22440*/  STL.64 [R1+0x7a0], R64 ;  /* 0x0007a04001007387 */ /* 0x000fe80000100a00 */
[----:B------:R1:W-:Y:S04]  /*22450*/  STL.64 [R1+0x7a8], R66 ;  /* 0x0007a84201007387 */ /* 0x0003e80000100a00 */
[----:B------:R2:W-:Y:S01]  /*22460*/  STL.64 [R1+0x7f0], R60 ;  /* 0x0007f03c01007387 */ /* 0x0005e20000100a00 */
[----:B------:R-:W-:-:S03]  /*22470*/  IMAD.MOV.U32 R101, RZ, RZ, R233 ;  /* 0x000000ffff657224 */ /* 0x000fc600078e00e9 */
[----:B------:R3:W-:Y:S01]  /*22480*/  STL.64 [R1+0x7f8], R62 ;  /* 0x0007f83e01007387 */ /* 0x0007e20000100a00 */
[----:B------:R-:W-:-:S03]  /*22490*/  IMAD.MOV.U32 R102, RZ, RZ, R234 ;  /* 0x000000ffff667224 */ /* 0x000fc600078e00ea */
[----:B------:R-:W1:Y:S01]  /*224a0*/  LDL.LU R232, [R1+0x1cfc] ;  /* 0x001cfc0001e87983 */ /* 0x000e620000300800 */
[----:B------:R-:W-:-:S03]  /*224b0*/  IMAD.MOV.U32 R103, RZ, RZ, R235 ;  /* 0x000000ffff677224 */ /* 0x000fc600078e00eb */
[----:B------:R-:W-:Y:S01]  /*224c0*/  STL.64 [R1+0x820], R56 ;  /* 0x0008203801007387 */ /* 0x000fe20000100a00 */
[----:B------:R-:W-:-:S03]  /*224d0*/  IMAD.MOV.U32 R96, RZ, RZ, R240 ;  /* 0x000000ffff607224 */ /* 0x000fc600078e00f0 */
[----:B------:R4:W-:Y:S01]  /*224e0*/  STL.64 [R1+0x828], R58 ;  /* 0x0008283a01007387 */ /* 0x0009e20000100a00 */
[----:B------:R-:W-:-:S03]  /*224f0*/  IMAD.MOV.U32 R97, RZ, RZ, R241 ;  /* 0x000000ffff617224 */ /* 0x000fc600078e00f1 */
[----:B------:R-:W1:Y:S01]  /*22500*/  LDL.LU R233, [R1+0x1cf8] ;  /* 0x001cf80001e97983 */ /* 0x000e620000300800 */
[----:B------:R-:W-:-:S03]  /*22510*/  IMAD.MOV.U32 R98, RZ, RZ, R9 ;  /* 0x000000ffff627224 */ /* 0x000fc600078e0009 */
[----:B------:R-:W1:Y:S04]  /*22520*/  LDL.LU R234, [R1+0x1cf4] ;  /* 0x001cf40001ea7983 */ /* 0x000e680000300800 */
[----:B------:R-:W1:Y:S04]  /*22530*/  LDL.LU R235, [R1+0x1cf0] ;  /* 0x001cf00001eb7983 */ /* 0x000e680000300800 */
[----:B------:R-:W2:Y:S04]  /*22540*/  LDL.LU R240, [R1+0x1cec] ;  /* 0x001cec0001f07983 */ /* 0x000ea80000300800 */
[----:B------:R-:W2:Y:S04]  /*22550*/  LDL.LU R241, [R1+0x1ce8] ;  /* 0x001ce80001f17983 */ /* 0x000ea80000300800 */
[----:B------:R-:W2:Y:S01]  /*22560*/  LDL.LU R9, [R1+0x1ce4] ;  /* 0x001ce40001097983 */ /* 0x000ea20000300800 */
[----:B------:R-:W-:-:S02]  /*22570*/  IMAD.MOV.U32 R99, RZ, RZ, R13 ;  /* 0x000000ffff637224 */ /* 0x000fc400078e000d */
[----:B------:R-:W-:Y:S01]  /*22580*/  IMAD.MOV.U32 R104, RZ, RZ, R12 ;  /* 0x000000ffff687224 */ /* 0x000fe200078e000c */
[----:B------:R-:W3:Y:S01]  /*22590*/  LDL.LU R13, [R1+0x1ce0] ;  /* 0x001ce000010d7983 */ /* 0x000ee20000300800 */
[----:B------:R-:W-:Y:S02]  /*225a0*/  IMAD.MOV.U32 R105, RZ, RZ, R242 ;  /* 0x000000ffff697224 */ /* 0x000fe400078e00f2 */
[----:B------:R-:W-:Y:S01]  /*225b0*/  IMAD.MOV.U32 R106, RZ, RZ, R243 ;  /* 0x000000ffff6a7224 */ /* 0x000fe200078e00f3 */
[----:B------:R-:W4:Y:S01]  /*225c0*/  LDL.LU R12, [R1+0x1cdc] ;  /* 0x001cdc00010c7983 */ /* 0x000f220000300800 */
[----:B------:R-:W-:-:S03]  /*225d0*/  IMAD.MOV.U32 R107, RZ, RZ, R8 ;  /* 0x000000ffff6b7224 */ /* 0x000fc600078e0008 */
[----:B------:R-:W4:Y:S04]  /*225e0*/  LDL.LU R242, [R1+0x1cd8] ;  /* 0x001cd80001f27983 */ /* 0x000f280000300800 */
[----:B------:R-:W4:Y:S04]  /*225f0*/  LDL.LU R243, [R1+0x1cd4] ;  /* 0x001cd40001f37983 */ /* 0x000f280000300800 */
[----:B------:R-:W4:Y:S01]  /*22600*/  LDL.LU R8, [R1+0x1cd0] ;  /* 0x001cd00001087983 */ /* 0x000f220000300800 */
[----:B--2---:R-:W-:-:S03]  /*22610*/  IMAD.MOV.U32 R128, RZ, RZ, R9 ;  /* 0x000000ffff807224 */ /* 0x004fc600078e0009 */
[----:B------:R-:W2:Y:S01]  /*22620*/  LDL.LU R9, [R1+0x1ccc] ;  /* 0x001ccc0001097983 */ /* 0x000ea20000300800 */
[----:B---3--:R-:W-:-:S03]  /*22630*/  IMAD.MOV.U32 R129, RZ, RZ, R13 ;  /* 0x000000ffff817224 */ /* 0x008fc600078e000d */
[----:B------:R-:W3:Y:S01]  /*22640*/  LDL.LU R13, [R1+0x1cc8] ;  /* 0x001cc800010d7983 */ /* 0x000ee20000300800 */
[----:B----4-:R-:W-:-:S03]  /*22650*/  IMAD.MOV.U32 R130, RZ, RZ, R12 ;  /* 0x000000ffff827224 */ /* 0x010fc600078e000c */
[----:B------:R-:W3:Y:S04]  /*22660*/  LDL.LU R12, [R1+0x1cc4] ;  /* 0x001cc400010c7983 */ /* 0x000ee80000300800 */
[----:B------:R-:W4:Y:S04]  /*22670*/  LDL.LU R131, [R1+0x1ac] ;  /* 0x0001ac0001837983 */ /* 0x000f280000300800 */
[----:B------:R-:W3:Y:S01]  /*22680*/  LDL.LU R132, [R1+0x210] ;  /* 0x0002100001847983 */ /* 0x000ee20000300800 */
[----:B------:R-:W-:-:S03]  /*22690*/  IMAD.MOV.U32 R135, RZ, RZ, R8 ;  /* 0x000000ffff877224 */ /* 0x000fc600078e0008 */
[----:B------:R-:W3:Y:S01]  /*226a0*/  LDL.LU R133, [R1+0x214] ;  /* 0x0002140001857983 */ /* 0x000ee20000300800 */
[-C--:B------:R-:W-:Y:S08]  /*226b0*/  HMMA.1688.F32.TF32 R72, R172, R20.reuse, R240 ;  /* 0x00000014ac48723c */ /* 0x080ff000000810f0 */
[----:B-1----:R-:W-:Y:S01]  /*226c0*/  HMMA.1688.F32.TF32 R64, R176, R20, R232 ;  /* 0x00000014b040723c */ /* 0x002fe200000810e8 */
[----:B--2---:R-:W-:-:S02]  /*226d0*/  IMAD.MOV.U32 R134, RZ, RZ, R9 ;  /* 0x000000ffff867224 */ /* 0x004fc400078e0009 */
[----:B------:R-:W2:Y:S04]  /*226e0*/  LDL.LU R9, [R1+0x1cc0] ;  /* 0x001cc00001097983 */ /* 0x000ea80000300800 */
[----:B------:R-:W2:Y:S04]  /*226f0*/  LDL.LU R8, [R1+0x1cbc] ;  /* 0x001cbc0001087983 */ /* 0x000ea80000300800 */
        /* <DEDUP_REMOVED lines=33> */
[-C--:B------:R-:W-:Y:S03]  /*22910*/  HMMA.1688.F32.TF32 R56, R180, R20.reuse, R220 ;  /* 0x00000014b438723c */ /* 0x080fe600000810dc */
[----:B------:R-:W-:Y:S04]  /*22920*/  STL.64 [R1+0x8a0], R72 ;  /* 0x0008a04801007387 */ /* 0x000fe80000100a00 */
[----:B------:R1:W-:Y:S04]  /*22930*/  STL.64 [R1+0x8a8], R74 ;  /* 0x0008a84a01007387 */ /* 0x0003e80000100a00 */
[----:B------:R-:W-:Y:S04]  /*22940*/  STL.64 [R1+0x900], R64 ;  /* 0x0009004001007387 */ /* 0x000fe80000100a00 */
[----:B------:R1:W-:Y:S02]  /*22950*/  STL.64 [R1+0x908], R66 ;  /* 0x0009084201007387 */ /* 0x0003e40000100a00 */
[-C--:B-1----:R-:W-:Y:S06]  /*22960*/  HMMA.1688.F32.TF32 R72, R184, R20.reuse, R212 ;  /* 0x00000014b848723c */ /* 0x082fec00000810d4 */
[----:B------:R-:W-:Y:S02]  /*22970*/  STL.64 [R1+0x9c0], R56 ;  /* 0x0009c03801007387 */ /* 0x000fe40000100a00 */
[-C--:B------:R-:W-:Y:S02]  /*22980*/  HMMA.1688.F32.TF32 R64, R188, R20.reuse, R204 ;  /* 0x00000014bc40723c */ /* 0x080fe400000810cc */
[----:B------:R1:W-:Y:S06]  /*22990*/  STL.64 [R1+0x9c8], R58 ;  /* 0x0009c83a01007387 */ /* 0x0003ec0000100a00 */
[----:B-1----:R-:W-:Y:S07]  /*229a0*/  HMMA.1688.F32.TF32 R56, R192, R20, R140 ;  /* 0x00000014c038723c */ /* 0x002fee000008108c */
[----:B------:R-:W-:Y:S04]  /*229b0*/  STL.64 [R1+0xb50], R72 ;  /* 0x000b504801007387 */ /* 0x000fe80000100a00 */
[----:B------:R-:W-:Y:S04]  /*229c0*/  STL.64 [R1+0xb58], R74 ;  /* 0x000b584a01007387 */ /* 0x000fe80000100a00 */
[----:B------:R-:W-:Y:S01]  /*229d0*/  STL.64 [R1+0xca0], R64 ;  /* 0x000ca04001007387 */ /* 0x000fe20000100a00 */
[----:B------:R-:W-:-:S03]  /*229e0*/  IMAD.MOV.U32 R249, RZ, RZ, R252 ;  /* 0x000000fffff97224 */ /* 0x000fc600078e00fc */
[----:B------:R-:W-:Y:S01]  /*229f0*/  STL.64 [R1+0xca8], R66 ;  /* 0x000ca84201007387 */ /* 0x000fe20000100a00 */
[----:B------:R-:W-:-:S03]  /*22a00*/  IMAD.MOV.U32 R251, RZ, RZ, R4 ;  /* 0x000000fffffb7224 */ /* 0x000fc600078e0004 */
[----:B------:R-:W-:Y:S01]  /*22a10*/  STL [R1+0xe34], R57 ;  /* 0x000e343901007387 */ /* 0x000fe20000100800 */
[----:B------:R-:W-:Y:S02]  /*22a20*/  IMAD.MOV.U32 R252, RZ, RZ, R56 ;  /* 0x000000fffffc7224 */ /* 0x000fe400078e0038 */
[----:B------:R-:W-:Y:S01]  /*22a30*/  IMAD.MOV.U32 R4, RZ, RZ, R59 ;  /* 0x000000ffff047224 */ /* 0x000fe200078e003b */
[----:B------:R2:W-:Y:S04]  /*22a40*/  STL [R1+0xe38], R58 ;  /* 0x000e383a01007387 */ /* 0x0005e80000100800 */
[----:B------:R-:W-:Y:S04]  /*22a50*/  STL [R1+0x1a3c], R4 ;  /* 0x001a3c0401007387 */ /* 0x000fe80000100800 */
[----:B------:R-:W-:Y:S01]  /*22a60*/  STL [R1+0x1a38], R252 ;  /* 0x001a38fc01007387 */ /* 0x000fe20000100800 */
[-C--:B--2---:R-:W-:Y:S08]  /*22a70*/  HMMA.1688.F32.TF32 R56, R44, R16.reuse, R68 ;  /* 0x000000102c38723c */ /* 0x084ff00000081044 */
[-C--:B---3--:R-:W-:Y:S08]  /*22a80*/  HMMA.1688.F32.TF32 R72, R40, R16.reuse, R80 ;  /* 0x000000102848723c */ /* 0x088ff00000081050 */
[-C--:B----4-:R-:W-:Y:S11]  /*22a90*/  HMMA.1688.F32.TF32 R64, R36, R16.reuse, R120 ;  /* 0x000000102440723c */ /* 0x090ff60000081078 */
[----:B------:R-:W-:Y:S11]  /*22aa0*/  @!UPT UIADD3 URZ, URZ, URZ, URZ ;  /* 0x0000003f3f3ff290 */ /* 0x000ff6000fffe03f */
[----:B------:R-:W-:Y:S01]  /*22ab0*/  @!UPT UIADD3 URZ, URZ, URZ, URZ ;  /* 0x0000003f3f3ff290 */ /* 0x000fe2000fffe03f */
[----:B------:R-:W-:Y:S04]  /*22ac0*/  STL.64 [R1+0x5b0], R64 ;  /* 0x0005b04001007387 */ /* 0x000fe80000100a00 */
[----:B------:R-:W-:Y:S04]  /*22ad0*/  STL.64 [R1+0x5b8], R66 ;  /* 0x0005b84201007387 */ /* 0x000fe80000100a00 */
[----:B------:R-:W-:Y:S04]  /*22ae0*/  STL.64 [R1+0x5c0], R72 ;  /* 0x0005c04801007387 */ /* 0x000fe80000100a00 */
[----:B------:R-:W-:Y:S04]  /*22af0*/  STL.64 [R1+0x5c8], R74 ;  /* 0x0005c84a01007387 */ /* 0x000fe80000100a00 */
[----:B------:R-:W-:Y:S04]  /*22b00*/  STL.64 [R1+0x5d0], R56 ;  /* 0x0005d03801007387 */ /* 0x000fe80000100a00 */
[----:B------:R1:W-:Y:S02]  /*22b10*/  STL.64 [R1+0x5d8], R58 ;  /* 0x0005d83a01007387 */ /* 0x0003e40000100a00 */
[-C--:B-1----:R-:W-:Y:S02]  /*22b20*/  HMMA.1688.F32.TF32 R56, R152, R16.reuse, R12 ;  /* 0x000000109838723c */ /* 0x082fe4000008100c */
[----:B------:R-:W1:Y:S06]  /*22b30*/  LDSM.16.M88.4 R12, [R224+0x26000] ;  /* 0x02600000e00c783b */ /* 0x000e6c0000000200 */
[-C--:B------:R-:W-:Y:S08]  /*22b40*/  HMMA.1688.F32.TF32 R64, R48, R16.reuse, R60 ;  /* 0x000000103040723c */ /* 0x080ff0000008103c */
[-C--:B------:R-:W-:Y:S11]  /*22b50*/  HMMA.1688.F32.TF32 R60, R52, R16.reuse, R76 ;  /* 0x00000010343c723c */ /* 0x080ff6000008104c */
[----:B------:R-:W-:Y:S04]  /*22b60*/  @!UPT UIADD3 URZ, URZ, URZ, URZ ;  /* 0x0000003f3f3ff290 */ /* 0x000fe8000fffe03f */
        /* <DEDUP_REMOVED lines=10> */
[-C--:B------:R-:W-:Y:S08]  /*22c10*/  HMMA.1688.F32.TF32 R60, R160, R16.reuse, R200 ;  /* 0x00000010a03c723c */ /* 0x080ff000000810c8 */
[-C--:B------:R-:W-:Y:S01]  /*22c20*/  HMMA.1688.F32.TF32 R64, R168, R16.reuse, R128 ;  /* 0x00000010a840723c */ /* 0x080fe20000081080 */
[----:B-1----:R-:W-:Y:S06]  /*22c30*/  STL [R1+0x1c14], R10 ;  /* 0x001c140a01007387 */ /* 0x002fec0000100800 */
[----:B------:R-:W-:Y:S04]  /*22c40*/  STL.64 [R1+0x630], R56 ;  /* 0x0006303801007387 */ /* 0x000fe80000100a00 */
[----:B------:R1:W-:Y:S02]  /*22c50*/  STL.64 [R1+0x638], R58 ;  /* 0x0006383a01007387 */ /* 0x0003e40000100a00 */
[-C--:B-1----:R-:W-:Y:S02]  /*22c60*/  HMMA.1688.F32.TF32 R56, R164, R16.reuse, R132 ;  /* 0x00000010a438723c */ /* 0x082fe40000081084 */
[----:B------:R-:W-:Y:S04]  /*22c70*/  STL [R1+0x1c10], R11 ;  /* 0x001c100b01007387 */ /* 0x000fe80000100800 */
[----:B------:R-:W-:Y:S04]  /*22c80*/  STL.64 [R1+0x680], R60 ;  /* 0x0006803c01007387 */ /* 0x000fe80000100a00 */
[----:B------:R1:W-:Y:S02]  /*22c90*/  STL.64 [R1+0x688], R62 ;  /* 0x0006883e01007387 */ /* 0x0003e40000100a00 */
[-C--:B-1----:R-:W-:Y:S11]  /*22ca0*/  HMMA.1688.F32.TF32 R60, R172, R16.reuse, R108 ;  /* 0x00000010ac3c723c */ /* 0x082ff6000008106c */
[----:B------:R-:W-:Y:S04]  /*22cb0*/  STL.64 [R1+0x6a0], R56 ;  /* 0x0006a03801007387 */ /* 0x000fe80000100a00 */
[----:B------:R1:W-:Y:S02]  /*22cc0*/  STL.64 [R1+0x6a8], R58 ;  /* 0x0006a83a01007387 */ /* 0x0003e40000100a00 */
[-C--:B-1----:R-:W-:Y:S01]  /*22cd0*/  HMMA.1688.F32.TF32 R56, R176, R16.reuse, R104 ;  /* 0x00000010b038723c */ /* 0x082fe20000081068 */
[----:B------:R-:W-:Y:S01]  /*22ce0*/  IMAD.MOV.U32 R250, RZ, RZ, R5 ;  /* 0x000000fffffa7224 */ /* 0x000fe200078e0005 */
[----:B------:R-:W-:Y:S04]  /*22cf0*/  STL.64 [R1+0x710], R64 ;  /* 0x0007104001007387 */ /* 0x000fe80000100a00 */
[----:B------:R1:W-:Y:S04]  /*22d00*/  STL.64 [R1+0x718], R66 ;  /* 0x0007184201007387 */ /* 0x0003e80000100a00 */
[----:B------:R-:W-:Y:S04]  /*22d10*/  STL.64 [R1+0x7c0], R60 ;  /* 0x0007c03c01007387 */ /* 0x000fe80000100a00 */
[----:B------:R2:W-:Y:S01]  /*22d20*/  STL.64 [R1+0x7c8], R62 ;  /* 0x0007c83e01007387 */ /* 0x0005e20000100a00 */
[-C--:B-1----:R-:W-:Y:S08]  /*22d30*/  HMMA.1688.F32.TF32 R64, R180, R16.reuse, R96 ;  /* 0x00000010b440723c */ /* 0x082ff00000081060 */
[----:B------:R-:W-:Y:S04]  /*22d40*/  STL.64 [R1+0x800], R56 ;  /* 0x0008003801007387 */ /* 0x000fe80000100a00 */
[----:B------:R1:W-:Y:S01]  /*22d50*/  STL.64 [R1+0x808], R58 ;  /* 0x0008083a01007387 */ /* 0x0003e20000100a00 */
[-C--:B--2---:R-:W-:Y:S08]  /*22d60*/  HMMA.1688.F32.TF32 R60, R184, R16.reuse, R100 ;  /* 0x00000010b83c723c */ /* 0x084ff00000081064 */
[----:B-1----:R-:W-:Y:S02]  /*22d70*/  HMMA.1688.F32.TF32 R56, R188, R16, R248 ;  /* 0x00000010bc38723c */ /* 0x002fe400000810f8 */
[----:B------:R-:W-:Y:S04]  /*22d80*/  STL.64 [R1+0x8d0], R64 ;  /* 0x0008d04001007387 */ /* 0x000fe80000100a00 */
[----:B------:R-:W-:Y:S09]  /*22d90*/  STL.64 [R1+0x8d8], R66 ;  /* 0x0008d84201007387 */ /* 0x000ff20000100a00 */
[----:B------:R1:W-:Y:S04]  /*22da0*/  STL.64 [R1+0x9b0], R60 ;  /* 0x0009b03c01007387 */ /* 0x0003e80000100a00 */
[----:B------:R2:W-:Y:S05]  /*22db0*/  STL.64 [R1+0x9b8], R62 ;  /* 0x0009b83e01007387 */ /* 0x0005ea0000100a00 */
[----:B------:R-:W-:-:S02]  /*22dc0*/  IMAD.MOV.U32 R84, RZ, RZ, R59 ;  /* 0x000000ffff547224 */ /* 0x000fc400078e003b */
[----:B------:R-:W-:Y:S02]  /*22dd0*/  IMAD.MOV.U32 R33, RZ, RZ, R58 ;  /* 0x000000ffff217224 */ /* 0x000fe400078e003a */
[----:B------:R-:W-:Y:S02]  /*22de0*/  IMAD.MOV.U32 R32, RZ, RZ, R57 ;  /* 0x000000ffff207224 */ /* 0x000fe400078e0039 */
[----:B------:R-:W-:Y:S01]  /*22df0*/  IMAD.MOV.U32 R29, RZ, RZ, R56 ;  /* 0x000000ffff1d7224 */ /* 0x000fe200078e0038 */
[----:B------:R-:W-:Y:S04]  /*22e00*/  STL [R1+0x1a4c], R84 ;  /* 0x001a4c5401007387 */ /* 0x000fe80000100800 */
[----:B------:R-:W-:Y:S04]  /*22e10*/  STL [R1+0x1a48], R33 ;  /* 0x001a482101007387 */ /* 0x000fe80000100800 */
[----:B------:R-:W-:Y:S04]  /*22e20*/  STL [R1+0x1a44], R32 ;  /* 0x001a442001007387 */ /* 0x000fe80000100800 */
[----:B------:R-:W-:Y:S04]  /*22e30*/  STL [R1+0x1a40], R29 ;  /* 0x001a401d01007387 */ /* 0x000fe80000100800 */
        /* <DEDUP_REMOVED lines=60> */
[----:B------:R-:W4:Y:S04]  /*23200*/  LDL.LU R108, [R1] ;  /* 0x00000000016c7983 */ /* 0x000f280000300800 */
        /* <DEDUP_REMOVED lines=15> */
[----:B------:R-:W-:Y:S03]  /*23300*/  HMMA.1688.F32.TF32 R16, R192, R16, R112 ;  /* 0x00000010c010723c */ /* 0x000fe60000081070 */
[----:B------:R-:W-:Y:S11]  /*23310*/  LDSM.16.M88.4 R112, [R224+0x29000] ;  /* 0x02900000e070783b */ /* 0x000ff60000000200 */
[----:B------:R-:W-:Y:S10]  /*23320*/  @!UPT UIADD3 URZ, URZ, URZ, URZ ;  /* 0x0000003f3f3ff290 */ /* 0x000ff4000fffe03f */
[----:B------:R-:W-:Y:S02]  /*23330*/  IMAD.MOV.U32 R5, RZ, RZ, R16 ;  /* 0x000000ffff057224 */ /* 0x000fe400078e0010 */
[----:B------:R-:W-:Y:S02]  /*23340*/  IMAD.MOV.U32 R25, RZ, RZ, R17 ;  /* 0x000000ffff197224 */ /* 0x000fe400078e0011 */
[----:B------:R-:W-:Y:S02]  /*23350*/  IMAD.MOV.U32 R24, RZ, RZ, R18 ;  /* 0x000000ffff187224 */ /* 0x000fe400078e0012 */
[----:B------:R-:W-:-:S05]  /*23360*/  IMAD.MOV.U32 R21, RZ, RZ, R19 ;  /* 0x000000ffff157224 */ /* 0x000fca00078e0013 */
[----:B------:R-:W-:Y:S04]  /*23370*/  STL [R1+0x1a5c], R21 ;  /* 0x001a5c1501007387 */ /* 0x000fe80000100800 */
[----:B------:R-:W-:Y:S04]  /*23380*/  STL [R1+0x1a58], R24 ;  /* 0x001a581801007387 */ /* 0x000fe80000100800 */
[----:B------:R-:W-:Y:S04]  /*23390*/  STL [R1+0x1a54], R25 ;  /* 0x001a541901007387 */ /* 0x000fe80000100800 */
[----:B------:R-:W-:Y:S01]  /*233a0*/  STL [R1+0x1a50], R5 ;  /* 0x001a500501007387 */ /* 0x000fe20000100800 */
[-C--:B--2---:R-:W-:Y:S08]  /*233b0*/  HMMA.1688.F32.TF32 R16, R36, R12.reuse, R136 ;  /* 0x0000000c2410723c */ /* 0x084ff00000081088 */
[-C--:B------:R-:W-:Y:S08]  /*233c0*/  HMMA.1688.F32.TF32 R88, R40, R12.reuse, R92 ;  /* 0x0000000c2858723c */ /* 0x080ff0000008105c */
[-C--:B---3--:R-:W-:Y:S07]  /*233d0*/  HMMA.1688.F32.TF32 R72, R44, R12.reuse, R72 ;  /* 0x0000000c2c48723c */ /* 0x088fee0000081048 */
[----:B------:R-:W-:Y:S04]  /*233e0*/  STL.64 [R1+0x410], R16 ;  /* 0x0004101001007387 */ /* 0x000fe80000100a00 */
[----:B------:R1:W-:Y:S02]  /*233f0*/  STL.64 [R1+0x418], R18 ;  /* 0x0004181201007387 */ /* 0x0003e40000100a00 */
[-C--:B-1----:R-:W-:Y:S02]  /*23400*/  HMMA.1688.F32.TF32 R16, R48, R12.reuse, R64 ;  /* 0x0000000c3010723c */ /* 0x082fe40000081040 */
[----:B------:R-:W-:Y:S04]  /*23410*/  STL.64 [R1+0x460], R88 ;  /* 0x0004605801007387 */ /* 0x000fe80000100a00 */
[----:B------:R-:W-:Y:S02]  /*23420*/  STL.64 [R1+0x468], R90 ;  /* 0x0004685a01007387 */ /* 0x000fe40000100a00 */
[-C--:B------:R-:W-:Y:S02]  /*23430*/  HMMA.1688.F32.TF32 R64, R52, R12.reuse, R56 ;  /* 0x0000000c3440723c */ /* 0x080fe40000081038 */
[----:B------:R-:W-:Y:S04]  /*23440*/  STL.64 [R1+0x490], R72 ;  /* 0x0004904801007387 */ /* 0x000fe80000100a00 */
[----:B------:R-:W-:Y:S02]  /*23450*/  STL.64 [R1+0x498], R74 ;  /* 0x0004984a01007387 */ /* 0x000fe40000100a00 */
[-C--:B------:R-:W-:Y:S07]  /*23460*/  HMMA.1688.F32.TF32 R56, R152, R12.reuse, R196 ;  /* 0x0000000c9838723c */ /* 0x080fee00000810c4 */
[----:B------:R-:W-:Y:S04]  /*23470*/  STL.64 [R1+0x4b0], R16 ;  /* 0x0004b01001007387 */ /* 0x000fe80000100a00 */
[----:B------:R4:W-:Y:S02]  /*23480*/  STL.64 [R1+0x4b8], R18 ;  /* 0x0004b81201007387 */ /* 0x0009e40000100a00 */
[-C--:B----4-:R-:W-:Y:S02]  /*23490*/  HMMA.1688.F32.TF32 R16, R156, R12.reuse, R120 ;  /* 0x0000000c9c10723c */ /* 0x090fe40000081078 */
[----:B------:R-:W-:Y:S04]  /*234a0*/  STL.64 [R1+0x4e0], R64 ;  /* 0x0004e04001007387 */ /* 0x000fe80000100a00 */
[----:B------:R1:W-:Y:S04]  /*234b0*/  STL.64 [R1+0x4e8], R66 ;  /* 0x0004e84201007387 */ /* 0x0003e80000100a00 */
[----:B------:R-:W-:Y:S04]  /*234c0*/  STL.64 [R1+0x500], R56 ;  /* 0x0005003801007387 */ /* 0x000fe80000100a00 */
[----:B------:R2:W-:Y:S01]  /*234d0*/  STL.64 [R1+0x508], R58 ;  /* 0x0005083a01007387 */ /* 0x0005e20000100a00 */
[-C--:B-1----:R-:W-:Y:S08]  /*234e0*/  HMMA.1688.F32.TF32 R64, R160, R12.reuse, R80 ;  /* 0x0000000ca040723c */ /* 0x082ff00000081050 */
[----:B------:R-:W-:Y:S01]  /*234f0*/  STL.64 [R1+0x4f0], R16 ;  /* 0x0004f01001007387 */ /* 0x000fe20000100a00 */
[-C--:B--2---:R-:W-:Y:S03]  /*23500*/  HMMA.1688.F32.TF32 R56, R164, R12.reuse, R68 ;  /* 0x0000000ca438723c */ /* 0x084fe60000081044 */
[----:B------:R1:W-:Y:S05]  /*23510*/  STL.64 [R1+0x4f8], R18 ;  /* 0x0004f81201007387 */ /* 0x0003ea0000100a00 */
[-C--:B-1----:R-:W-:Y:S06]  /*23520*/  HMMA.1688.F32.TF32 R16, R168, R12.reuse, R60 ;  /* 0x0000000ca810723c */ /* 0x082fec000008103c */
[----:B------:R-:W-:Y:S04]  /*23530*/  STL.64 [R1+0x570], R64 ;  /* 0x0005704001007387 */ /* 0x000fe80000100a00 */
[----:B------:R-:W-:Y:S01]  /*23540*/  STL.64 [R1+0x578], R66 ;  /* 0x0005784201007387 */ /* 0x000fe20000100a00 */
[-C--:B------:R-:W-:Y:S04]  /*23550*/  HMMA.1688.F32.TF32 R60, R172, R12.reuse, R76 ;  /* 0x0000000cac3c723c */ /* 0x080fe8000008104c */
[----:B------:R-:W-:Y:S04]  /*23560*/  STL.64 [R1+0x5a0], R56 ;  /* 0x0005a03801007387 */ /* 0x000fe80000100a00 */
[----:B------:R1:W-:Y:S04]  /*23570*/  STL.64 [R1+0x5a8], R58 ;  /* 0x0005a83a01007387 */ /* 0x0003e80000100a00 */
[----:B------:R-:W-:Y:S01]  /*23580*/  STL.64 [R1+0x5f0], R16 ;  /* 0x0005f01001007387 */ /* 0x000fe20000100a00 */
[-C--:B-1----:R-:W-:Y:S03]  /*23590*/  HMMA.1688.F32.TF32 R56, R176, R12.reuse, R200 ;  /* 0x0000000cb038723c */ /* 0x082fe600000810c8 */
[----:B------:R1:W-:Y:S05]  /*235a0*/  STL.64 [R1+0x5f8], R18 ;  /* 0x0005f81201007387 */ /* 0x0003ea0000100a00 */
[-C--:B-1----:R-:W-:Y:S02]  /*235b0*/  HMMA.1688.F32.TF32 R16, R180, R12.reuse, R132 ;  /* 0x0000000cb410723c */ /* 0x082fe40000081084 */
[----:B------:R-:W-:Y:S04]  /*235c0*/  STL.64 [R1+0x690], R60 ;  /* 0x0006903c01007387 */ /* 0x000fe80000100a00 */
[----:B------:R1:W-:Y:S09]  /*235d0*/  STL.64 [R1+0x698], R62 ;  /* 0x0006983e01007387 */ /* 0x0003f20000100a00 */
[----:B------:R-:W-:Y:S04]  /*235e0*/  STL.64 [R1+0x730], R56 ;  /* 0x0007303801007387 */ /* 0x000fe80000100a00 */
[----:B------:R2:W-:Y:S01]  /*235f0*/  STL.64 [R1+0x738], R58 ;  /* 0x0007383a01007387 */ /* 0x0005e20000100a00 */
[-C--:B-1----:R-:W-:Y:S03]  /*23600*/  HMMA.1688.F32.TF32 R60, R184, R12.reuse, R128 ;  /* 0x0000000cb83c723c */ /* 0x082fe60000081080 */
[----:B------:R-:W-:Y:S04]  /*23610*/  STL.64 [R1+0x7e0], R16 ;  /* 0x0007e01001007387 */ /* 0x000fe80000100a00 */
[----:B------:R1:W-:Y:S01]  /*23620*/  STL.64 [R1+0x7e8], R18 ;  /* 0x0007e81201007387 */ /* 0x0003e20000100a00 */
[-C--:B--2---:R-:W-:Y:S08]  /*23630*/  HMMA.1688.F32.TF32 R56, R188, R12.reuse, R108 ;  /* 0x0000000cbc38723c */ /* 0x084ff0000008106c */
[----:B-1----:R-:W-:Y:S07]  /*23640*/  HMMA.1688.F32.TF32 R16, R192, R12, R144 ;  /* 0x0000000cc010723c */ /* 0x002fee0000081090 */
[----:B------:R-:W-:Y:S04]  /*23650*/  STL.64 [R1+0x8c0], R60 ;  /* 0x0008c03c01007387 */ /* 0x000fe80000100a00 */
[----:B------:R-:W-:Y:S04]  /*23660*/  STL.64 [R1+0x8c8], R62 ;  /* 0x0008c83e01007387 */ /* 0x000fe80000100a00 */
[----:B------:R-:W-:Y:S04]  /*23670*/  STL.64 [R1+0x990], R56 ;  /* 0x0009903801007387 */ /* 0x000fe80000100a00 */
[----:B------:R1:W-:Y:S05]  /*23680*/  STL.64 [R1+0x998], R58 ;  /* 0x0009983a01007387 */ /* 0x0003ea0000100a00 */
[----:B------:R-:W-:-:S02]  /*23690*/  IMAD.MOV.U32 R12, RZ, RZ, R19 ;  /* 0x000000ffff0c7224 */ /* 0x000fc400078e0013 */
[----:B------:R-:W-:Y:S01]  /*236a0*/  IMAD.MOV.U32 R13, RZ, RZ, R18 ;  /* 0x000000ffff0d7224 */ /* 0x000fe200078e0012 */
[----:B------:R-:W-:Y:S04]  /*236b0*/  STL.64 [R1+0xd00], R16 ;  /* 0x000d001001007387 */ /* 0x000fe80000100a00 */
[----:B------:R-:W-:Y:S04]  /*236c0*/  STL [R1+0x1a64], R12 ;  /* 0x001a640c01007387 */ /* 0x000fe80000100800 */
[----:B------:R2:W-:Y:S01]  /*236d0*/  STL [R1+0x1a60], R13 ;  /* 0x001a600d01007387 */ /* 0x0005e20000100800 */
[-C--:B-1----:R-:W-:Y:S08]  /*236e0*/  HMMA.1688.F32.TF32 R56, R36, R8.reuse, R104 ;  /* 0x000000082438723c */ /* 0x082ff00000081068 */
[----:B--2---:R-:W-:Y:S11]  /*236f0*/  HMMA.1688.F32.TF32 R12, R40, R8, R96 ;  /* 0x00000008280c723c */ /* 0x004ff60000081060 */
[----:B------:R-:W-:Y:S04]  /*23700*/  @!UPT UIADD3 URZ, URZ, URZ, URZ ;  /* 0x0000003f3f3ff290 */ /* 0x000fe8000fffe03f */
[----:B------:R-:W-:Y:S04]  /*23710*/  STL.64 [R1+0x2f0], R56 ;  /* 0x0002f03801007387 */ /* 0x000fe80000100a00 */
[----:B------:R-:W-:Y:S05]  /*23720*/  STL.64 [R1+0x2f8], R58 ;  /* 0x0002f83a01007387 */ /* 0x000fea0000100a00 */
[----:B------:R-:W-:Y:S02]  /*23730*/  IMAD.MOV.U32 R19, RZ, RZ, R14 ;  /* 0x000000ffff137224 */ /* 0x000fe400078e000e */
[----:B------:R-:W-:-:S02]  /*23740*/  IMAD.MOV.U32 R14, RZ, RZ, R15 ;  /* 0x000000ffff0e7224 */ /* 0x000fc400078e000f */
[----:B------:R-:W-:Y:S01]  /*23750*/  IMAD.MOV.U32 R18, RZ, RZ, R13 ;  /* 0x000000ffff127224 */ /* 0x000fe200078e000d */
[----:B------:R-:W-:Y:S04]  /*23760*/  STL [R1+0x300], R12 ;  /* 0x0003000c01007387 */ /* 0x000fe80000100800 */
[----:B------:R1:W-:Y:S04]  /*23770*/  STL [R1+0x1c34], R14 ;  /* 0x001c340e01007387 */ /* 0x0003e80000100800 */
[----:B------:R-:W-:Y:S04]  /*23780*/  STL [R1+0x1c30], R19 ;  /* 0x001c301301007387 */ /* 0x000fe80000100800 */
[----:B------:R2:W-:Y:S01]  /*23790*/  STL [R1+0x1c2c], R18 ;  /* 0x001c2c1201007387 */ /* 0x0005e20000100800 */
[-C--:B-1----:R-:W-:Y:S08]  /*237a0*/  HMMA.1688.F32.TF32 R12, R48, R8.reuse, R248 ;  /* 0x00000008300c723c */ /* 0x082ff000000810f8 */
[-C--:B--2---:R-:W-:Y:S01]  /*237b0*/  HMMA.1688.F32.TF32 R16, R44, R8.reuse, R100 ;  /* 0x000000082c10723c */ /* 0x084fe20000081064 */
[----:B------:R-:W2:Y:S11]  /*237c0*/  LDL.LU R100, [R1+0x120] ;  /* 0x0001200001647983 */ /* 0x000eb60000300800 */
[----:B------:R-:W-:Y:S11]  /*237d0*/  @!UPT UIADD3 URZ, URZ, URZ, URZ ;  /* 0x0000003f3f3ff290 */ /* 0x000ff6000fffe03f */
[----:B------:R-:W-:Y:S04]  /*237e0*/  STL.64 [R1+0x310], R16 ;  /* 0x0003101001007387 */ /* 0x000fe80000100a00 */
[----:B------:R-:W-:Y:S04]  /*237f0*/  STL.64 [R1+0x318], R18 ;  /* 0x0003181201007387 */ /* 0x000fe80000100a00 */
[----:B------:R-:W-:Y:S04]  /*23800*/  STL.64 [R1+0x330], R12 ;  /* 0x0003300c01007387 */ /* 0x000fe80000100a00 */
[----:B------:R1:W-:Y:S04]  /*23810*/  STL.64 [R1+0x338], R14 ;  /* 0x0003380e01007387 */ /* 0x0003e80000100a00 */
        /* <DEDUP_REMOVED lines=95> */
[-C--:B-1----:R-:W-:Y:S03]  /*23e10*/  HMMA.1688.F32.TF32 R12, R152, R8.reuse, R108 ;  /* 0x00000008980c723c */ /* 0x082fe6000008106c */
[----:B------:R-:W1:Y:S05]  /*23e20*/  LDSM.16.M88.4 R108, [R224+0x28000] ;  /* 0x02800000e06c783b */ /* 0x000e6a0000000200 */
[-C--:B--2---:R-:W-:Y:S11]  /*23e30*/  HMMA.1688.F32.TF32 R16, R52, R8.reuse, R208 ;  /* 0x000000083410723c */ /* 0x084ff600000810d0 */
[----:B------:R-:W-:Y:S11]  /*23e40*/  @!UPT UIADD3 URZ, URZ, URZ, URZ ;  /* 0x0000003f3f3ff290 */ /* 0x000ff6000fffe03f */
[----:B------:R-:W-:Y:S01]  /*23e50*/  @!UPT UIADD3 URZ, URZ, URZ, URZ ;  /* 0x0000003f3f3ff290 */ /* 0x000fe2000fffe03f */
[----:B------:R-:W-:Y:S04]  /*23e60*/  STL.64 [R1+0x390], R16 ;  /* 0x0003901001007387 */ /* 0x000fe80000100a00 */
[----:B------:R-:W-:Y:S04]  /*23e70*/  STL.64 [R1+0x398], R18 ;  /* 0x0003981201007387 */ /* 0x000fe80000100a00 */
[----:B-1----:R-:W-:Y:S04]  /*23e80*/  STL [R1+0x1c38], R110 ;  /* 0x001c386e01007387 */ /* 0x002fe80000100800 */
[----:B------:R-:W-:Y:S04]  /*23e90*/  STL.64 [R1+0x3b0], R12 ;  /* 0x0003b00c01007387 */ /* 0x000fe80000100a00 */
[----:B------:R3:W-:Y:S02]  /*23ea0*/  STL.64 [R1+0x3b8], R14 ;  /* 0x0003b80e01007387 */ /* 0x0007e40000100a00 */
[-C--:B---3--:R-:W-:Y:S02]  /*23eb0*/  HMMA.1688.F32.TF32 R12, R156, R8.reuse, R216 ;  /* 0x000000089c0c723c */ /* 0x088fe400000810d8 */
[----:B------:R-:W-:Y:S04]  /*23ec0*/  STL [R1+0x1c18], R111 ;  /* 0x001c186f01007387 */ /* 0x000fe80000100800 */
[----:B------:R-:W-:Y:S02]  /*23ed0*/  STL [R1+0x1c40], R114 ;  /* 0x001c407201007387 */ /* 0x000fe40000100800 */
[-C--:B------:R-:W-:Y:S08]  /*23ee0*/  HMMA.1688.F32.TF32 R88, R160, R8.reuse, R228 ;  /* 0x00000008a058723c */ /* 0x080ff000000810e4 */
[-C--:B------:R-:W-:Y:S07]  /*23ef0*/  HMMA.1688.F32.TF32 R16, R164, R8.reuse, R236 ;  /* 0x00000008a410723c */ /* 0x080fee00000810ec */
[----:B------:R-:W-:Y:S04]  /*23f00*/  STL.64 [R1+0x3c0], R12 ;  /* 0x0003c00c01007387 */ /* 0x000fe80000100a00 */
[----:B------:R1:W-:Y:S02]  /*23f10*/  STL.64 [R1+0x3c8], R14 ;  /* 0x0003c80e01007387 */ /* 0x0003e40000100a00 */
[-C--:B-1----:R-:W-:Y:S02]  /*23f20*/  HMMA.1688.F32.TF32 R12, R168, R8.reuse, R244 ;  /* 0x00000008a80c723c */ /* 0x082fe400000810f4 */
[----:B------:R-:W-:Y:S04]  /*23f30*/  STL [R1+0x1c3c], R115 ;  /* 0x001c3c7301007387 */ /* 0x000fe80000100800 */
[----:B------:R-:W-:Y:S04]  /*23f40*/  STL.64 [R1+0x3f0], R88 ;  /* 0x0003f05801007387 */ /* 0x000fe80000100a00 */
[----:B------:R1:W-:Y:S04]  /*23f50*/  STL.64 [R1+0x3f8], R90 ;  /* 0x0003f85a01007387 */ /* 0x0003e80000100a00 */
[----:B------:R-:W-:Y:S04]  /*23f60*/  STL.64 [R1+0x450], R16 ;  /* 0x0004501001007387 */ /* 0x000fe80000100a00 */
[----:B------:R2:W-:Y:S01]  /*23f70*/  STL.64 [R1+0x458], R18 ;  /* 0x0004581201007387 */ /* 0x0005e20000100a00 */
[-C--:B-1----:R-:W-:Y:S03]  /*23f80*/  HMMA.1688.F32.TF32 R88, R172, R8.reuse, R136 ;  /* 0x00000008ac58723c */ /* 0x082fe60000081088 */
[----:B------:R-:W-:Y:S04]  /*23f90*/  LDSM.16.M88.4 R136, [R224+0x2f000] ;  /* 0x02f00000e088783b */ /* 0x000fe80000000200 */
[----:B------:R-:W-:Y:S01]  /*23fa0*/  STL.64 [R1+0x4d0], R12 ;  /* 0x0004d00c01007387 */ /* 0x000fe20000100a00 */
[-C--:B--2---:R-:W-:Y:S03]  /*23fb0*/  HMMA.1688.F32.TF32 R16, R176, R8.reuse, R92 ;  /* 0x00000008b010723c */ /* 0x084fe6000008105c */
[----:B------:R4:W-:Y:S05]  /*23fc0*/  STL.64 [R1+0x4d8], R14 ;  /* 0x0004d80e01007387 */ /* 0x0009ea0000100a00 */
[-C--:B----4-:R-:W-:Y:S07]  /*23fd0*/  HMMA.1688.F32.TF32 R12, R180, R8.reuse, R72 ;  /* 0x00000008b40c723c */ /* 0x090fee0000081048 */
[----:B------:R-:W-:Y:S04]  /*23fe0*/  STL.64 [R1+0x590], R88 ;  /* 0x0005905801007387 */ /* 0x000fe80000100a00 */
[----:B------:R-:W-:Y:S01]  /*23ff0*/  STL.64 [R1+0x598], R90 ;  /* 0x0005985a01007387 */ /* 0x000fe20000100a00 */
[-C--:B------:R-:W-:Y:S03]  /*24000*/  HMMA.1688.F32.TF32 R64, R184, R8.reuse, R64 ;  /* 0x00000008b840723c */ /* 0x080fe60000081040 */
[----:B------:R-:W-:Y:S04]  /*24010*/  STL.64 [R1+0x670], R16 ;  /* 0x0006701001007387 */ /* 0x000fe80000100a00 */
[----:B------:R1:W-:Y:S04]  /*24020*/  STL.64 [R1+0x678], R18 ;  /* 0x0006781201007387 */ /* 0x0003e80000100a00 */
[----:B------:R-:W-:Y:S01]  /*24030*/  STL.64 [R1+0x6b0], R12 ;  /* 0x0006b00c01007387 */ /* 0x000fe20000100a00 */
[-C--:B-1----:R-:W-:Y:S03]  /*24040*/  HMMA.1688.F32.TF32 R16, R188, R8.reuse, R56 ;  /* 0x00000008bc10723c */ /* 0x082fe60000081038 */
[----:B------:R1:W-:Y:S05]  /*24050*/  STL.64 [R1+0x6b8], R14 ;  /* 0x0006b80e01007387 */ /* 0x0003ea0000100a00 */
[----:B-1----:R-:W-:Y:S03]  /*24060*/  HMMA.1688.F32.TF32 R12, R192, R8, R116 ;  /* 0x00000008c00c723c */ /* 0x002fe60000081074 */
[----:B------:R-:W-:Y:S05]  /*24070*/  STL.64 [R1+0x7d0], R64 ;  /* 0x0007d04001007387 */ /* 0x000fea0000100a00 */
[-C--:B------:R-:W-:Y:S01]  /*24080*/  HMMA.1688.F32.TF32 R8, R36, R108.reuse, R196 ;  /* 0x0000006c2408723c */ /* 0x080fe200000810c4 */
[----:B------:R-:W-:Y:S06]  /*24090*/  STL.64 [R1+0x7d8], R66 ;  /* 0x0007d84201007387 */ /* 0x000fec0000100a00 */
[----:B------:R-:W-:Y:S04]  /*240a0*/  STL.64 [R1+0x890], R16 ;  /* 0x0008901001007387 */ /* 0x000fe80000100a00 */
[----:B------:R1:W-:Y:S04]  /*240b0*/  STL.64 [R1+0x898], R18 ;  /* 0x0008981201007387 */ /* 0x0003e80000100a00 */
[----:B------:R-:W2:Y:S04]  /*240c0*/  LDSM.16.M88.4 R116, [R224+0x2a000] ;  /* 0x02a00000e074783b */ /* 0x000ea80000000200 */
        /* <DEDUP_REMOVED lines=35> */
[----:B------:R-:W-:Y:S04]  /*24300*/  STL.64 [R1+0x488], R18 ;  /* 0x0004881201007387 */ /* 0x000fe80000100a00 */
[----:B------:R-:W3:Y:S04]  /*24310*/  LDL.LU R100, [R1+0x350] ;  /* 0x0003500001647983 */ /* 0x000ee80000300800 */
[----:B------:R-:W-:Y:S04]  /*24320*/  STL.64 [R1+0x560], R12 ;  /* 0x0005600c01007387 */ /* 0x000fe80000100a00 */
[----:B------:R-:W-:Y:S04]  /*24330*/  STL.64 [R1+0x568], R14 ;  /* 0x0005680e01007387 */ /* 0x000fe80000100a00 */
[----:B------:R-:W-:Y:S04]  /*24340*/  STL.64 [R1+0x5e0], R8 ;  /* 0x0005e00801007387 */ /* 0x000fe80000100a00 */
[----:B------:R1:W-:Y:S04]  /*24350*/  STL.64 [R1+0x5e8], R10 ;  /* 0x0005e80a01007387 */ /* 0x0003e80000100a00 */
[----:B------:R-:W3:Y:S04]  /*24360*/  LDL.LU R101, [R1+0x354] ;  /* 0x0003540001657983 */ /* 0x000ee80000300800 */
[----:B------:R-:W3:Y:S04]  /*24370*/  LDL.LU R102, [R1+0x358] ;  /* 0x0003580001667983 */ /* 0x000ee80000300800 */
[----:B------:R-:W3:Y:S04]  /*24380*/  LDL.LU R103, [R1+0x35c] ;  /* 0x00035c0001677983 */ /* 0x000ee80000300800 */
        /* <DEDUP_REMOVED lines=59> */
[----:B------:R-:W3:Y:S01]  /*24740*/  LDL.LU R135, [R1+0x3ac] ;  /* 0x0003ac0001877983 */ /* 0x000ee20000300800 */
[----:B-1----:R-:W-:Y:S03]  /*24750*/  HMMA.1688.F32.TF32 R8, R184, R108, R248 ;  /* 0x0000006cb808723c */ /* 0x002fe600000810f8 */
[----:B------:R-:W4:Y:S04]  /*24760*/  LDL.LU R248, [R1+0x2c0] ;  /* 0x0002c00001f87983 */ /* 0x000f280000300800 */
[----:B------:R-:W4:Y:S04]  /*24770*/  LDL.LU R249, [R1+0x2c4] ;  /* 0x0002c40001f97983 */ /* 0x000f280000300800 */
[----:B------:R-:W4:Y:S04]  /*24780*/  LDL.LU R250, [R1+0x2c8] ;  /* 0x0002c80001fa7983 */ /* 0x000f280000300800 */
[----:B------:R-:W4:Y:S09]  /*24790*/  LDL.LU R251, [R1+0x2cc] ;  /* 0x0002cc0001fb7983 */ /* 0x000f320000300800 */
[----:B------:R-:W-:-:S02]  /*247a0*/  IMAD.MOV.U32 R25, RZ, RZ, R8 ;  /* 0x000000ffff197224 */ /* 0x000fc400078e0008 */
[----:B------:R-:W-:Y:S02]  /*247b0*/  IMAD.MOV.U32 R5, RZ, RZ, R9 ;  /* 0x000000ffff057224 */ /* 0x000fe400078e0009 */
[----:B------:R-:W-:Y:S02]  /*247c0*/  IMAD.MOV.U32 R84, RZ, RZ, R10 ;  /* 0x000000ffff547224 */ /* 0x000fe400078e000a */
[----:B------:R-:W-:Y:S02]  /*247d0*/  IMAD.MOV.U32 R33, RZ, RZ, R11 ;  /* 0x000000ffff217224 */ /* 0x000fe400078e000b */
[-C--:B------:R-:W-:Y:S08]  /*247e0*/  HMMA.1688.F32.TF32 R8, R192, R108.reuse, R148 ;  /* 0x0000006cc008723c */ /* 0x080ff00000081094 */
[----:B--2---:R-:W-:Y:S01]  /*247f0*/  HMMA.1688.F32.TF32 R12, R188, R108, R72 ;  /* 0x0000006cbc0c723c */ /* 0x004fe20000081048 */
[----:B------:R-:W-:Y:S04]  /*24800*/  STL [R1+0x1a74], R33 ;  /* 0x001a742101007387 */ /* 0x000fe80000100800 */
[----:B------:R-:W-:Y:S04]  /*24810*/  STL [R1+0x1a70], R84 ;  /* 0x001a705401007387 */ /* 0x000fe80000100800 */
[----:B------:R-:W-:Y:S04]  /*24820*/  STL [R1+0x1a6c], R25 ;  /* 0x001a6c1901007387 */ /* 0x000fe80000100800 */
[----:B------:R-:W-:Y:S01]  /*24830*/  STL [R1+0x1a68], R5 ;  /* 0x001a680501007387 */ /* 0x000fe20000100800 */
[-C--:B---3--:R-:W-:Y:S09]  /*24840*/  HMMA.1688.F32.TF32 R16, R36, R112.reuse, R64 ;  /* 0x000000702410723c */ /* 0x088ff20000081040 */
[----:B------:R-:W-:Y:S04]  /*24850*/  STL.64 [R1+0x7b0], R12 ;  /* 0x0007b00c01007387 */ /* 0x000fe80000100a00 */
[----:B------:R1:W-:Y:S04]  /*24860*/  STL.64 [R1+0x7b8], R14 ;  /* 0x0007b80e01007387 */ /* 0x0003e80000100a00 */
[----:B------:R-:W-:Y:S04]  /*24870*/  STL.64 [R1+0xce0], R8 ;  /* 0x000ce00801007387 */ /* 0x000fe80000100a00 */
[----:B------:R2:W-:Y:S01]  /*24880*/  STL.64 [R1+0xce8], R10 ;  /* 0x000ce80a01007387 */ /* 0x0005e20000100a00 */
[-C--:B-1----:R-:W-:Y:S08]  /*24890*/  HMMA.1688.F32.TF32 R12, R40, R112.reuse, R56 ;  /* 0x00000070280c723c */ /* 0x082ff00000081038 */
[-C--:B--2---:R-:W-:Y:S01]  /*248a0*/  HMMA.1688.F32.TF32 R8, R44, R112.reuse, R196 ;  /* 0x000000702c08723c */ /* 0x084fe200000810c4 */
[----:B------:R-:W-:Y:S04]  /*248b0*/  STL.64 [R1+0xa0], R16 ;  /* 0x0000a01001007387 */ /* 0x000fe80000100a00 */
[----:B------:R1:W-:Y:S10]  /*248c0*/  STL.64 [R1+0xa8], R18 ;  /* 0x0000a81201007387 */ /* 0x0003f40000100a00 */
[----:B------:R-:W-:Y:S01]  /*248d0*/  STL.64 [R1+0x100], R12 ;  /* 0x0001000c01007387 */ /* 0x000fe20000100a00 */
[-C--:B-1----:R-:W-:Y:S03]  /*248e0*/  HMMA.1688.F32.TF32 R16, R48, R112.reuse, R120 ;  /* 0x000000703010723c */ /* 0x082fe60000081078 */
[----:B------:R1:W-:Y:S04]  /*248f0*/  STL.64 [R1+0x108], R14 ;  /* 0x0001080e01007387 */ /* 0x0003e80000100a00 */
[----:B------:R-:W-:Y:S04]  /*24900*/  STL.64 [R1+0x120], R8 ;  /* 0x0001200801007387 */ /* 0x000fe80000100a00 */
[----:B------:R2:W-:Y:S01]  /*24910*/  STL.64 [R1+0x128], R10 ;  /* 0x0001280a01007387 */ /* 0x0005e20000100a00 */
[-C--:B-1----:R-:W-:Y:S03]  /*24920*/  HMMA.1688.F32.TF32 R12, R52, R112.reuse, R80 ;  /* 0x00000070340c723c */ /* 0x082fe60000081050 */
[----:B------:R-:W1:Y:S05]  /*24930*/  LDSM.16.M88.4 R120, [R224+0x2b000] ;  /* 0x02b00000e078783b */ /* 0x000e6a0000000200 */
[-C--:B--2---:R-:W-:Y:S03]  /*24940*/  HMMA.1688.F32.TF32 R8, R152, R112.reuse, R68 ;  /* 0x000000709808723c */ /* 0x084fe60000081044 */
[----:B------:R-:W-:Y:S04]  /*24950*/  STL.64 [R1+0x150], R16 ;  /* 0x0001501001007387 */ /* 0x000fe80000100a00 */
[----:B------:R-:W-:Y:S08]  /*24960*/  STL.64 [R1+0x158], R18 ;  /* 0x0001581201007387 */ /* 0x000ff00000100a00 */
[----:B------:R-:W-:Y:S04]  /*24970*/  STL.64 [R1+0x140], R12 ;  /* 0x0001400c01007387 */ /* 0x000fe80000100a00 */
[----:B------:R-:W-:Y:S04]  /*24980*/  STL.64 [R1+0x148], R14 ;  /* 0x0001480e01007387 */ /* 0x000fe80000100a00 */
[----:B------:R-:W-:Y:S04]  /*24990*/  STL [R1+0x1c48], R118 ;  /* 0x001c487601007387 */ /* 0x000fe80000100800 */
[----:B------:R-:W-:Y:S04]  /*249a0*/  STL.64 [R1+0x130], R8 ;  /* 0x0001300801007387 */ /* 0x000fe80000100a00 */
[----:B------:R2:W-:Y:S02]  /*249b0*/  STL.64 [R1+0x138], R10 ;  /* 0x0001380a01007387 */ /* 0x0005e40000100a00 */
[-C--:B--2---:R-:W-:Y:S02]  /*249c0*/  HMMA.1688.F32.TF32 R8, R156, R112.reuse, R60 ;  /* 0x000000709c08723c */ /* 0x084fe4000008103c */
[----:B------:R-:W-:Y:S04]  /*249d0*/  STL [R1+0x1c44], R119 ;  /* 0x001c447701007387 */ /* 0x000fe80000100800 */
[----:B-1----:R-:W-:Y:S11]  /*249e0*/  STL [R1+0x1c50], R122 ;  /* 0x001c507a01007387 */ /* 0x002ff60000100800 */
[----:B------:R-:W-:Y:S06]  /*249f0*/  @!UPT UIADD3 URZ, URZ, URZ, URZ ;  /* 0x0000003f3f3ff290 */ /* 0x000fec000fffe03f */
        /* <DEDUP_REMOVED lines=18> */
[----:B------:R1:W-:Y:S04]  /*24b20*/  STL.64 [R1+0x470], R12 ;  /* 0x0004700c01007387 */ /* 0x0003e80000100a00 */
[----:B------:R-:W-:Y:S09]  /*24b30*/  STL.64 [R1+0x478], R14 ;  /* 0x0004780e01007387 */ /* 0x000ff20000100a00 */
[----:B------:R-:W-:Y:S04]  /*24b40*/  STL.64 [R1+0x540], R16 ;  /* 0x0005401001007387 */ /* 0x000fe80000100a00 */
[----:B------:R-:W-:Y:S05]  /*24b50*/  STL.64 [R1+0x548], R18 ;  /* 0x0005481201007387 */ /* 0x000fea0000100a00 */
[----:B------:R-:W-:-:S02]  /*24b60*/  IMAD.MOV.U32 R24, RZ, RZ, R11 ;  /* 0x000000ffff187224 */ /* 0x000fc400078e000b */
[----:B------:R-:W-:Y:S02]  /*24b70*/  IMAD.MOV.U32 R21, RZ, RZ, R10 ;  /* 0x000000ffff157224 */ /* 0x000fe400078e000a */
[----:B-1----:R-:W-:Y:S02]  /*24b80*/  IMAD.MOV.U32 R12, RZ, RZ, R8 ;  /* 0x000000ffff0c7224 */ /* 0x002fe400078e0008 */
[----:B------:R-:W-:Y:S01]  /*24b90*/  IMAD.MOV.U32 R13, RZ, RZ, R9 ;  /* 0x000000ffff0d7224 */ /* 0x000fe200078e0009 */
[----:B------:R-:W-:Y:S04]  /*24ba0*/  STL [R1+0x1a84], R24 ;  /* 0x001a841801007387 */ /* 0x000fe80000100800 */
[----:B------:R-:W-:Y:S04]  /*24bb0*/  STL [R1+0x1a80], R21 ;  /* 0x001a801501007387 */ /* 0x000fe80000100800 */
[----:B------:R-:W-:Y:S04]  /*24bc0*/  STL [R1+0x1a7c], R12 ;  /* 0x001a7c0c01007387 */ /* 0x000fe80000100800 */
        /* <DEDUP_REMOVED lines=57> */
[----:B----4-:R-:W-:Y:S03]  /*24f60*/  HMMA.1688.F32.TF32 R8, R188, R112, R248 ;  /* 0x00000070bc08723c */ /* 0x010fe600000810f8 */
        /* <DEDUP_REMOVED lines=10> */
[----:B------:R-:W-:Y:S02]  /*25010*/  IMAD.MOV.U32 R108, RZ, RZ, R10 ;  /* 0x000000ffff6c7224 */ /* 0x000fe400078e000a */
[----:B------:R-:W-:Y:S01]  /*25020*/  IMAD.MOV.U32 R20, RZ, RZ, R11 ;  /* 0x000000ffff147224 */ /* 0x000fe200078e000b */
[----:B-1----:R-:W-:Y:S01]  /*25030*/  HMMA.1688.F32.TF32 R12, R192, R112, R124 ;  /* 0x00000070c00c723c */ /* 0x002fe2000008107c */
[----:B------:R-:W-:Y:S04]  /*25040*/  LDSM.16.M88.4 R124, [R224+0x2c000] ;  /* 0x02c00000e07c783b */ /* 0x000fe80000000200 */
[----:B------:R-:W-:Y:S04]  /*25050*/  STL [R1+0x1a94], R20 ;  /* 0x001a941401007387 */ /* 0x000fe80000100800 */
[----:B------:R-:W-:Y:S04]  /*25060*/  STL [R1+0x1a90], R108 ;  /* 0x001a906c01007387 */ /* 0x000fe80000100800 */
[----:B------:R-:W-:Y:S04]  /*25070*/  STL [R1+0x1a8c], R109 ;  /* 0x001a8c6d01007387 */ /* 0x000fe80000100800 */
[----:B------:R-:W-:Y:S06]  /*25080*/  STL [R1+0x1a88], R85 ;  /* 0x001a885501007387 */ /* 0x000fec0000100800 */
[----:B------:R-:W-:Y:S04]  /*25090*/  STL.64 [R1+0xc50], R12 ;  /* 0x000c500c01007387 */ /* 0x000fe80000100a00 */
[----:B------:R1:W-:Y:S01]  /*250a0*/  STL.64 [R1+0xc58], R14 ;  /* 0x000c580e01007387 */ /* 0x0003e20000100a00 */
[-C--:B--2---:R-:W-:Y:S11]  /*250b0*/  HMMA.1688.F32.TF32 R8, R36, R116.reuse, R92 ;  /* 0x000000742408723c */ /* 0x084ff6000008105c */
[----:B------:R-:W-:Y:S11]  /*250c0*/  @!UPT UIADD3 URZ, URZ, URZ, URZ ;  /* 0x0000003f3f3ff290 */ /* 0x000ff6000fffe03f */
[----:B------:R-:W-:Y:S02]  /*250d0*/  @!UPT UIADD3 URZ, URZ, URZ, URZ ;  /* 0x0000003f3f3ff290 */ /* 0x000fe4000fffe03f */
[----:B------:R-:W-:Y:S02]  /*250e0*/  IMAD.MOV.U32 R118, RZ, RZ, R8 ;  /* 0x000000ffff767224 */ /* 0x000fe400078e0008 */
[----:B------:R-:W-:Y:S02]  /*250f0*/  IMAD.MOV.U32 R119, RZ, RZ, R9 ;  /* 0x000000ffff777224 */ /* 0x000fe400078e0009 */
[----:B------:R-:W-:Y:S02]  /*25100*/  IMAD.MOV.U32 R114, RZ, RZ, R10 ;  /* 0x000000ffff727224 */ /* 0x000fe400078e000a */
[----:B------:R-:W-:Y:S02]  /*25110*/  IMAD.MOV.U32 R115, RZ, RZ, R11 ;  /* 0x000000ffff737224 */ /* 0x000fe400078e000b */
[-C--:B---3--:R-:W-:Y:S01]  /*25120*/  HMMA.1688.F32.TF32 R8, R40, R116.reuse, R72 ;  /* 0x000000742808723c */ /* 0x088fe20000081048 */
[----:B------:R-:W-:Y:S04]  /*25130*/  STL [R1+0x1c58], R119 ;  /* 0x001c587701007387 */ /* 0x000fe80000100800 */
[----:B------:R-:W-:Y:S03]  /*25140*/  STL [R1+0x1c54], R118 ;  /* 0x001c547601007387 */ /* 0x000fe60000100800 */
[-C--:B------:R-:W-:Y:S08]  /*25150*/  HMMA.1688.F32.TF32 R16, R44, R116.reuse, R64 ;  /* 0x000000742c10723c */ /* 0x080ff00000081040 */
        /* <DEDUP_REMOVED lines=14> */
[----:B------:R1:W-:Y:S05]  /*25240*/  STL.64 [R1+0x68], R18 ;  /* 0x0000681201007387 */ /* 0x0003ea0000100a00 */
[----:B------:R-:W-:Y:S04]  /*25250*/  STL.64 [R1+0x40], R12 ;  /* 0x0000400c01007387 */ /* 0x000fe80000100a00 */
[----:B------:R2:W-:Y:S01]  /*25260*/  STL.64 [R1+0x48], R14 ;  /* 0x0000480e01007387 */ /* 0x0005e20000100a00 */
[-C--:B-1----:R-:W-:Y:S03]  /*25270*/  HMMA.1688.F32.TF32 R16, R164, R116.reuse, R76 ;  /* 0x00000074a410723c */ /* 0x082fe6000008104c */
[----:B------:R-:W-:Y:S05]  /*25280*/  STL.64 [R1+0x180], R8 ;  /* 0x0001800801007387 */ /* 0x000fea0000100a00 */
[-C--:B--2---:R-:W-:Y:S01]  /*25290*/  HMMA.1688.F32.TF32 R12, R168, R116.reuse, R200 ;  /* 0x00000074a80c723c */ /* 0x084fe200000810c8 */
[----:B------:R1:W-:Y:S07]  /*252a0*/  STL.64 [R1+0x188], R10 ;  /* 0x0001880a01007387 */ /* 0x0003ee0000100a00 */
[-C--:B-1----:R-:W-:Y:S07]  /*252b0*/  HMMA.1688.F32.TF32 R8, R172, R116.reuse, R132 ;  /* 0x00000074ac08723c */ /* 0x082fee0000081084 */
[----:B------:R-:W-:Y:S04]  /*252c0*/  STL.64 [R1+0x200], R16 ;  /* 0x0002001001007387 */ /* 0x000fe80000100a00 */
[----:B------:R1:W-:Y:S04]  /*252d0*/  STL.64 [R1+0x208], R18 ;  /* 0x0002081201007387 */ /* 0x0003e80000100a00 */
        /* <DEDUP_REMOVED lines=8> */
[----:B------:R-:W-:Y:S04]  /*25360*/  STL.64 [R1+0x408], R18 ;  /* 0x0004081201007387 */ /* 0x000fe80000100a00 */
[----:B------:R-:W-:Y:S04]  /*25370*/  STL.64 [R1+0x4c0], R12 ;  /* 0x0004c00c01007387 */ /* 0x000fe80000100a00 */
[----:B------:R4:W-:Y:S05]  /*25380*/  STL.64 [R1+0x4c8], R14 ;  /* 0x0004c80e01007387 */ /* 0x0009ea0000100a00 */
[----:B------:R-:W-:Y:S01]  /*25390*/  IMAD.MOV.U32 R32, RZ, RZ, R8 ;  /* 0x000000ffff207224 */ /* 0x000fe200078e0008 */
[----:B----4-:R-:W-:Y:S01]  /*253a0*/  HMMA.1688.F32.TF32 R12, R188, R116, R100 ;  /* 0x00000074bc0c723c */ /* 0x010fe20000081064 */
[----:B------:R-:W-:-:S02]  /*253b0*/  IMAD.MOV.U32 R29, RZ, RZ, R9 ;  /* 0x000000ffff1d7224 */ /* 0x000fc400078e0009 */
[----:B------:R-:W-:Y:S02]  /*253c0*/  IMAD.MOV.U32 R4, RZ, RZ, R10 ;  /* 0x000000ffff047224 */ /* 0x000fe400078e000a */
[----:B------:R-:W-:-:S03]  /*253d0*/  IMAD.MOV.U32 R252, RZ, RZ, R11 ;  /* 0x000000fffffc7224 */ /* 0x000fc600078e000b */
[----:B------:R-:W-:Y:S02]  /*253e0*/  HMMA.1688.F32.TF32 R8, R192, R116, R248 ;  /* 0x00000074c008723c */ /* 0x000fe400000810f8 */
[----:B------:R-:W-:Y:S04]  /*253f0*/  STL [R1+0x1aa4], R252 ;  /* 0x001aa4fc01007387 */ /* 0x000fe80000100800 */
[----:B------:R-:W-:Y:S04]  /*25400*/  STL [R1+0x1aa0], R4 ;  /* 0x001aa00401007387 */ /* 0x000fe80000100800 */
[----:B------:R-:W-:Y:S04]  /*25410*/  STL [R1+0x1a9c], R29 ;  /* 0x001a9c1d01007387 */ /* 0x000fe80000100800 */
[----:B------:R-:W-:Y:S04]  /*25420*/  STL [R1+0x1a98], R32 ;  /* 0x001a982001007387 */ /* 0x000fe80000100800 */
        /* <DEDUP_REMOVED lines=63> */
[----:B------:R-:W-:-:S02]  /*25820*/  IMAD.MOV.U32 R112, RZ, RZ, R11 ;  /* 0x000000ffff707224 */ /* 0x000fc400078e000b */
[----:B------:R-:W-:Y:S02]  /*25830*/  IMAD.MOV.U32 R113, RZ, RZ, R10 ;  /* 0x000000ffff717224 */ /* 0x000fe400078e000a */
[----:B------:R-:W-:Y:S01]  /*25840*/  IMAD.MOV.U32 R116, RZ, RZ, R9 ;  /* 0x000000ffff747224 */ /* 0x000fe200078e0009 */
[----:B------:R-:W-:Y:S04]  /*25850*/  STL [R1+0x1ab0], R112 ;  /* 0x001ab07001007387 */ /* 0x000fe80000100800 */
[----:B------:R-:W-:Y:S04]  /*25860*/  STL [R1+0x1aac], R113 ;  /* 0x001aac7101007387 */ /* 0x000fe80000100800 */
[----:B------:R-:W-:Y:S01]  /*25870*/  STL [R1+0x1aa8], R116 ;  /* 0x001aa87401007387 */ /* 0x000fe20000100800 */
[-C--:B-1----:R-:W-:Y:S03]  /*25880*/  HMMA.1688.F32.TF32 R8, R36, R120.reuse, R248 ;  /* 0x000000782408723c */ /* 0x082fe600000810f8 */
[----:B------:R-:W4:Y:S05]  /*25890*/  LDL.LU R248, [R1+0x510] ;  /* 0x0005100001f87983 */ /* 0x000f2a0000300800 */
[-C--:B--2---:R-:W-:Y:S11]  /*258a0*/  HMMA.1688.F32.TF32 R72, R40, R120.reuse, R72 ;  /* 0x000000782848723c */ /* 0x084ff60000081048 */
[----:B------:R-:W-:Y:S05]  /*258b0*/  @!UPT UIADD3 URZ, URZ, URZ, URZ ;  /* 0x0000003f3f3ff290 */ /* 0x000fea000fffe03f */
[----:B------:R-:W-:Y:S02]  /*258c0*/  IMAD.MOV.U32 R19, RZ, RZ, R10 ;  /* 0x000000ffff137224 */ /* 0x000fe400078e000a */
[----:B------:R-:W-:Y:S01]  /*258d0*/  IMAD.MOV.U32 R18, RZ, RZ, R11 ;  /* 0x000000ffff127224 */ /* 0x000fe200078e000b */
[----:B---3--:R-:W-:Y:S05]  /*258e0*/  HMMA.1688.F32.TF32 R64, R44, R120, R64 ;  /* 0x000000782c40723c */ /* 0x008fea0000081040 */
[----:B------:R-:W-:Y:S02]  /*258f0*/  IMAD.MOV.U32 R15, RZ, RZ, R72 ;  /* 0x000000ffff0f7224 */ /* 0x000fe400078e0048 */
[----:B------:R-:W-:-:S02]  /*25900*/  IMAD.MOV.U32 R111, RZ, RZ, R73 ;  /* 0x000000ffff6f7224 */ /* 0x000fc400078e0049 */
[----:B------:R-:W-:Y:S02]  /*25910*/  IMAD.MOV.U32 R10, RZ, RZ, R74 ;  /* 0x000000ffff0a7224 */ /* 0x000fe400078e004a */
[----:B------:R-:W-:Y:S02]  /*25920*/  IMAD.MOV.U32 R11, RZ, RZ, R75 ;  /* 0x000000ffff0b7224 */ /* 0x000fe400078e004b */
[-C--:B------:R-:W-:Y:S08]  /*25930*/  HMMA.1688.F32.TF32 R72, R48, R120.reuse, R56 ;  /* 0x000000783048723c */ /* 0x080ff00000081038 */
[----:B------:R-:W-:Y:S01]  /*25940*/  HMMA.1688.F32.TF32 R56, R52, R120, R196 ;  /* 0x000000783438723c */ /* 0x000fe200000810c4 */
[----:B------:R-:W-:-:S02]  /*25950*/  IMAD.MOV.U32 R249, RZ, RZ, R225 ;  /* 0x000000fffff97224 */ /* 0x000fc400078e00e1 */
[----:B------:R-:W2:Y:S01]  /*25960*/  LDL.LU R225, [R1+0x1cb8] ;  /* 0x001cb80001e17983 */ /* 0x000ea20000300800 */
[----:B------:R-:W-:Y:S02]  /*25970*/  IMAD.MOV.U32 R250, RZ, RZ, R227 ;  /* 0x000000fffffa7224 */ /* 0x000fe400078e00e3 */
[----:B------:R-:W-:Y:S01]  /*25980*/  IMAD.MOV.U32 R251, RZ, RZ, R226 ;  /* 0x000000fffffb7224 */ /* 0x000fe200078e00e2 */
[----:B------:R-:W3:Y:S04]  /*25990*/  LDL.LU R227, [R1+0x1cb4] ;  /* 0x001cb40001e37983 */ /* 0x000ee80000300800 */
[----:B------:R-:W2:Y:S04]  /*259a0*/  LDL.LU R226, [R1+0x1cb0] ;  /* 0x001cb00001e27983 */ /* 0x000ea80000300800 */
[----:B------:R-:W-:Y:S01]  /*259b0*/  STL.64 [R1+0xe0], R64 ;  /* 0x0000e04001007387 */ /* 0x000fe20000100a00 */
[-C--:B------:R-:W-:Y:S03]  /*259c0*/  HMMA.1688.F32.TF32 R68, R156, R120.reuse, R68 ;  /* 0x000000789c44723c */ /* 0x080fe60000081044 */
[----:B------:R1:W-:Y:S04]  /*259d0*/  STL.64 [R1+0xe8], R66 ;  /* 0x0000e84201007387 */ /* 0x0003e80000100a00 */
[----:B------:R-:W-:Y:S04]  /*259e0*/  STL.64 [R1+0xc0], R72 ;  /* 0x0000c04801007387 */ /* 0x000fe80000100a00 */
[----:B------:R-:W-:Y:S01]  /*259f0*/  STL.64 [R1+0xc8], R74 ;  /* 0x0000c84a01007387 */ /* 0x000fe20000100a00 */
[-C--:B-1----:R-:W-:Y:S03]  /*25a00*/  HMMA.1688.F32.TF32 R64, R152, R120.reuse, R80 ;  /* 0x000000789840723c */ /* 0x082fe60000081050 */
[----:B------:R-:W-:Y:S04]  /*25a10*/  STL.64 [R1+0x70], R56 ;  /* 0x0000703801007387 */ /* 0x000fe80000100a00 */
[----:B------:R1:W-:Y:S02]  /*25a20*/  STL.64 [R1+0x78], R58 ;  /* 0x0000783a01007387 */ /* 0x0003e40000100a00 */
[-C--:B-1----:R-:W-:Y:S11]  /*25a30*/  HMMA.1688.F32.TF32 R56, R160, R120.reuse, R60 ;  /* 0x00000078a038723c */ /* 0x082ff6000008103c */
[----:B------:R-:W-:Y:S03]  /*25a40*/  @!UPT UIADD3 URZ, URZ, URZ, URZ ;  /* 0x0000003f3f3ff290 */ /* 0x000fe6000fffe03f */
[----:B------:R-:W-:Y:S04]  /*25a50*/  STL.64 [R1+0x50], R64 ;  /* 0x0000504001007387 */ /* 0x000fe80000100a00 */
[----:B------:R1:W-:Y:S01]  /*25a60*/  STL.64 [R1+0x58], R66 ;  /* 0x0000584201007387 */ /* 0x0003e20000100a00 */
[-C--:B------:R-:W-:Y:S03]  /*25a70*/  HMMA.1688.F32.TF32 R60, R168, R120.reuse, R200 ;  /* 0x00000078a83c723c */ /* 0x080fe600000810c8 */
[----:B------:R-:W-:Y:S04]  /*25a80*/  STL.64 [R1+0x10], R68 ;  /* 0x0000104401007387 */ /* 0x000fe80000100a00 */
[----:B------:R-:W-:Y:S01]  /*25a90*/  STL.64 [R1+0x18], R70 ;  /* 0x0000184601007387 */ /* 0x000fe20000100a00 */
[-C--:B-1----:R-:W-:Y:S03]  /*25aa0*/  HMMA.1688.F32.TF32 R64, R164, R120.reuse, R76 ;  /* 0x00000078a440723c */ /* 0x082fe6000008104c */
[----:B------:R-:W-:Y:S04]  /*25ab0*/  STL.64 [R1+0x170], R56 ;  /* 0x0001703801007387 */ /* 0x000fe80000100a00 */
[----:B------:R1:W-:Y:S02]  /*25ac0*/  STL.64 [R1+0x178], R58 ;  /* 0x0001783a01007387 */ /* 0x0003e40000100a00 */
[-C--:B-1----:R-:W-:Y:S02]  /*25ad0*/  HMMA.1688.F32.TF32 R56, R172, R120.reuse, R132 ;  /* 0x00000078ac38723c */ /* 0x082fe40000081084 */
[----:B------:R-:W-:Y:S11]  /*25ae0*/  LDSM.16.M88.4 R132, [R224+0x2e000] ;  /* 0x02e00000e084783b */ /* 0x000ff60000000200 */
[----:B------:R-:W-:Y:S01]  /*25af0*/  @!UPT UIADD3 URZ, URZ, URZ, URZ ;  /* 0x0000003f3f3ff290 */ /* 0x000fe2000fffe03f */
[----:B------:R-:W-:Y:S04]  /*25b00*/  STL.64 [R1+0x1f0], R64 ;  /* 0x0001f04001007387 */ /* 0x000fe80000100a00 */
[----:B------:R-:W-:Y:S04]  /*25b10*/  STL.64 [R1+0x1f8], R66 ;  /* 0x0001f84201007387 */ /* 0x000fe80000100a00 */
[----:B------:R-:W-:Y:S04]  /*25b20*/  STL.64 [R1+0x2b0], R60 ;  /* 0x0002b03c01007387 */ /* 0x000fe80000100a00 */
[----:B------:R-:W-:Y:S04]  /*25b30*/  STL.64 [R1+0x2b8], R62 ;  /* 0x0002b83e01007387 */ /* 0x000fe80000100a00 */
[----:B------:R-:W-:Y:S04]  /*25b40*/  STL.64 [R1+0x340], R56 ;  /* 0x0003403801007387 */ /* 0x000fe80000100a00 */
[----:B------:R1:W-:Y:S02]  /*25b50*/  STL.64 [R1+0x348], R58 ;  /* 0x0003483a01007387 */ /* 0x0003e40000100a00 */
[-C--:B-1----:R-:W-:Y:S08]  /*25b60*/  HMMA.1688.F32.TF32 R56, R184, R120.reuse, R96 ;  /* 0x00000078b838723c */ /* 0x082ff00000081060 */
[-C--:B------:R-:W-:Y:S01]  /*25b70*/  HMMA.1688.F32.TF32 R64, R176, R120.reuse, R128 ;  /* 0x00000078b040723c */ /* 0x080fe20000081080 */
[----:B------:R-:W1:Y:S11]  /*25b80*/  LDSM.16.M88.4 R128, [R224+0x2d000] ;  /* 0x02d00000e080783b */ /* 0x000e760000000200 */
[----:B------:R-:W-:Y:S04]  /*25b90*/  @!UPT UIADD3 URZ, URZ, URZ, URZ ;  /* 0x0000003f3f3ff290 */ /* 0x000fe8000fffe03f */
[----:B------:R-:W-:Y:S02]  /*25ba0*/  IMAD.MOV.U32 R33, RZ, RZ, R56 ;  /* 0x000000ffff217224 */ /* 0x000fe400078e0038 */
[----:B------:R-:W-:Y:S02]  /*25bb0*/  IMAD.MOV.U32 R84, RZ, RZ, R57 ;  /* 0x000000ffff547224 */ /* 0x000fe400078e0039 */
[----:B------:R-:W-:Y:S02]  /*25bc0*/  IMAD.MOV.U32 R25, RZ, RZ, R58 ;  /* 0x000000ffff197224 */ /* 0x000fe400078e003a */
[----:B------:R-:W-:Y:S02]  /*25bd0*/  IMAD.MOV.U32 R5, RZ, RZ, R59 ;  /* 0x000000ffff057224 */ /* 0x000fe400078e003b */
[-C--:B------:R-:W-:Y:S08]  /*25be0*/  HMMA.1688.F32.TF32 R56, R188, R120.reuse, R100 ;  /* 0x00000078bc38723c */ /* 0x080ff00000081064 */
[-C--:B------:R-:W-:Y:S01]  /*25bf0*/  HMMA.1688.F32.TF32 R60, R180, R120.reuse, R104 ;  /* 0x00000078b43c723c */ /* 0x080fe20000081068 */
[----:B------:R-:W-:Y:S11]  /*25c00*/  STL.64 [R1+0x3e0], R64 ;  /* 0x0003e04001007387 */ /* 0x000ff60000100a00 */
[----:B------:R-:W-:Y:S04]  /*25c10*/  @!UPT UIADD3 URZ, URZ, URZ, URZ ;  /* 0x0000003f3f3ff290 */ /* 0x000fe8000fffe03f */
[----:B------:R-:W-:Y:S02]  /*25c20*/  IMAD.MOV.U32 R252, RZ, RZ, R56 ;  /* 0x000000fffffc7224 */ /* 0x000fe400078e0038 */
[----:B------:R-:W-:Y:S02]  /*25c30*/  IMAD.MOV.U32 R4, RZ, RZ, R57 ;  /* 0x000000ffff047224 */ /* 0x000fe400078e0039 */
[----:B------:R-:W-:Y:S02]  /*25c40*/  IMAD.MOV.U32 R29, RZ, RZ, R58 ;  /* 0x000000ffff1d7224 */ /* 0x000fe400078e003a */
[----:B------:R-:W-:Y:S01]  /*25c50*/  IMAD.MOV.U32 R32, RZ, RZ, R59 ;  /* 0x000000ffff207224 */ /* 0x000fe200078e003b */
[----:B------:R-:W-:Y:S04]  /*25c60*/  STL.64 [R1+0x3e8], R66 ;  /* 0x0003e84201007387 */ /* 0x000fe80000100a00 */
[----:B------:R1:W-:Y:S04]  /*25c70*/  STL.64 [R1+0x4a0], R60 ;  /* 0x0004a03c01007387 */ /* 0x0003e80000100a00 */
[----:B------:R1:W-:Y:S04]  /*25c80*/  STL.64 [R1+0x4a8], R62 ;  /* 0x0004a83e01007387 */ /* 0x0003e80000100a00 */
[----:B------:R-:W-:Y:S04]  /*25c90*/  STL [R1+0x1ac0], R5 ;  /* 0x001ac00501007387 */ /* 0x000fe80000100800 */
[----:B------:R-:W-:Y:S04]  /*25ca0*/  STL [R1+0x1abc], R25 ;  /* 0x001abc1901007387 */ /* 0x000fe80000100800 */
[----:B------:R-:W-:Y:S01]  /*25cb0*/  STL [R1+0x1ab8], R84 ;  /* 0x001ab85401007387 */ /* 0x000fe20000100800 */
[----:B----4-:R-:W-:Y:S03]  /*25cc0*/  HMMA.1688.F32.TF32 R56, R192, R120, R248 ;  /* 0x00000078c038723c */ /* 0x010fe600000810f8 */
[----:B------:R-:W-:Y:S04]  /*25cd0*/  STL [R1+0x1ab4], R33 ;  /* 0x001ab42101007387 */ /* 0x000fe80000100800 */
[----:B------:R-:W-:Y:S04]  /*25ce0*/  STL [R1+0x1ad0], R32 ;  /* 0x001ad02001007387 */ /* 0x000fe80000100800 */
[----:B------:R-:W-:Y:S04]  /*25cf0*/  STL [R1+0x1acc], R29 ;  /* 0x001acc1d01007387 */ /* 0x000fe80000100800 */
[----:B------:R-:W-:Y:S04]  /*25d00*/  STL [R1+0x1ac8], R4 ;  /* 0x001ac80401007387 */ /* 0x000fe80000100800 */
[----:B------:R-:W-:Y:S04]  /*25d10*/  STL [R1+0x1ac4], R252 ;  /* 0x001ac4fc01007387 */ /* 0x000fe80000100800 */
[----:B------:R-:W4:Y:S04]  /*25d20*/  LDL.LU R200, [R1+0x13e0] ;  /* 0x0013e00001c87983 */ /* 0x000f280000300800 */
[----:B------:R-:W-:Y:S04]  /*25d30*/  STL.64 [R1+0xc60], R56 ;  /* 0x000c603801007387 */ /* 0x000fe80000100a00 */
[----:B------:R1:W-:Y:S04]  /*25d40*/  STL.64 [R1+0xc68], R58 ;  /* 0x000c683a01007387 */ /* 0x0003e80000100a00 */
        /* <DEDUP_REMOVED lines=15> */
[----:B-1----:R-:W3:Y:S04]  /*25e40*/  LDL.LU R60, [R1+0x1420] ;  /* 0x00142000013c7983 */ /* 0x002ee80000300800 */
        /* <DEDUP_REMOVED lines=19> */
[-C--:B----4-:R-:W-:Y:S08]  /*25f80*/  HMMA.1688.F32.TF32 R232, R40, R128.reuse, R200 ;  /* 0x0000008028e8723c */ /* 0x090ff000000810c8 */
[C---:B--2---:R-:W-:Y:S08]  /*25f90*/  HMMA.1688.F32.TF32 R248, R36.reuse, R128, R248 ;  /* 0x0000008024f8723c */ /* 0x044ff000000810f8 */
[C---:B---3--:R-:W-:Y:S08]  /*25fa0*/  HMMA.1688.F32.TF32 R244, R36.reuse, R132, R68 ;  /* 0x0000008424f4723c */ /* 0x048ff00000081044 */
[----:B------:R-:W-:Y:S08]  /*25fb0*/  HMMA.1688.F32.TF32 R240, R36, R136, R60 ;  /* 0x0000008824f0723c */ /* 0x000ff0000008103c */
[C---:B------:R-:W-:Y:S01]  /*25fc0*/  HMMA.1688.F32.TF32 R236, R40.reuse, R124, R76 ;  /* 0x0000007c28ec723c */ /* 0x040fe2000008104c */
[----:B------:R-:W-:Y:S07]  /*25fd0*/  STL.64 [R1+0x1ba8], R250 ;  /* 0x001ba8fa01007387 */ /* 0x000fee0000100a00 */
[C---:B------:R-:W-:Y:S01]  /*25fe0*/  HMMA.1688.F32.TF32 R228, R40.reuse, R132, R104 ;  /* 0x0000008428e4723c */ /* 0x040fe20000081068 */
[----:B------:R-:W-:Y:S07]  /*25ff0*/  STL.64 [R1+0x1ba0], R248 ;  /* 0x001ba0f801007387 */ /* 0x000fee0000100a00 */
[----:B------:R-:W-:Y:S01]  /*26000*/  HMMA.1688.F32.TF32 R40, R40, R136, R96 ;  /* 0x000000882828723c */ /* 0x000fe20000081060 */
[----:B------:R1:W-:Y:S04]  /*26010*/  STL.64 [R1+0x1bb8], R246 ;  /* 0x001bb8f601007387 */ /* 0x0003e80000100a00 */
[----:B------:R-:W-:Y:S03]  /*26020*/  STL.64 [R1+0x1bb0], R244 ;  /* 0x001bb0f401007387 */ /* 0x000fe60000100a00 */
[----:B------:R-:W-:Y:S01]  /*26030*/  HMMA.1688.F32.TF32 R56, R36, R124, R80 ;  /* 0x0000007c2438723c */ /* 0x000fe20000081050 */
[----:B------:R-:W-:Y:S04]  /*26040*/  STL.64 [R1+0x1bc8], R242 ;  /* 0x001bc8f201007387 */ /* 0x000fe80000100a00 */
[----:B------:R2:W-:Y:S04]  /*26050*/  STL.64 [R1+0x1bc0], R240 ;  /* 0x001bc0f001007387 */ /* 0x0005e80000100a00 */
[----:B------:R-:W-:Y:S04]  /*26060*/  STL.64 [R1+0x1bd8], R238 ;  /* 0x001bd8ee01007387 */ /* 0x000fe80000100a00 */
[----:B------:R-:W-:Y:S04]  /*26070*/  STL.64 [R1+0x1bd0], R236 ;  /* 0x001bd0ec01007387 */ /* 0x000fe80000100a00 */
[----:B------:R-:W-:Y:S04]  /*26080*/  STL.64 [R1+0x1be8], R234 ;  /* 0x001be8ea01007387 */ /* 0x000fe80000100a00 */
[----:B------:R3:W-:Y:S04]  /*26090*/  STL.64 [R1+0x1be0], R232 ;  /* 0x001be0e801007387 */ /* 0x0007e80000100a00 */
[----:B------:R-:W-:Y:S04]  /*260a0*/  STL.64 [R1+0x1bf8], R230 ;  /* 0x001bf8e601007387 */ /* 0x000fe80000100a00 */
[----:B------:R4:W-:Y:S04]  /*260b0*/  STL.64 [R1+0x1bf0], R228 ;  /* 0x001bf0e401007387 */ /* 0x0009e80000100a00 */
[----:B------:R-:W-:Y:S04]  /*260c0*/  STL.64 [R1+0x1c08], R42 ;  /* 0x001c082a01007387 */ /* 0x000fe80000100a00 */
[----:B------:R1:W-:Y:S04]  /*260d0*/  STL.64 [R1+0x1c00], R40 ;  /* 0x001c002801007387 */ /* 0x0003e80000100a00 */
[----:B------:R-:W3:Y:S04]  /*260e0*/  LDL.LU R96, [R1+0x1280] ;  /* 0x0012800001607983 */ /* 0x000ee80000300800 */
[----:B------:R-:W3:Y:S04]  /*260f0*/  LDL.LU R97, [R1+0x1284] ;  /* 0x0012840001617983 */ /* 0x000ee80000300800 */
[----:B------:R-:W3:Y:S04]  /*26100*/  LDL.LU R98, [R1+0x1288] ;  /* 0x0012880001627983 */ /* 0x000ee80000300800 */
[----:B------:R-:W3:Y:S04]  /*26110*/  LDL.LU R99, [R1+0x128c] ;  /* 0x00128c0001637983 */ /* 0x000ee80000300800 */
        /* <DEDUP_REMOVED lines=41> */
[----:B------:R-:W4:Y:S04]  /*263b0*/  LDL.LU R100, [R1+0x1270] ;  /* 0x0012700001647983 */ /* 0x000f280000300800 */
[----:B------:R-:W4:Y:S04]  /*263c0*/  LDL.LU R101, [R1+0x1274] ;  /* 0x0012740001657983 */ /* 0x000f280000300800 */
[----:B------:R-:W4:Y:S04]  /*263d0*/  LDL.LU R102, [R1+0x1278] ;  /* 0x0012780001667983 */ /* 0x000f280000300800 */
[----:B------:R-:W4:Y:S08]  /*263e0*/  LDL.LU R103, [R1+0x127c] ;  /* 0x00127c0001677983 */ /* 0x000f300000300800 */
[----:B------:R-:W-:Y:S04]  /*263f0*/  STL.64 [R1+0x1af8], R38 ;  /* 0x001af82601007387 */ /* 0x000fe80000100a00 */
[----:B------:R-:W-:Y:S01]  /*26400*/  STL.64 [R1+0x1af0], R36 ;  /* 0x001af02401007387 */ /* 0x000fe20000100a00 */
[----:B-1----:R-:W-:-:S02]  /*26410*/  IMAD.MOV.U32 R247, RZ, RZ, R225 ;  /* 0x000000fffff77224 */ /* 0x002fc400078e00e1 */
[----:B--2---:R-:W-:Y:S02]  /*26420*/  IMAD.MOV.U32 R240, RZ, RZ, R226 ;  /* 0x000000fffff07224 */ /* 0x004fe400078e00e2 */
[----:B------:R-:W-:Y:S01]  /*26430*/  IMAD.MOV.U32 R241, RZ, RZ, R227 ;  /* 0x000000fffff17224 */ /* 0x000fe200078e00e3 */
[-C--:B---3--:R-:W-:Y:S08]  /*26440*/  HMMA.1688.F32.TF32 R88, R52, R132.reuse, R96 ;  /* 0x000000843458723c */ /* 0x088ff00000081060 */
[-C--:B----4-:R-:W-:Y:S08]  /*26450*/  HMMA.1688.F32.TF32 R72, R48, R132.reuse, R80 ;  /* 0x000000843048723c */ /* 0x090ff00000081050 */
[C---:B------:R-:W-:Y:S08]  /*26460*/  HMMA.1688.F32.TF32 R60, R44.reuse, R132, R60 ;  /* 0x000000842c3c723c */ /* 0x040ff0000008103c */
[C---:B------:R-:W-:Y:S08]  /*26470*/  HMMA.1688.F32.TF32 R56, R44.reuse, R128, R56 ;  /* 0x000000802c38723c */ /* 0x040ff00000081038 */
[----:B------:R-:W-:Y:S08]  /*26480*/  HMMA.1688.F32.TF32 R44, R44, R136, R64 ;  /* 0x000000882c2c723c */ /* 0x000ff00000081040 */
[C---:B------:R-:W-:Y:S07]  /*26490*/  HMMA.1688.F32.TF32 R64, R48.reuse, R124, R196 ;  /* 0x0000007c3040723c */ /* 0x040fee00000810c4 */
[----:B------:R-:W-:Y:S01]  /*264a0*/  STL.64 [R1+0x1b08], R58 ;  /* 0x001b083a01007387 */ /* 0x000fe20000100a00 */
[C---:B------:R-:W-:Y:S03]  /*264b0*/  HMMA.1688.F32.TF32 R68, R48.reuse, R128, R68 ;  /* 0x000000803044723c */ /* 0x040fe60000081044 */
[----:B------:R1:W-:Y:S05]  /*264c0*/  STL.64 [R1+0x1b00], R56 ;  /* 0x001b003801007387 */ /* 0x0003ea0000100a00 */
[----:B------:R-:W-:Y:S01]  /*264d0*/  HMMA.1688.F32.TF32 R48, R48, R136, R76 ;  /* 0x000000883030723c */ /* 0x000fe2000008104c */
[----:B------:R-:W-:Y:S07]  /*264e0*/  STL.64 [R1+0x1b18], R62 ;  /* 0x001b183e01007387 */ /* 0x000fee0000100a00 */
[C---:B------:R-:W-:Y:S01]  /*264f0*/  HMMA.1688.F32.TF32 R76, R52.reuse, R124, R200 ;  /* 0x0000007c344c723c */ /* 0x040fe200000810c8 */
[----:B------:R2:W-:Y:S04]  /*26500*/  STL.64 [R1+0x1b10], R60 ;  /* 0x001b103c01007387 */ /* 0x0005e80000100a00 */
[----:B------:R-:W-:Y:S03]  /*26510*/  STL.64 [R1+0x1b28], R46 ;  /* 0x001b282e01007387 */ /* 0x000fe60000100a00 */
[----:B------:R-:W-:Y:S01]  /*26520*/  HMMA.1688.F32.TF32 R80, R52, R128, R104 ;  /* 0x000000803450723c */ /* 0x000fe20000081068 */
[----:B------:R3:W-:Y:S04]  /*26530*/  STL.64 [R1+0x1b20], R44 ;  /* 0x001b202c01007387 */ /* 0x0007e80000100a00 */
[----:B------:R-:W-:Y:S04]  /*26540*/  STL.64 [R1+0x1b38], R66 ;  /* 0x001b384201007387 */ /* 0x000fe80000100a00 */
        /* <DEDUP_REMOVED lines=13> */
[----:B------:R-:W2:Y:S04]  /*26620*/  LDL.LU R244, [R1+0xe60] ;  /* 0x000e600001f47983 */ /* 0x000ea80000300800 */
[----:B------:R-:W2:Y:S04]  /*26630*/  LDL.LU R245, [R1+0xe64] ;  /* 0x000e640001f57983 */ /* 0x000ea80000300800 */
[----:B------:R-:W2:Y:S04]  /*26640*/  LDL.LU R246, [R1+0xe68] ;  /* 0x000e680001f67983 */ /* 0x000ea80000300800 */
[----:B------:R-:W2:Y:S04]  /*26650*/  LDL.LU R225, [R1+0x1cac] ;  /* 0x001cac0001e17983 */ /* 0x000ea80000300800 */
[----:B------:R-:W3:Y:S04]  /*26660*/  LDL.LU R226, [R1+0x1ca8] ;  /* 0x001ca80001e27983 */ /* 0x000ee80000300800 */
[----:B------:R-:W4:Y:S04]  /*26670*/  LDL.LU R227, [R1+0x1ca4] ;  /* 0x001ca40001e37983 */ /* 0x000f280000300800 */
        /* <DEDUP_REMOVED lines=8> */
[----:B------:R-:W4:Y:S04]  /*26700*/  LDL.LU R227, [R1+0x1c98] ;  /* 0x001c980001e37983 */ /* 0x000f280000300800 */
[----:B------:R-:W4:Y:S04]  /*26710*/  LDL.LU R228, [R1+0xef0] ;  /* 0x000ef00001e47983 */ /* 0x000f280000300800 */
[----:B------:R-:W4:Y:S04]  /*26720*/  LDL.LU R229, [R1+0xef4] ;  /* 0x000ef40001e57983 */ /* 0x000f280000300800 */
[----:B------:R-:W4:Y:S04]  /*26730*/  LDL.LU R230, [R1+0xef8] ;  /* 0x000ef80001e67983 */ /* 0x000f280000300800 */
[----:B------:R-:W4:Y:S04]  /*26740*/  LDL.LU R231, [R1+0xefc] ;  /* 0x000efc0001e77983 */ /* 0x000f280000300800 */
[----:B------:R-:W4:Y:S01]  /*26750*/  LDL.LU R40, [R1+0xf00] ;  /* 0x000f000001287983 */ /* 0x000f220000300800 */
[----:B------:R-:W-:Y:S01]  /*26760*/  HMMA.1688.F32.TF32 R52, R52, R136, R100 ;  /* 0x000000883434723c */ /* 0x000fe20000081064 */
[----:B--2---:R-:W-:-:S02]  /*26770*/  IMAD.MOV.U32 R43, RZ, RZ, R225 ;  /* 0x000000ffff2b7224 */ /* 0x004fc400078e00e1 */
[----:B---3--:R-:W-:Y:S02]  /*26780*/  IMAD.MOV.U32 R42, RZ, RZ, R226 ;  /* 0x000000ffff2a7224 */ /* 0x008fe400078e00e2 */
[----:B----4-:R-:W-:Y:S02]  /*26790*/  IMAD.MOV.U32 R41, RZ, RZ, R227 ;  /* 0x000000ffff297224 */ /* 0x010fe400078e00e3 */
[----:B------:R-:W2:Y:S04]  /*267a0*/  LDL.LU R227, [R1+0x1c94] ;  /* 0x001c940001e37983 */ /* 0x000ea80000300800 */
[----:B------:R-:W2:Y:S04]  /*267b0*/  LDL.LU R226, [R1+0x1c90] ;  /* 0x001c900001e27983 */ /* 0x000ea80000300800 */
[----:B------:R-:W2:Y:S04]  /*267c0*/  LDL.LU R225, [R1+0x1c8c] ;  /* 0x001c8c0001e17983 */ /* 0x000ea80000300800 */
[----:B-1----:R-:W3:Y:S04]  /*267d0*/  LDL.LU R56, [R1+0xf80] ;  /* 0x000f800001387983 */ /* 0x002ee80000300800 */
[----:B------:R-:W3:Y:S04]  /*267e0*/  LDL.LU R57, [R1+0xf84] ;  /* 0x000f840001397983 */ /* 0x000ee80000300800 */
[----:B------:R-:W3:Y:S04]  /*267f0*/  LDL.LU R58, [R1+0xf88] ;  /* 0x000f8800013a7983 */ /* 0x000ee80000300800 */
[----:B------:R-:W3:Y:S04]  /*26800*/  LDL.LU R59, [R1+0xf8c] ;  /* 0x000f8c00013b7983 */ /* 0x000ee80000300800 */
        /* <DEDUP_REMOVED lines=81> */
[----:B------:R-:W-:Y:S04]  /*26d20*/  STL.64 [R1+0x1b98], R54 ;  /* 0x001b983601007387 */ /* 0x000fe80000100a00 */
[----:B------:R-:W-:Y:S01]  /*26d30*/  STL.64 [R1+0x1b90], R52 ;  /* 0x001b903401007387 */ /* 0x000fe20000100a00 */
[C---:B--2---:R-:W-:Y:S08]  /*26d40*/  HMMA.1688.F32.TF32 R212, R164.reuse, R132, R212 ;  /* 0x00000084a4d4723c */ /* 0x044ff000000810d4 */
[C---:B---3--:R-:W-:Y:S08]  /*26d50*/  HMMA.1688.F32.TF32 R208, R164.reuse, R128, R208 ;  /* 0x00000080a4d0723c */ /* 0x048ff000000810d0 */
[C---:B----4-:R-:W-:Y:S08]  /*26d60*/  HMMA.1688.F32.TF32 R204, R164.reuse, R124, R204 ;  /* 0x0000007ca4cc723c */ /* 0x050ff000000810cc */
[----:B------:R-:W-:Y:S01]  /*26d70*/  HMMA.1688.F32.TF32 R164, R164, R136, R248 ;  /* 0x00000088a4a4723c */ /* 0x000fe200000810f8 */
[----:B------:R-:W2:Y:S04]  /*26d80*/  LDL.LU R248, [R1+0xe50] ;  /* 0x000e500001f87983 */ /* 0x000ea80000300800 */
[----:B------:R-:W2:Y:S04]  /*26d90*/  LDL.LU R249, [R1+0xe54] ;  /* 0x000e540001f97983 */ /* 0x000ea80000300800 */
[----:B------:R-:W2:Y:S04]  /*26da0*/  LDL.LU R250, [R1+0xe58] ;  /* 0x000e580001fa7983 */ /* 0x000ea80000300800 */
[----:B------:R-:W2:Y:S01]  /*26db0*/  LDL.LU R251, [R1+0xe5c] ;  /* 0x000e5c0001fb7983 */ /* 0x000ea20000300800 */
[C---:B------:R-:W-:Y:S08]  /*26dc0*/  HMMA.1688.F32.TF32 R104, R156.reuse, R124, R104 ;  /* 0x0000007c9c68723c */ /* 0x040ff00000081068 */
[----:B------:R-:W-:Y:S08]  /*26dd0*/  HMMA.1688.F32.TF32 R140, R156, R128, R140 ;  /* 0x000000809c8c723c */ /* 0x000ff0000008108c */
[----:B------:R-:W-:Y:S08]  /*26de0*/  HMMA.1688.F32.TF32 R36, R172, R124, R36 ;  /* 0x0000007cac24723c */ /* 0x000ff00000081024 */
[C---:B------:R-:W-:Y:S08]  /*26df0*/  HMMA.1688.F32.TF32 R144, R156.reuse, R132, R144 ;  /* 0x000000849c90723c */ /* 0x040ff00000081090 */
[----:B------:R-:W-:Y:S08]  /*26e00*/  HMMA.1688.F32.TF32 R156, R156, R136, R44 ;  /* 0x000000889c9c723c */ /* 0x000ff0000008102c */
[C---:B------:R-:W-:Y:S01]  /*26e10*/  HMMA.1688.F32.TF32 R44, R172.reuse, R128, R40 ;  /* 0x00000080ac2c723c */ /* 0x040fe20000081028 */
[----:B------:R-:W-:Y:S04]  /*26e20*/  STL.64 [R1+0x1b0], R36 ;  /* 0x0001b02401007387 */ /* 0x000fe80000100a00 */
[----:B------:R1:W-:Y:S03]  /*26e30*/  STL.64 [R1+0x1b8], R38 ;  /* 0x0001b82601007387 */ /* 0x0003e60000100a00 */
[C---:B------:R-:W-:Y:S08]  /*26e40*/  HMMA.1688.F32.TF32 R40, R172.reuse, R132, R228 ;  /* 0x00000084ac28723c */ /* 0x040ff000000810e4 */
[----:B-1----:R-:W-:Y:S01]  /*26e50*/  HMMA.1688.F32.TF32 R36, R172, R136, R232 ;  /* 0x00000088ac24723c */ /* 0x002fe200000810e8 */
[----:B------:R-:W-:Y:S01]  /*26e60*/  IMAD.MOV.U32 R14, RZ, RZ, R9 ;  /* 0x000000ffff0e7224 */ /* 0x000fe200078e0009 */
[----:B------:R-:W-:Y:S05]  /*26e70*/  LDS R172, [R6+0xc000] ;  /* 0x00c0000006ac7984 */ /* 0x000fea0000000800 */
[----:B------:R-:W-:Y:S04]  /*26e80*/  STL.64 [R1+0x1a0], R44 ;  /* 0x0001a02c01007387 */ /* 0x000fe80000100a00 */
[----:B------:R1:W-:Y:S04]  /*26e90*/  STL.64 [R1+0x1a8], R46 ;  /* 0x0001a82e01007387 */ /* 0x0003e80000100a00 */
[----:B------:R-:W-:Y:S04]  /*26ea0*/  STL.64 [R1+0x190], R40 ;  /* 0x0001902801007387 */ /* 0x000fe80000100a00 */
[----:B------:R3:W-:Y:S01]  /*26eb0*/  STL.64 [R1+0x198], R42 ;  /* 0x0001982a01007387 */ /* 0x0007e20000100a00 */
[C---:B-1----:R-:W-:Y:S03]  /*26ec0*/  HMMA.1688.F32.TF32 R44, R176.reuse, R124, R236 ;  /* 0x0000007cb02c723c */ /* 0x042fe600000810ec */
[----:B------:R-:W-:Y:S04]  /*26ed0*/  STL.64 [R1+0x160], R36 ;  /* 0x0001602401007387 */ /* 0x000fe80000100a00 */
[----:B------:R1:W-:Y:S01]  /*26ee0*/  STL.64 [R1+0x168], R38 ;  /* 0x0001682601007387 */ /* 0x0003e20000100a00 */
[----:B---3--:R-:W-:Y:S01]  /*26ef0*/  HMMA.1688.F32.TF32 R40, R176, R128, R240 ;  /* 0x00000080b028723c */ /* 0x008fe200000810f0 */
[----:B------:R-:W-:-:S02]  /*26f00*/  IMAD.MOV.U32 R110, RZ, RZ, R8 ;  /* 0x000000ffff6e7224 */ /* 0x000fc400078e0008 */
[----:B------:R-:W-:Y:S04]  /*26f10*/  LDS R174, [R6+0xe000] ;  /* 0x00e0000006ae7984 */ /* 0x000fe80000000800 */
[----:B------:R-:W-:Y:S01]  /*26f20*/  LDS R173, [R7+0xc000] ;  /* 0x00c0000007ad7984 */ /* 0x000fe20000000800 */
[----:B-1----:R-:W-:Y:S03]  /*26f30*/  HMMA.1688.F32.TF32 R36, R176, R132, R244 ;  /* 0x00000084b024723c */ /* 0x002fe600000810f4 */
[----:B------:R-:W1:Y:S04]  /*26f40*/  LDS R175, [R7+0xe000] ;  /* 0x00e0000007af7984 */ /* 0x000e680000000800 */
[----:B------:R-:W-:Y:S01]  /*26f50*/  STL.64 [R1+0x2a0], R44 ;  /* 0x0002a02c01007387 */ /* 0x000fe20000100a00 */
[C---:B------:R-:W-:Y:S03]  /*26f60*/  HMMA.1688.F32.TF32 R216, R168.reuse, R124, R216 ;  /* 0x0000007ca8d8723c */ /* 0x040fe600000810d8 */
[----:B------:R-:W-:Y:S05]  /*26f70*/  STL.64 [R1+0x2a8], R46 ;  /* 0x0002a82e01007387 */ /* 0x000fea0000100a00 */
[C---:B------:R-:W-:Y:S08]  /*26f80*/  HMMA.1688.F32.TF32 R220, R168.reuse, R128, R220 ;  /* 0x00000080a8dc723c */ /* 0x040ff000000810dc */
[C---:B------:R-:W-:Y:S08]  /*26f90*/  HMMA.1688.F32.TF32 R224, R168.reuse, R132, R224 ;  /* 0x00000084a8e0723c */ /* 0x040ff000000810e0 */
[-C--:B------:R-:W-:Y:S01]  /*26fa0*/  HMMA.1688.F32.TF32 R168, R168, R136.reuse, R56 ;  /* 0x00000088a8a8723c */ /* 0x080fe20000081038 */
[----:B------:R-:W3:Y:S04]  /*26fb0*/  LDL.LU R56, [R1+0xda0] ;  /* 0x000da00001387983 */ /* 0x000ee80000300800 */
[----:B------:R4:W-:Y:S04]  /*26fc0*/  STL.64 [R1+0x290], R40 ;  /* 0x0002902801007387 */ /* 0x0009e80000100a00 */
[----:B------:R1:W-:Y:S04]  /*26fd0*/  STL.64 [R1+0x298], R42 ;  /* 0x0002982a01007387 */ /* 0x0003e80000100a00 */
[----:B------:R1:W-:Y:S04]  /*26fe0*/  STL.64 [R1+0x280], R36 ;  /* 0x0002802401007387 */ /* 0x0003e80000100a00 */
[----:B------:R1:W-:Y:S04]  /*26ff0*/  STL.64 [R1+0x288], R38 ;  /* 0x0002882601007387 */ /* 0x0003e80000100a00 */
        /* <DEDUP_REMOVED lines=20> */
[----:B--2---:R-:W-:Y:S03]  /*27140*/  HMMA.1688.F32.TF32 R44, R176, R136, R248 ;  /* 0x00000088b02c723c */ /* 0x004fe600000810f8 */
[----:B------:R-:W-:Y:S04]  /*27150*/  LDS R176, [R6+0xc080] ;  /* 0x00c0800006b07984 */ /* 0x000fe80000000800 */
[----:B------:R-:W-:Y:S01]  /*27160*/  LDS R178, [R6+0xe080] ;  /* 0x00e0800006b27984 */ /* 0x000fe20000000800 */
[-C--:B------:R-:W-:Y:S03]  /*27170*/  HMMA.1688.F32.TF32 R92, R152, R124.reuse, R92 ;  /* 0x0000007c985c723c */ /* 0x080fe6000008105c */
[----:B------:R-:W-:Y:S04]  /*27180*/  LDS R177, [R7+0xc080] ;  /* 0x00c0800007b17984 */ /* 0x000fe80000000800 */
[----:B------:R-:W1:Y:S08]  /*27190*/  LDS R179, [R7+0xe080] ;  /* 0x00e0800007b37984 */ /* 0x000e700000000800 */
        /* <DEDUP_REMOVED lines=17> */
[C---:B---3--:R-:W-:Y:S11]  /*272b0*/  HMMA.1688.F32.TF32 R44, R180.reuse, R124, R56 ;  /* 0x0000007cb42c723c */ /* 0x048ff60000081038 */
[----:B------:R-:W-:Y:S11]  /*272c0*/  @!UPT UIADD3 URZ, URZ, URZ, URZ ;  /* 0x0000003f3f3ff290 */ /* 0x000ff6000fffe03f */
[----:B------:R-:W-:Y:S01]  /*272d0*/  @!UPT UIADD3 URZ, URZ, URZ, URZ ;  /* 0x0000003f3f3ff290 */ /* 0x000fe2000fffe03f */
[----:B------:R4:W-:Y:S01]  /*272e0*/  STL [R1+0x380], R44 ;  /* 0x0003802c01007387 */ /* 0x0009e20000100800 */
[----:B------:R-:W-:Y:S02]  /*272f0*/  IMAD.MOV.U32 R32, RZ, RZ, R45 ;  /* 0x000000ffff207224 */ /* 0x000fe400078e002d */
[----:B------:R-:W-:Y:S02]  /*27300*/  IMAD.MOV.U32 R29, RZ, RZ, R46 ;  /* 0x000000ffff1d7224 */ /* 0x000fe400078e002e */
[----:B------:R-:W-:Y:S02]  /*27310*/  IMAD.MOV.U32 R4, RZ, RZ, R47 ;  /* 0x000000ffff047224 */ /* 0x000fe400078e002f */
[C---:B----4-:R-:W-:Y:S08]  /*27320*/  HMMA.1688.F32.TF32 R44, R180.reuse, R128, R36 ;  /* 0x00000080b42c723c */ /* 0x050ff00000081024 */
[----:B------:R-:W-:Y:S01]  /*27330*/  HMMA.1688.F32.TF32 R36, R180, R132, R40 ;  /* 0x00000084b424723c */ /* 0x000fe20000081028 */
[----:B------:R3:W-:Y:S04]  /*27340*/  STL [R1+0x1adc], R4 ;  /* 0x001adc0401007387 */ /* 0x0007e80000100800 */
[----:B------:R4:W-:Y:S04]  /*27350*/  STL [R1+0x1ad8], R29 ;  /* 0x001ad81d01007387 */ /* 0x0009e80000100800 */
[----:B------:R1:W-:Y:S06]  /*27360*/  STL [R1+0x1ad4], R32 ;  /* 0x001ad42001007387 */ /* 0x0003ec0000100800 */
[----:B------:R-:W-:Y:S04]  /*27370*/  STL.64 [R1+0x370], R44 ;  /* 0x0003702c01007387 */ /* 0x000fe80000100a00 */
[----:B------:R-:W-:Y:S04]  /*27380*/  STL.64 [R1+0x378], R46 ;  /* 0x0003782e01007387 */ /* 0x000fe80000100a00 */
[----:B------:R1:W-:Y:S01]  /*27390*/  STL [R1+0x360], R36 ;  /* 0x0003602401007387 */ /* 0x0003e20000100800 */
[----:B---3--:R-:W-:-:S02]  /*273a0*/  IMAD.MOV.U32 R4, RZ, RZ, R37 ;  /* 0x000000ffff047224 */ /* 0x008fc400078e0025 */
[----:B----4-:R-:W-:Y:S02]  /*273b0*/  IMAD.MOV.U32 R29, RZ, RZ, R38 ;  /* 0x000000ffff1d7224 */ /* 0x010fe400078e0026 */
[----:B-1----:R-:W-:Y:S02]  /*273c0*/  IMAD.MOV.U32 R32, RZ, RZ, R39 ;  /* 0x000000ffff207224 */ /* 0x002fe400078e0027 */
[C---:B------:R-:W-:Y:S11]  /*273d0*/  HMMA.1688.F32.TF32 R36, R184.reuse, R124, R232 ;  /* 0x0000007cb824723c */ /* 0x040ff600000810e8 */
[----:B------:R-:W-:Y:S11]  /*273e0*/  @!UPT UIADD3 URZ, URZ, URZ, URZ ;  /* 0x0000003f3f3ff290 */ /* 0x000ff6000fffe03f */
[----:B------:R-:W-:Y:S02]  /*273f0*/  @!UPT UIADD3 URZ, URZ, URZ, URZ ;  /* 0x0000003f3f3ff290 */ /* 0x000fe4000fffe03f */
[----:B------:R-:W-:Y:S02]  /*27400*/  IMAD.MOV.U32 R24, RZ, RZ, R36 ;  /* 0x000000ffff187224 */ /* 0x000fe400078e0024 */
[----:B------:R-:W-:Y:S02]  /*27410*/  IMAD.MOV.U32 R21, RZ, RZ, R37 ;  /* 0x000000ffff157224 */ /* 0x000fe400078e0025 */
[----:B------:R-:W-:Y:S02]  /*27420*/  IMAD.MOV.U32 R12, RZ, RZ, R38 ;  /* 0x000000ffff0c7224 */ /* 0x000fe400078e0026 */
[----:B------:R-:W-:Y:S02]  /*27430*/  IMAD.MOV.U32 R13, RZ, RZ, R39 ;  /* 0x000000ffff0d7224 */ /* 0x000fe400078e0027 */
[C---:B--2---:R-:W-:Y:S11]  /*27440*/  HMMA.1688.F32.TF32 R36, R184.reuse, R128, R236 ;  /* 0x00000080b824723c */ /* 0x044ff600000810ec */
[----:B------:R-:W-:Y:S11]  /*27450*/  @!UPT UIADD3 URZ, URZ, URZ, URZ ;  /* 0x0000003f3f3ff290 */ /* 0x000ff6000fffe03f */
[----:B------:R-:W-:Y:S02]  /*27460*/  @!UPT UIADD3 URZ, URZ, URZ, URZ ;  /* 0x0000003f3f3ff290 */ /* 0x000fe4000fffe03f */
[----:B------:R-:W-:Y:S02]  /*27470*/  IMAD.MOV.U32 R20, RZ, RZ, R36 ;  /* 0x000000ffff147224 */ /* 0x000fe400078e0024 */
[----:B------:R-:W-:Y:S02]  /*27480*/  IMAD.MOV.U32 R108, RZ, RZ, R37 ;  /* 0x000000ffff6c7224 */ /* 0x000fe400078e0025 */
[----:B------:R-:W-:Y:S02]  /*27490*/  IMAD.MOV.U32 R109, RZ, RZ, R38 ;  /* 0x000000ffff6d7224 */ /* 0x000fe400078e0026 */
[----:B------:R-:W-:Y:S02]  /*274a0*/  IMAD.MOV.U32 R85, RZ, RZ, R39 ;  /* 0x000000ffff557224 */ /* 0x000fe400078e0027 */
[C---:B------:R-:W-:Y:S08]  /*274b0*/  HMMA.1688.F32.TF32 R36, R184.reuse, R132, R240 ;  /* 0x00000084b824723c */ /* 0x040ff000000810f0 */
[----:B------:R-:W-:Y:S07]  /*274c0*/  HMMA.1688.F32.TF32 R184, R184, R136, R244 ;  /* 0x00000088b8b8723c */ /* 0x000fee00000810f4 */
[----:B------:R-:W-:-:S02]  /*274d0*/  IMAD.MOV.U32 R244, RZ, RZ, R35 ;  /* 0x000000fffff47224 */ /* 0x000fc400078e0023 */
[----:B------:R-:W2:Y:S07]  /*274e0*/  LDL.LU R35, [R1+0x1c88] ;  /* 0x001c880001237983 */ /* 0x000eae0000300800 */
[----:B------:R-:W-:Y:S02]  /*274f0*/  IMAD.MOV.U32 R28, RZ, RZ, R36 ;  /* 0x000000ffff1c7224 */ /* 0x000fe400078e0024 */
[----:B------:R-:W-:Y:S02]  /*27500*/  IMAD.MOV.U32 R121, RZ, RZ, R37 ;  /* 0x000000ffff797224 */ /* 0x000fe400078e0025 */
[----:B------:R-:W-:-:S02]  /*27510*/  IMAD.MOV.U32 R120, RZ, RZ, R38 ;  /* 0x000000ffff787224 */ /* 0x000fc400078e0026 */
[----:B------:R-:W-:Y:S02]  /*27520*/  IMAD.MOV.U32 R117, RZ, RZ, R39 ;  /* 0x000000ffff757224 */ /* 0x000fe400078e0027 */
[----:B------:R-:W-:Y:S01]  /*27530*/  HMMA.1688.F32.TF32 R36, R188, R124, R248 ;  /* 0x0000007cbc24723c */ /* 0x000fe200000810f8 */
[----:B------:R-:W-:Y:S02]  /*27540*/  IMAD.MOV.U32 R245, RZ, RZ, R26 ;  /* 0x000000fffff57224 */ /* 0x000fe400078e001a */
[----:B------:R-:W3:Y:S01]  /*27550*/  LDL.LU R26, [R1+0x1c84] ;  /* 0x001c8400011a7983 */ /* 0x000ee20000300800 */
[----:B------:R-:W-:Y:S02]  /*27560*/  IMAD.MOV.U32 R246, RZ, RZ, R27 ;  /* 0x000000fffff67224 */ /* 0x000fe400078e001b */
[----:B------:R-:W-:Y:S01]  /*27570*/  IMAD.MOV.U32 R247, RZ, RZ, R34 ;  /* 0x000000fffff77224 */ /* 0x000fe200078e0022 */
[----:B------:R-:W3:Y:S04]  /*27580*/  LDL.LU R27, [R1+0x1c80] ;  /* 0x001c8000011b7983 */ /* 0x000ee80000300800 */
[----:B------:R-:W4:Y:S04]  /*27590*/  LDL.LU R34, [R1+0x1c7c] ;  /* 0x001c7c0001227983 */ /* 0x000f280000300800 */
[----:B------:R-:W3:Y:S04]  /*275a0*/  LDL.LU R40, [R1+0xb70] ;  /* 0x000b700001287983 */ /* 0x000ee80000300800 */
[----:B------:R-:W3:Y:S04]  /*275b0*/  LDL.LU R41, [R1+0xb74] ;  /* 0x000b740001297983 */ /* 0x000ee80000300800 */
[----:B------:R-:W3:Y:S01]  /*275c0*/  LDL.LU R42, [R1+0xb78] ;  /* 0x000b7800012a7983 */ /* 0x000ee20000300800 */
[----:B------:R-:W-:-:S02]  /*275d0*/  IMAD.MOV.U32 R17, RZ, RZ, R36 ;  /* 0x000000ffff117224 */ /* 0x000fc400078e0024 */
[----:B------:R-:W-:Y:S01]  /*275e0*/  IMAD.MOV.U32 R16, RZ, RZ, R37 ;  /* 0x000000ffff107224 */ /* 0x000fe200078e0025 */
[----:B------:R-:W3:Y:S01]  /*275f0*/  LDL.LU R43, [R1+0xb7c] ;  /* 0x000b7c00012b7983 */ /* 0x000ee20000300800 */
[----:B------:R-:W-:Y:S01]  /*27600*/  IMAD.MOV.U32 R9, RZ, RZ, R38 ;  /* 0x000000ffff097224 */ /* 0x000fe200078e0026 */
[----:B------:R-:W-:Y:S02]  /*27610*/  HMMA.1688.F32.TF32 R96, R152, R128, R96 ;  /* 0x000000809860723c */ /* 0x000fe40000081060 */
[----:B------:R-:W3:Y:S01]  /*27620*/  LDL.LU R36, [R1+0xb90] ;  /* 0x000b900001247983 */ /* 0x000ee20000300800 */
[----:B------:R-:W-:-:S03]  /*27630*/  IMAD.MOV.U32 R8, RZ, RZ, R39 ;  /* 0x000000ffff087224 */ /* 0x000fc600078e0027 */
[----:B------:R-:W3:Y:S02]  /*27640*/  LDL.LU R37, [R1+0xb94] ;  /* 0x000b940001257983 */ /* 0x000ee40000300800 */
[C---:B------:R-:W-:Y:S02]  /*27650*/  HMMA.1688.F32.TF32 R100, R152.reuse, R132, R100 ;  /* 0x000000849864723c */ /* 0x040fe40000081064 */
[----:B------:R-:W3:Y:S04]  /*27660*/  LDL.LU R38, [R1+0xb98] ;  /* 0x000b980001267983 */ /* 0x000ee80000300800 */
[----:B------:R-:W3:Y:S02]  /*27670*/  LDL.LU R39, [R1+0xb9c] ;  /* 0x000b9c0001277983 */ /* 0x000ee40000300800 */
[----:B------:R-:W-:Y:S02]  /*27680*/  HMMA.1688.F32.TF32 R152, R152, R136, R64 ;  /* 0x000000889898723c */ /* 0x000fe40000081040 */
[----:B------:R-:W3:Y:S04]  /*27690*/  LDL.LU R64, [R1+0xc30] ;  /* 0x000c300001407983 */ /* 0x000ee80000300800 */
[----:B------:R-:W3:Y:S04]  /*276a0*/  LDL.LU R65, [R1+0xc34] ;  /* 0x000c340001417983 */ /* 0x000ee80000300800 */
        /* <DEDUP_REMOVED lines=12> */
[----:B------:R-:W3:Y:S05]  /*27770*/  LDL.LU R59, [R1+0xbac] ;  /* 0x000bac00013b7983 */ /* 0x000eea0000300800 */
[-C--:B------:R-:W-:Y:S01]  /*27780*/  HMMA.1688.F32.TF32 R160, R160, R136.reuse, R60 ;  /* 0x00000088a0a0723c */ /* 0x080fe2000008103c */
[----:B------:R-:W3:Y:S04]  /*27790*/  LDL.LU R60, [R1+0xc10] ;  /* 0x000c1000013c7983 */ /* 0x000ee80000300800 */
[----:B------:R-:W3:Y:S03]  /*277a0*/  LDL.LU R61, [R1+0xc14] ;  /* 0x000c1400013d7983 */ /* 0x000ee60000300800 */
[----:B------:R-:W-:Y:S01]  /*277b0*/  HMMA.1688.F32.TF32 R180, R180, R136, R228 ;  /* 0x00000088b4b4723c */ /* 0x000fe200000810e4 */
[----:B------:R-:W3:Y:S04]  /*277c0*/  LDL.LU R62, [R1+0xc18] ;  /* 0x000c1800013e7983 */ /* 0x000ee80000300800 */
[----:B------:R-:W3:Y:S04]  /*277d0*/  LDL.LU R63, [R1+0xc1c] ;  /* 0x000c1c00013f7983 */ /* 0x000ee80000300800 */
[----:B------:R-:W3:Y:S01]  /*277e0*/  LDL.LU R228, [R1+0xad0] ;  /* 0x000ad00001e47983 */ /* 0x000ee20000300800 */
[----:B------:R-:W-:-:S03]  /*277f0*/  IMAD.MOV.U32 R241, RZ, RZ, R86 ;  /* 0x000000fffff17224 */ /* 0x000fc600078e0056 */
[----:B------:R-:W3:Y:S04]  /*27800*/  LDL.LU R229, [R1+0xad4] ;  /* 0x000ad40001e57983 */ /* 0x000ee80000300800 */
[----:B------:R-:W3:Y:S04]  /*27810*/  LDL.LU R230, [R1+0xad8] ;  /* 0x000ad80001e67983 */ /* 0x000ee80000300800 */
[----:B------:R-:W3:Y:S01]  /*27820*/  LDL.LU R231, [R1+0xadc] ;  /* 0x000adc0001e77983 */ /* 0x000ee20000300800 */
[----:B--2---:R-:W-:-:S03]  /*27830*/  IMAD.MOV.U32 R240, RZ, RZ, R35 ;  /* 0x000000fffff07224 */ /* 0x004fc600078e0023 */
[----:B------:R-:W2:Y:S04]  /*27840*/  LDL.LU R35, [R1+0x1c78] ;  /* 0x001c780001237983 */ /* 0x000ea80000300800 */
[----:B------:R-:W3:Y:S01]  /*27850*/  LDL.LU R86, [R1+0x1c74] ;  /* 0x001c740001567983 */ /* 0x000ee20000300800 */
[----:B------:R-:W-:Y:S02]  /*27860*/  IMAD.MOV.U32 R242, RZ, RZ, R30 ;  /* 0x000000fffff27224 */ /* 0x000fe400078e001e */
[----:B------:R-:W-:Y:S01]  /*27870*/  IMAD.MOV.U32 R243, RZ, RZ, R31 ;  /* 0x000000fffff37224 */ /* 0x000fe200078e001f */
[----:B------:R-:W3:Y:S04]  /*27880*/  LDL.LU R30, [R1+0x1c70] ;  /* 0x001c7000011e7983 */ /* 0x000ee80000300800 */
[----:B------:R-:W3:Y:S04]  /*27890*/  LDL.LU R31, [R1+0x1c6c] ;  /* 0x001c6c00011f7983 */ /* 0x000ee80000300800 */
[----:B------:R-:W3:Y:S01]  /*278a0*/  LDL.LU R236, [R1+0xa20] ;  /* 0x000a200001ec7983 */ /* 0x000ee20000300800 */
[----:B------:R-:W-:-:S02]  /*278b0*/  IMAD.MOV.U32 R248, RZ, RZ, R87 ;  /* 0x000000fffff87224 */ /* 0x000fc400078e0057 */
[----:B----4-:R-:W-:Y:S02]  /*278c0*/  IMAD.MOV.U32 R237, RZ, RZ, R34 ;  /* 0x000000ffffed7224 */ /* 0x010fe400078e0022 */
[----:B------:R-:W4:Y:S01]  /*278d0*/  LDL.LU R34, [R1+0x1c68] ;  /* 0x001c680001227983 */ /* 0x000f220000300800 */
[----:B--2---:R-:W-:-:S03]  /*278e0*/  IMAD.MOV.U32 R238, RZ, RZ, R35 ;  /* 0x000000ffffee7224 */ /* 0x004fc600078e0023 */
[----:B------:R-:W4:Y:S01]  /*278f0*/  LDL.LU R35, [R1+0x1c64] ;  /* 0x001c640001237983 */ /* 0x000f220000300800 */
[----:B---3--:R-:W-:-:S03]  /*27900*/  IMAD.MOV.U32 R239, RZ, RZ, R86 ;  /* 0x000000ffffef7224 */ /* 0x008fc600078e0056 */
[----:B------:R-:W2:Y:S04]  /*27910*/  LDL.LU R86, [R1+0x1c60] ;  /* 0x001c600001567983 */ /* 0x000ea80000300800 */
[----:B------:R-:W2:Y:S04]  /*27920*/  LDL.LU R232, [R1+0xb30] ;  /* 0x000b300001e87983 */ /* 0x000ea80000300800 */
[----:B------:R-:W2:Y:S04]  /*27930*/  LDL.LU R233, [R1+0xb34] ;  /* 0x000b340001e97983 */ /* 0x000ea80000300800 */
[----:B------:R-:W2:Y:S04]  /*27940*/  LDL.LU R234, [R1+0xb38] ;  /* 0x000b380001ea7983 */ /* 0x000ea80000300800 */
[----:B------:R-:W2:Y:S04]  /*27950*/  LDL.LU R235, [R1+0xb3c] ;  /* 0x000b3c0001eb7983 */ /* 0x000ea80000300800 */
[----:B------:R-:W2:Y:S01]  /*27960*/  LDL.LU R87, [R1+0x1c5c] ;  /* 0x001c5c0001577983 */ /* 0x000ea20000300800 */
[C---:B------:R-:W-:Y:S08]  /*27970*/  HMMA.1688.F32.TF32 R48, R188.reuse, R128, R64 ;  /* 0x00000080bc30723c */ /* 0x040ff00000081040 */
[----:B------:R-:W-:Y:S11]  /*27980*/  HMMA.1688.F32.TF32 R44, R188, R132, R44 ;  /* 0x00000084bc2c723c */ /* 0x000ff6000008102c */
[----:B------:R-:W-:Y:S05]  /*27990*/  @!UPT UIADD3 URZ, URZ, URZ, URZ ;  /* 0x0000003f3f3ff290 */ /* 0x000fea000fffe03f */
[----:B------:R-:W-:Y:S02]  /*279a0*/  IMAD.MOV.U32 R33, RZ, RZ, R48 ;  /* 0x000000ffff217224 */ /* 0x000fe400078e0030 */
[----:B------:R-:W-:Y:S02]  /*279b0*/  IMAD.MOV.U32 R112, RZ, RZ, R49 ;  /* 0x000000ffff707224 */ /* 0x000fe400078e0031 */
[----:B------:R-:W-:Y:S02]  /*279c0*/  IMAD.MOV.U32 R113, RZ, RZ, R50 ;  /* 0x000000ffff717224 */ /* 0x000fe400078e0032 */
[----:B------:R-:W-:Y:S02]  /*279d0*/  IMAD.MOV.U32 R116, RZ, RZ, R51 ;  /* 0x000000ffff747224 */ /* 0x000fe400078e0033 */
[----:B------:R-:W-:Y:S01]  /*279e0*/  HMMA.1688.F32.TF32 R48, R192, R124, R56 ;  /* 0x0000007cc030723c */ /* 0x000fe20000081038 */
[----:B------:R-:W-:Y:S02]  /*279f0*/  IMAD.MOV.U32 R252, RZ, RZ, R44 ;  /* 0x000000fffffc7224 */ /* 0x000fe400078e002c */
[----:B------:R-:W-:-:S02]  /*27a00*/  IMAD.MOV.U32 R5, RZ, RZ, R45 ;  /* 0x000000ffff057224 */ /* 0x000fc400078e002d */
[----:B------:R-:W-:Y:S02]  /*27a10*/  IMAD.MOV.U32 R25, RZ, RZ, R46 ;  /* 0x000000ffff197224 */ /* 0x000fe400078e002e */
[----:B------:R-:W-:Y:S02]  /*27a20*/  IMAD.MOV.U32 R84, RZ, RZ, R47 ;  /* 0x000000ffff547224 */ /* 0x000fe400078e002f */
[C---:B------:R-:W-:Y:S08]  /*27a30*/  HMMA.1688.F32.TF32 R44, R192.reuse, R128, R36 ;  /* 0x00000080c02c723c */ /* 0x040ff00000081024 */
[----:B------:R-:W-:Y:S01]  /*27a40*/  HMMA.1688.F32.TF32 R36, R192, R132, R40 ;  /* 0x00000084c024723c */ /* 0x000fe20000081028 */
[----:B------:R-:W-:-:S02]  /*27a50*/  IMAD.MOV.U32 R249, RZ, RZ, R3 ;  /* 0x000000fffff97224 */ /* 0x000fc400078e0003 */
[----:B------:R-:W-:-:S03]  /*27a60*/  IMAD.MOV.U32 R250, RZ, RZ, R2 ;  /* 0x000000fffffa7224 */ /* 0x000fc600078e0002 */
[----:B------:R-:W-:Y:S01]  /*27a70*/  STL.64 [R1+0x6c0], R48 ;  /* 0x0006c03001007387 */ /* 0x000fe20000100a00 */
[----:B------:R-:W-:-:S03]  /*27a80*/  IMAD.MOV.U32 R251, RZ, RZ, R0 ;  /* 0x000000fffffb7224 */ /* 0x000fc600078e0000 */
[----:B------:R-:W-:Y:S05]  /*27a90*/  STL.64 [R1+0x6c8], R50 ;  /* 0x0006c83201007387 */ /* 0x000fea0000100a00 */
[----:B------:R-:W-:Y:S04]  /*27aa0*/  STL.64 [R1+0x6d0], R44 ;  /* 0x0006d02c01007387 */ /* 0x000fe80000100a00 */
[----:B------:R-:W-:Y:S04]  /*27ab0*/  STL.64 [R1+0x6d8], R46 ;  /* 0x0006d82e01007387 */ /* 0x000fe80000100a00 */
[----:B------:R1:W-:Y:S01]  /*27ac0*/  STL [R1+0x780], R36 ;  /* 0x0007802401007387 */ /* 0x0003e20000100800 */
[----:B------:R-:W-:-:S02]  /*27ad0*/  IMAD.MOV.U32 R0, RZ, RZ, R37 ;  /* 0x000000ffff007224 */ /* 0x000fc400078e0025 */
[----:B------:R-:W-:Y:S02]  /*27ae0*/  IMAD.MOV.U32 R2, RZ, RZ, R38 ;  /* 0x000000ffff027224 */ /* 0x000fe400078e0026 */
[----:B------:R-:W-:Y:S02]  /*27af0*/  IMAD.MOV.U32 R3, RZ, RZ, R39 ;  /* 0x000000ffff037224 */ /* 0x000fe400078e0027 */
[-C--:B-1----:R-:W-:Y:S08]  /*27b00*/  HMMA.1688.F32.TF32 R36, R192, R136.reuse, R228 ;  /* 0x00000088c024723c */ /* 0x082ff000000810e4 */
[----:B------:R-:W-:Y:S11]  /*27b10*/  HMMA.1688.F32.TF32 R188, R188, R136, R60 ;  /* 0x00000088bcbc723c */ /* 0x000ff6000008103c */
[----:B------:R-:W-:Y:S05]  /*27b20*/  @!UPT UIADD3 URZ, URZ, URZ, URZ ;  /* 0x0000003f3f3ff290 */ /* 0x000fea000fffe03f */
[----:B------:R-:W-:Y:S02]  /*27b30*/  IMAD.MOV.U32 R137, RZ, RZ, R36 ;  /* 0x000000ffff897224 */ /* 0x000fe400078e0024 */
[----:B------:R-:W-:Y:S02]  /*27b40*/  IMAD.MOV.U32 R136, RZ, RZ, R37 ;  /* 0x000000ffff887224 */ /* 0x000fe400078e0025 */
[----:B------:R-:W-:Y:S02]  /*27b50*/  IMAD.MOV.U32 R133, RZ, RZ, R38 ;  /* 0x000000ffff857224 */ /* 0x000fe400078e0026 */
[----:B------:R-:W-:Y:S01]  /*27b60*/  IMAD.MOV.U32 R132, RZ, RZ, R39 ;  /* 0x000000ffff847224 */ /* 0x000fe200078e0027 */
[C---:B------:R-:W-:Y:S08]  /*27b70*/  HMMA.1688.F32.TF32 R44, R172.reuse, R30, R240 ;  /* 0x0000001eac2c723c */ /* 0x040ff000000810f0 */
[C---:B----4-:R-:W-:Y:S08]  /*27b80*/  HMMA.1688.F32.TF32 R36, R172.reuse, R34, R236 ;  /* 0x00000022ac24723c */ /* 0x050ff000000810ec */
[C---:B--2---:R-:W-:Y:S11]  /*27b90*/  HMMA.1688.F32.TF32 R40, R172.reuse, R86, R232 ;  /* 0x00000056ac28723c */ /* 0x044ff600000810e8 */
[----:B------:R-:W-:Y:S11]  /*27ba0*/  @!UPT UIADD3 URZ, URZ, URZ, URZ ;  /* 0x0000003f3f3ff290 */ /* 0x000ff6000fffe03f */
[----:B------:R-:W-:Y:S01]  /*27bb0*/  @!UPT UIADD3 URZ, URZ, URZ, URZ ;  /* 0x0000003f3f3ff290 */ /* 0x000fe2000fffe03f */
[----:B------:R-:W-:Y:S04]  /*27bc0*/  STL.64 [R1+0xad0], R40 ;  /* 0x000ad02801007387 */ /* 0x000fe80000100a00 */
[----:B------:R1:W-:Y:S04]  /*27bd0*/  STL.64 [R1+0xad8], R42 ;  /* 0x000ad82a01007387 */ /* 0x0003e80000100a00 */
[----:B------:R-:W-:Y:S04]  /*27be0*/  STL.64 [R1+0xb30], R36 ;  /* 0x000b302401007387 */ /* 0x000fe80000100a00 */
[----:B------:R2:W-:Y:S01]  /*27bf0*/  STL.64 [R1+0xb38], R38 ;  /* 0x000b382601007387 */ /* 0x0005e20000100a00 */
[C---:B-1----:R-:W-:Y:S08]  /*27c00*/  HMMA.1688.F32.TF32 R40, R172.reuse, R26, R244 ;  /* 0x0000001aac28723c */ /* 0x042ff000000810f4 */
[----:B--2---:R-:W-:Y:S01]  /*27c10*/  HMMA.1688.F32.TF32 R36, R172, R22, R248 ;  /* 0x00000016ac24723c */ /* 0x004fe200000810f8 */
[----:B------:R1:W-:Y:S04]  /*27c20*/  STL.64 [R1+0xc20], R44 ;  /* 0x000c202c01007387 */ /* 0x0003e80000100a00 */
[----:B------:R2:W-:Y:S04]  /*27c30*/  STL.64 [R1+0xc28], R46 ;  /* 0x000c282e01007387 */ /* 0x0005e80000100a00 */
[----:B------:R-:W3:Y:S06]  /*27c40*/  LDL.LU R60, [R1+0x90] ;  /* 0x00009000013c7983 */ /* 0x000eec0000300800 */
[----:B------:R-:W-:Y:S04]  /*27c50*/  STL.64 [R1+0xea0], R40 ;  /* 0x000ea02801007387 */ /* 0x000fe80000100a00 */
[----:B------:R-:W-:Y:S04]  /*27c60*/  STL.64 [R1+0xea8], R42 ;  /* 0x000ea82a01007387 */ /* 0x000fe80000100a00 */
[----:B------:R4:W-:Y:S04]  /*27c70*/  STL.64 [R1+0xfc0], R36 ;  /* 0x000fc02401007387 */ /* 0x0009e80000100a00 */
[----:B------:R1:W-:Y:S04]  /*27c80*/  STL.64 [R1+0xfc8], R38 ;  /* 0x000fc82601007387 */ /* 0x0003e80000100a00 */
        /* <DEDUP_REMOVED lines=30> */
[----:B------:R-:W3:Y:S01]  /*27e70*/  LDL.LU R118, [R1+0x1c54] ;  /* 0x001c540001767983 */ /* 0x000ee20000300800 */
[----:B------:R-:W-:-:S02]  /*27e80*/  IMAD.MOV.U32 R250, RZ, RZ, R122 ;  /* 0x000000fffffa7224 */ /* 0x000fc400078e007a */
[----:B------:R-:W-:Y:S01]  /*27e90*/  IMAD.MOV.U32 R251, RZ, RZ, R123 ;  /* 0x000000fffffb7224 */ /* 0x000fe200078e007b */
        /* <DEDUP_REMOVED lines=24> */
[----:B------:R-:W-:Y:S02]  /*28020*/  IMAD.MOV.U32 R244, RZ, RZ, R110 ;  /* 0x000000fffff47224 */ /* 0x000fe400078e006e */
[----:B------:R-:W-:Y:S02]  /*28030*/  IMAD.MOV.U32 R245, RZ, RZ, R14 ;  /* 0x000000fffff57224 */ /* 0x000fe400078e000e */
[----:B------:R-:W-:Y:S02]  /*28040*/  IMAD.MOV.U32 R246, RZ, RZ, R19 ;  /* 0x000000fffff67224 */ /* 0x000fe400078e0013 */
[----:B------:R-:W-:Y:S02]  /*28050*/  IMAD.MOV.U32 R247, RZ, RZ, R18 ;  /* 0x000000fffff77224 */ /* 0x000fe400078e0012 */
[----:B--2---:R-:W-:Y:S02]  /*28060*/  IMAD.MOV.U32 R241, RZ, RZ, R119 ;  /* 0x000000fffff17224 */ /* 0x004fe400078e0077 */
[----:B---3--:R-:W-:-:S02]  /*28070*/  IMAD.MOV.U32 R240, RZ, RZ, R118 ;  /* 0x000000fffff07224 */ /* 0x008fc400078e0076 */
[----:B------:R-:W2:Y:S04]  /*28080*/  LDL.LU R118, [R1+0x1c48] ;  /* 0x001c480001767983 */ /* 0x000ea80000300800 */
[----:B------:R-:W2:Y:S04]  /*28090*/  LDL.LU R119, [R1+0x1c44] ;  /* 0x001c440001777983 */ /* 0x000ea80000300800 */
[----:B------:R-:W4:Y:S04]  /*280a0*/  LDL.LU R114, [R1+0x1c40] ;  /* 0x001c400001727983 */ /* 0x000f280000300800 */
[----:B------:R-:W4:Y:S04]  /*280b0*/  LDL.LU R115, [R1+0x1c3c] ;  /* 0x001c3c0001737983 */ /* 0x000f280000300800 */
[----:B------:R-:W3:Y:S04]  /*280c0*/  LDL.LU R110, [R1+0x1c38] ;  /* 0x001c3800016e7983 */ /* 0x000ee80000300800 */
        /* <DEDUP_REMOVED lines=19> */
[----:B------:R-:W-:Y:S02]  /*28200*/  IMAD.MOV.U32 R59, RZ, RZ, R11 ;  /* 0x000000ffff3b7224 */ /* 0x000fe400078e000b */
[----:B--2---:R-:W-:Y:S02]  /*28210*/  IMAD.MOV.U32 R71, RZ, RZ, R14 ;  /* 0x000000ffff477224 */ /* 0x004fe400078e000e */
[----:B---3--:R-:W-:Y:S02]  /*28220*/  IMAD.MOV.U32 R70, RZ, RZ, R19 ;  /* 0x000000ffff467224 */ /* 0x008fe400078e0013 */
[----:B----4-:R-:W-:-:S02]  /*28230*/  IMAD.MOV.U32 R69, RZ, RZ, R18 ;  /* 0x000000ffff457224 */ /* 0x010fc400078e0012 */
[----:B------:R-:W2:Y:S04]  /*28240*/  LDL.LU R18, [R1+0x1c28] ;  /* 0x001c280001127983 */ /* 0x000ea80000300800 */
[----:B------:R-:W2:Y:S04]  /*28250*/  LDL.LU R19, [R1+0x1c24] ;  /* 0x001c240001137983 */ /* 0x000ea80000300800 */
[----:B------:R-:W3:Y:S04]  /*28260*/  LDL.LU R14, [R1+0x1c20] ;  /* 0x001c2000010e7983 */ /* 0x000ee80000300800 */
[----:B------:R-:W3:Y:S04]  /*28270*/  LDL.LU R15, [R1+0x1c1c] ;  /* 0x001c1c00010f7983 */ /* 0x000ee80000300800 */
[----:B------:R-:W4:Y:S04]  /*28280*/  LDL.LU R111, [R1+0x1c18] ;  /* 0x001c1800016f7983 */ /* 0x000f280000300800 */
[----:B------:R-:W4:Y:S04]  /*28290*/  LDL.LU R10, [R1+0x1c14] ;  /* 0x001c1400010a7983 */ /* 0x000f280000300800 */
[----:B------:R-:W4:Y:S01]  /*282a0*/  LDL.LU R11, [R1+0x1c10] ;  /* 0x001c1000010b7983 */ /* 0x000f220000300800 */
[C---:B------:R-:W-:Y:S08]  /*282b0*/  HMMA.1688.F32.TF32 R36, R172.reuse, R114, R36 ;  /* 0x00000072ac24723c */ /* 0x040ff00000081024 */
[C---:B------:R-:W-:Y:S08]  /*282c0*/  HMMA.1688.F32.TF32 R240, R172.reuse, R118, R240 ;  /* 0x00000076acf0723c */ /* 0x040ff000000810f0 */
[C---:B------:R-:W-:Y:S08]  /*282d0*/  HMMA.1688.F32.TF32 R244, R172.reuse, R122, R244 ;  /* 0x0000007aacf4723c */ /* 0x040ff000000810f4 */
[C---:B------:R-:W-:Y:S08]  /*282e0*/  HMMA.1688.F32.TF32 R248, R172.reuse, R126, R248 ;  /* 0x0000007eacf8723c */ /* 0x040ff000000810f8 */
[C---:B--2---:R-:W-:Y:S08]  /*282f0*/  HMMA.1688.F32.TF32 R40, R172.reuse, R18, R40 ;  /* 0x00000012ac28723c */ /* 0x044ff00000081028 */
[C---:B---3--:R-:W-:Y:S08]  /*28300*/  HMMA.1688.F32.TF32 R228, R172.reuse, R14, R228 ;  /* 0x0000000eace4723c */ /* 0x048ff000000810e4 */
[C---:B----4-:R-:W-:Y:S08]  /*28310*/  HMMA.1688.F32.TF32 R236, R172.reuse, R110, R236 ;  /* 0x0000006eacec723c */ /* 0x050ff000000810ec */
[----:B------:R-:W-:Y:S01]  /*28320*/  HMMA.1688.F32.TF32 R232, R172, R10, R232 ;  /* 0x0000000aace8723c */ /* 0x000fe200000810e8 */
        /* <DEDUP_REMOVED lines=11> */
[----:B------:R-:W4:Y:S04]  /*283e0*/  LDL.LU.64 R232, [R1+0x1be0] ;  /* 0x001be00001e87983 */ /* 0x000f280000300a00 */
[----:B------:R-:W-:Y:S04]  /*283f0*/  STL.64 [R1+0x1280], R236 ;  /* 0x001280ec01007387 */ /* 0x000fe80000100a00 */
[----:B------:R1:W-:Y:S04]  /*28400*/  STL.64 [R1+0x1288], R238 ;  /* 0x001288ee01007387 */ /* 0x0003e80000100a00 */
[----:B-1----:R-:W2:Y:S04]  /*28410*/  LDL.LU.64 R238, [R1+0x1bd8] ;  /* 0x001bd80001ee7983 */ /* 0x002ea80000300a00 */
[----:B------:R-:W2:Y:S04]  /*28420*/  LDL.LU.64 R236, [R1+0x1bd0] ;  /* 0x001bd00001ec7983 */ /* 0x000ea80000300a00 */
[----:B------:R1:W-:Y:S04]  /*28430*/  STL.64 [R1+0x1310], R36 ;  /* 0x0013102401007387 */ /* 0x0003e80000100a00 */
[----:B------:R1:W-:Y:S04]  /*28440*/  STL.64 [R1+0x1318], R38 ;  /* 0x0013182601007387 */ /* 0x0003e80000100a00 */
[----:B-1----:R-:W2:Y:S04]  /*28450*/  LDL.LU R36, [R1+0xb10] ;  /* 0x000b100001247983 */ /* 0x002ea80000300800 */
[----:B------:R-:W2:Y:S04]  /*28460*/  LDL.LU R37, [R1+0xb14] ;  /* 0x000b140001257983 */ /* 0x000ea80000300800 */
[----:B------:R-:W2:Y:S04]  /*28470*/  LDL.LU R38, [R1+0xb18] ;  /* 0x000b180001267983 */ /* 0x000ea80000300800 */
[----:B------:R-:W2:Y:S04]  /*28480*/  LDL.LU R39, [R1+0xb1c] ;  /* 0x000b1c0001277983 */ /* 0x000ea80000300800 */
        /* <DEDUP_REMOVED lines=13> */
[C---:B------:R-:W-:Y:S08]  /*28560*/  HMMA.1688.F32.TF32 R52, R176.reuse, R34, R52 ;  /* 0x00000022b034723c */ /* 0x040ff00000081034 */
[C---:B------:R-:W-:Y:S08]  /*28570*/  HMMA.1688.F32.TF32 R88, R176.reuse, R30, R88 ;  /* 0x0000001eb058723c */ /* 0x040ff00000081058 */
[C---:B------:R-:W-:Y:S08]  /*28580*/  HMMA.1688.F32.TF32 R80, R176.reuse, R26, R80 ;  /* 0x0000001ab050723c */ /* 0x040ff00000081050 */
[C---:B------:R-:W-:Y:S08]  /*28590*/  HMMA.1688.F32.TF32 R48, R176.reuse, R18, R48 ;  /* 0x00000012b030723c */ /* 0x040ff00000081030 */
[C---:B------:R-:W-:Y:S08]  /*285a0*/  HMMA.1688.F32.TF32 R72, R176.reuse, R14, R72 ;  /* 0x0000000eb048723c */ /* 0x040ff00000081048 */
[----:B------:R-:W-:Y:S08]  /*285b0*/  HMMA.1688.F32.TF32 R44, R176, R114, R44 ;  /* 0x00000072b02c723c */ /* 0x000ff0000008102c */
[C---:B--2---:R-:W-:Y:S08]  /*285c0*/  HMMA.1688.F32.TF32 R240, R172.reuse, R138, R240 ;  /* 0x0000008aacf0723c */ /* 0x044ff000000810f0 */
[C---:B---3--:R-:W-:Y:S08]  /*285d0*/  HMMA.1688.F32.TF32 R244, R172.reuse, R134, R244 ;  /* 0x00000086acf4723c */ /* 0x048ff000000810f4 */
[----:B----4-:R-:W-:Y:S01]  /*285e0*/  HMMA.1688.F32.TF32 R248, R172, R130, R248 ;  /* 0x00000082acf8723c */ /* 0x010fe200000810f8 */
[----:B------:R-:W-:Y:S04]  /*285f0*/  LDS R172, [R6+0xc100] ;  /* 0x00c1000006ac7984 */ /* 0x000fe80000000800 */
[----:B------:R-:W-:Y:S04]  /*28600*/  LDS R174, [R6+0xe100] ;  /* 0x00e1000006ae7984 */ /* 0x000fe80000000800 */
[----:B------:R-:W-:Y:S04]  /*28610*/  LDS R173, [R7+0xc100] ;  /* 0x00c1000007ad7984 */ /* 0x000fe80000000800 */
[----:B------:R-:W1:Y:S10]  /*28620*/  LDS R175, [R7+0xe100] ;  /* 0x00e1000007af7984 */ /* 0x000e740000000800 */
        /* <DEDUP_REMOVED lines=9> */
[----:B------:R2:W-:Y:S02]  /*286c0*/  STL.64 [R1+0xa68], R54 ;  /* 0x000a683601007387 */ /* 0x0005e40000100a00 */
[C---:B--2---:R-:W-:Y:S02]  /*286d0*/  HMMA.1688.F32.TF32 R52, R176.reuse, R22, R76 ;  /* 0x00000016b034723c */ /* 0x044fe4000008104c */
[----:B------:R-:W-:Y:S04]  /*286e0*/  STL.64 [R1+0xb20], R88 ;  /* 0x000b205801007387 */ /* 0x000fe80000100a00 */
[----:B------:R-:W-:Y:S04]  /*286f0*/  STL.64 [R1+0xb28], R90 ;  /* 0x000b285a01007387 */ /* 0x000fe80000100a00 */
[----:B------:R-:W-:Y:S04]  /*28700*/  STL.64 [R1+0xc40], R80 ;  /* 0x000c405001007387 */ /* 0x000fe80000100a00 */
[----:B------:R-:W-:Y:S09]  /*28710*/  STL.64 [R1+0xc48], R82 ;  /* 0x000c485201007387 */ /* 0x000ff20000100a00 */
[----:B------:R-:W-:Y:S04]  /*28720*/  STL.64 [R1+0xc70], R52 ;  /* 0x000c703401007387 */ /* 0x000fe80000100a00 */
[----:B------:R2:W-:Y:S04]  /*28730*/  STL.64 [R1+0xc78], R54 ;  /* 0x000c783601007387 */ /* 0x0005e80000100a00 */
[----:B------:R-:W-:Y:S04]  /*28740*/  STL.64 [R1+0xf30], R48 ;  /* 0x000f303001007387 */ /* 0x000fe80000100a00 */
[----:B------:R3:W-:Y:S01]  /*28750*/  STL.64 [R1+0xf38], R50 ;  /* 0x000f383201007387 */ /* 0x0007e20000100a00 */
[C---:B--2---:R-:W-:Y:S08]  /*28760*/  HMMA.1688.F32.TF32 R52, R176.reuse, R10, R68 ;  /* 0x0000000ab034723c */ /* 0x044ff00000081044 */
[C---:B---3--:R-:W-:Y:S01]  /*28770*/  HMMA.1688.F32.TF32 R48, R176.reuse, R110, R64 ;  /* 0x0000006eb030723c */ /* 0x048fe20000081040 */
[----:B------:R-:W-:Y:S04]  /*28780*/  STL.64 [R1+0x1080], R72 ;  /* 0x0010804801007387 */ /* 0x000fe80000100a00 */
[----:B------:R-:W-:Y:S10]  /*28790*/  STL.64 [R1+0x1088], R74 ;  /* 0x0010884a01007387 */ /* 0x000ff40000100a00 */
        /* <DEDUP_REMOVED lines=17> */
[----:B--2---:R-:W-:Y:S01]  /*288b0*/  HMMA.1688.F32.TF32 R44, R176, R138, R40 ;  /* 0x0000008ab02c723c */ /* 0x004fe20000081028 */
[----:B------:R-:W-:Y:S04]  /*288c0*/  LDS R40, [R6+0xc180] ;  /* 0x00c1800006287984 */ /* 0x000fe80000000800 */
[----:B------:R-:W-:Y:S03]  /*288d0*/  LDS R42, [R6+0xe180] ;  /* 0x00e18000062a7984 */ /* 0x000fe60000000800 */
[C---:B-1----:R-:W-:Y:S01]  /*288e0*/  HMMA.1688.F32.TF32 R36, R172.reuse, R86, R36 ;  /* 0x00000056ac24723c */ /* 0x042fe20000081024 */
[----:B------:R-:W-:Y:S04]  /*288f0*/  STL.64 [R1+0x1450], R52 ;  /* 0x0014503401007387 */ /* 0x000fe80000100a00 */
[----:B------:R-:W-:Y:S04]  /*28900*/  STL.64 [R1+0x1458], R54 ;  /* 0x0014583601007387 */ /* 0x000fe80000100a00 */
[----:B------:R-:W-:Y:S04]  /*28910*/  STL.64 [R1+0x1440], R48 ;  /* 0x0014403001007387 */ /* 0x000fe80000100a00 */
[----:B------:R-:W-:Y:S04]  /*28920*/  STL.64 [R1+0x1448], R50 ;  /* 0x0014483201007387 */ /* 0x000fe80000100a00 */
[----:B------:R1:W-:Y:S04]  /*28930*/  STL.64 [R1+0x1430], R44 ;  /* 0x0014302c01007387 */ /* 0x0003e80000100a00 */
[----:B------:R2:W-:Y:S04]  /*28940*/  STL.64 [R1+0x1438], R46 ;  /* 0x0014382e01007387 */ /* 0x0005e80000100a00 */
[----:B------:R-:W3:Y:S04]  /*28950*/  LDL.LU R192, [R1+0xd0] ;  /* 0x0000d00001c07983 */ /* 0x000ee80000300800 */
[----:B------:R4:W-:Y:S04]  /*28960*/  STL.64 [R1+0x810], R36 ;  /* 0x0008102401007387 */ /* 0x0009e80000100a00 */
        /* <DEDUP_REMOVED lines=81> */
[----:B------:R-:W1:Y:S01]  /*28e80*/  LDS R43, [R7+0xe180] ;  /* 0x00e18000072b7984 */ /* 0x000e620000000800 */
[C---:B---3--:R-:W-:Y:S08]  /*28e90*/  HMMA.1688.F32.TF32 R56, R172.reuse, R118, R56 ;  /* 0x00000076ac38723c */ /* 0x048ff00000081038 */
[C---:B------:R-:W-:Y:S08]  /*28ea0*/  HMMA.1688.F32.TF32 R60, R172.reuse, R114, R60 ;  /* 0x00000072ac3c723c */ /* 0x040ff0000008103c */
[C---:B--2---:R-:W-:Y:S08]  /*28eb0*/  HMMA.1688.F32.TF32 R44, R172.reuse, R110, R44 ;  /* 0x0000006eac2c723c */ /* 0x044ff0000008102c */
[C---:B------:R-:W-:Y:S08]  /*28ec0*/  HMMA.1688.F32.TF32 R68, R172.reuse, R14, R68 ;  /* 0x0000000eac44723c */ /* 0x040ff00000081044 */
[C---:B------:R-:W-:Y:S08]  /*28ed0*/  HMMA.1688.F32.TF32 R72, R172.reuse, R18, R72 ;  /* 0x00000012ac48723c */ /* 0x040ff00000081048 */
[C---:B------:R-:W-:Y:S08]  /*28ee0*/  HMMA.1688.F32.TF32 R48, R172.reuse, R22, R48 ;  /* 0x00000016ac30723c */ /* 0x040ff00000081030 */
[C---:B------:R-:W-:Y:S08]  /*28ef0*/  HMMA.1688.F32.TF32 R88, R172.reuse, R30, R88 ;  /* 0x0000001eac58723c */ /* 0x040ff00000081058 */
[C---:B------:R-:W-:Y:S08]  /*28f00*/  HMMA.1688.F32.TF32 R52, R172.reuse, R34, R52 ;  /* 0x00000022ac34723c */ /* 0x040ff00000081034 */
[C---:B------:R-:W-:Y:S11]  /*28f10*/  HMMA.1688.F32.TF32 R80, R172.reuse, R26, R80 ;  /* 0x0000001aac50723c */ /* 0x040ff60000081050 */
[----:B------:R-:W-:Y:S04]  /*28f20*/  @!UPT UIADD3 URZ, URZ, URZ, URZ ;  /* 0x0000003f3f3ff290 */ /* 0x000fe8000fffe03f */
[----:B------:R-:W-:Y:S04]  /*28f30*/  STL.64 [R1+0x920], R52 ;  /* 0x0009203401007387 */ /* 0x000fe80000100a00 */
[----:B------:R2:W-:Y:S01]  /*28f40*/  STL.64 [R1+0x928], R54 ;  /* 0x0009283601007387 */ /* 0x0005e20000100a00 */
[C---:B------:R-:W-:Y:S03]  /*28f50*/  HMMA.1688.F32.TF32 R64, R172.reuse, R10, R64 ;  /* 0x0000000aac40723c */ /* 0x040fe60000081040 */
[----:B--2---:R-:W2:Y:S04]  /*28f60*/  LDL.LU.64 R54, [R1+0x1b98] ;  /* 0x001b980001367983 */ /* 0x004ea80000300a00 */
[----:B------:R-:W2:Y:S04]  /*28f70*/  LDL.LU.64 R52, [R1+0x1b90] ;  /* 0x001b900001347983 */ /* 0x000ea80000300a00 */
[----:B------:R-:W-:Y:S04]  /*28f80*/  STL.64 [R1+0x970], R88 ;  /* 0x0009705801007387 */ /* 0x000fe80000100a00 */
[----:B------:R3:W-:Y:S01]  /*28f90*/  STL.64 [R1+0x978], R90 ;  /* 0x0009785a01007387 */ /* 0x0007e20000100a00 */
[C---:B----4-:R-:W-:Y:S03]  /*28fa0*/  HMMA.1688.F32.TF32 R36, R172.reuse, R122, R36 ;  /* 0x0000007aac24723c */ /* 0x050fe60000081024 */
        /* <DEDUP_REMOVED lines=37> */
[----:B------:R-:W2:Y:S02]  /*29200*/  LDL.LU.64 R36, [R1+0x1af0] ;  /* 0x001af00001247983 */ /* 0x000ea40000300a00 */
[C---:B--2---:R-:W-:Y:S11]  /*29210*/  HMMA.1688.F32.TF32 R36, R172.reuse, R126, R36 ;  /* 0x0000007eac24723c */ /* 0x044ff60000081024 */
[----:B------:R-:W-:Y:S11]  /*29220*/  @!UPT UIADD3 URZ, URZ, URZ, URZ ;  /* 0x0000003f3f3ff290 */ /* 0x000ff6000fffe03f */
[----:B------:R-:W-:Y:S01]  /*29230*/  @!UPT UIADD3 URZ, URZ, URZ, URZ ;  /* 0x0000003f3f3ff290 */ /* 0x000fe2000fffe03f */
[----:B------:R-:W-:Y:S04]  /*29240*/  STL.64 [R1+0x13f0], R36 ;  /* 0x0013f02401007387 */ /* 0x000fe80000100a00 */
[----:B------:R1:W-:Y:S02]  /*29250*/  STL.64 [R1+0x13f8], R38 ;  /* 0x0013f82601007387 */ /* 0x0003e40000100a00 */
[C---:B-1----:R-:W-:Y:S02]  /*29260*/  HMMA.1688.F32.TF32 R36, R172.reuse, R130, R56 ;  /* 0x00000082ac24723c */ /* 0x042fe40000081038 */
[----:B------:R-:W2:Y:S11]  /*29270*/  LDL.LU R56, [R1+0x960] ;  /* 0x0009600001387983 */ /* 0x000eb60000300800 */
[----:B------:R-:W-:Y:S10]  /*29280*/  @!UPT UIADD3 URZ, URZ, URZ, URZ ;  /* 0x0000003f3f3ff290 */ /* 0x000ff4000fffe03f */
[----:B------:R-:W-:Y:S04]  /*29290*/  STL.64 [R1+0x13e0], R36 ;  /* 0x0013e02401007387 */ /* 0x000fe80000100a00 */
[----:B------:R1:W-:Y:S04]  /*292a0*/  STL.64 [R1+0x13e8], R38 ;  /* 0x0013e82601007387 */ /* 0x0003e80000100a00 */
[----:B------:R-:W2:Y:S04]  /*292b0*/  LDL.LU R57, [R1+0x964] ;  /* 0x0009640001397983 */ /* 0x000ea80000300800 */
[----:B------:R-:W2:Y:S01]  /*292c0*/  LDL.LU R58, [R1+0x968] ;  /* 0x00096800013a7983 */ /* 0x000ea20000300800 */
[C---:B-1----:R-:W-:Y:S03]  /*292d0*/  HMMA.1688.F32.TF32 R36, R172.reuse, R134, R60 ;  /* 0x00000086ac24723c */ /* 0x042fe6000008103c */
[----:B------:R-:W2:Y:S04]  /*292e0*/  LDL.LU R59, [R1+0x96c] ;  /* 0x00096c00013b7983 */ /* 0x000ea80000300800 */
[----:B------:R-:W2:Y:S11]  /*292f0*/  LDL.LU R60, [R1+0xa40] ;  /* 0x000a4000013c7983 */ /* 0x000eb60000300800 */
[----:B------:R-:W-:Y:S05]  /*29300*/  @!UPT UIADD3 URZ, URZ, URZ, URZ ;  /* 0x0000003f3f3ff290 */ /* 0x000fea000fffe03f */
[----:B------:R-:W-:Y:S04]  /*29310*/  STL.64 [R1+0x13d0], R36 ;  /* 0x0013d02401007387 */ /* 0x000fe80000100a00 */
[----:B------:R1:W-:Y:S04]  /*29320*/  STL.64 [R1+0x13d8], R38 ;  /* 0x0013d82601007387 */ /* 0x0003e80000100a00 */
[----:B------:R-:W2:Y:S04]  /*29330*/  LDL.LU R61, [R1+0xa44] ;  /* 0x000a4400013d7983 */ /* 0x000ea80000300800 */
[----:B------:R-:W2:Y:S01]  /*29340*/  LDL.LU R62, [R1+0xa48] ;  /* 0x000a4800013e7983 */ /* 0x000ea20000300800 */
[----:B-1----:R-:W-:Y:S03]  /*29350*/  HMMA.1688.F32.TF32 R36, R172, R138, R44 ;  /* 0x0000008aac24723c */ /* 0x002fe6000008102c */
[----:B------:R-:W2:Y:S04]  /*29360*/  LDL.LU R63, [R1+0xa4c] ;  /* 0x000a4c00013f7983 */ /* 0x000ea80000300800 */
[----:B------:R-:W2:Y:S11]  /*29370*/  LDL.LU R44, [R1+0xb00] ;  /* 0x000b0000012c7983 */ /* 0x000eb60000300800 */
[----:B------:R-:W-:Y:S05]  /*29380*/  @!UPT UIADD3 URZ, URZ, URZ, URZ ;  /* 0x0000003f3f3ff290 */ /* 0x000fea000fffe03f */
[----:B------:R-:W-:Y:S04]  /*29390*/  STL.64 [R1+0x13c0], R36 ;  /* 0x0013c02401007387 */ /* 0x000fe80000100a00 */
[----:B------:R-:W-:Y:S04]  /*293a0*/  STL.64 [R1+0x13c8], R38 ;  /* 0x0013c82601007387 */ /* 0x000fe80000100a00 */
[----:B------:R-:W2:Y:S04]  /*293b0*/  LDL.LU R45, [R1+0xb04] ;  /* 0x000b0400012d7983 */ /* 0x000ea80000300800 */
[----:B------:R-:W2:Y:S04]  /*293c0*/  LDL.LU R46, [R1+0xb08] ;  /* 0x000b0800012e7983 */ /* 0x000ea80000300800 */
[----:B------:R-:W2:Y:S01]  /*293d0*/  LDL.LU R47, [R1+0xb0c] ;  /* 0x000b0c00012f7983 */ /* 0x000ea20000300800 */
[C---:B------:R-:W-:Y:S03]  /*293e0*/  HMMA.1688.F32.TF32 R72, R40.reuse, R134, R72 ;  /* 0x000000862848723c */ /* 0x040fe60000081048 */
[----:B------:R-:W-:Y:S04]  /*293f0*/  LDS R36, [R6+0xc200] ;  /* 0x00c2000006247984 */ /* 0x000fe80000000800 */
[----:B------:R-:W-:Y:S04]  /*29400*/  LDS R38, [R6+0xe200] ;  /* 0x00e2000006267984 */ /* 0x000fe80000000800 */
[----:B------:R-:W-:Y:S04]  /*29410*/  LDS R37, [R7+0xc200] ;  /* 0x00c2000007257984 */ /* 0x000fe80000000800 */
[----:B------:R-:W1:Y:S01]  /*29420*/  LDS R39, [R7+0xe200] ;  /* 0x00e2000007277984 */ /* 0x000e620000000800 */
[C---:B--2---:R-:W-:Y:S08]  /*29430*/  HMMA.1688.F32.TF32 R172, R40.reuse, R86, R44 ;  /* 0x0000005628ac723c */ /* 0x044ff0000008102c */
[C---:B------:R-:W-:Y:S08]  /*29440*/  HMMA.1688.F32.TF32 R44, R40.reuse, R34, R60 ;  /* 0x00000022282c723c */ /* 0x040ff0000008103c */
[C---:B------:R-:W-:Y:S07]  /*29450*/  HMMA.1688.F32.TF32 R60, R40.reuse, R30, R56 ;  /* 0x0000001e283c723c */ /* 0x040fee0000081038 */
[----:B------:R-:W-:Y:S01]  /*29460*/  STL.64 [R1+0x410], R172 ;  /* 0x000410ac01007387 */ /* 0x000fe20000100a00 */
[C---:B------:R-:W-:Y:S03]  /*29470*/  HMMA.1688.F32.TF32 R56, R40.reuse, R26, R176 ;  /* 0x0000001a2838723c */ /* 0x040fe600000810b0 */
[----:B------:R-:W-:Y:S04]  /*29480*/  STL.64 [R1+0x418], R174 ;  /* 0x000418ae01007387 */ /* 0x000fe80000100a00 */
        /* <DEDUP_REMOVED lines=9> */
[C---:B-1----:R-:W-:Y:S03]  /*29520*/  HMMA.1688.F32.TF32 R56, R40.reuse, R14, R236 ;  /* 0x0000000e2838723c */ /* 0x042fe600000810ec */
[----:B------:R1:W-:Y:S05]  /*29530*/  STL.64 [R1+0xb08], R46 ;  /* 0x000b082e01007387 */ /* 0x0003ea0000100a00 */
[C---:B-1----:R-:W-:Y:S06]  /*29540*/  HMMA.1688.F32.TF32 R44, R40.reuse, R10, R240 ;  /* 0x0000000a282c723c */ /* 0x042fec00000810f0 */
[----:B------:R-:W-:Y:S04]  /*29550*/  STL.64 [R1+0xc10], R60 ;  /* 0x000c103c01007387 */ /* 0x000fe80000100a00 */
[----:B------:R1:W-:Y:S05]  /*29560*/  STL.64 [R1+0xc18], R62 ;  /* 0x000c183e01007387 */ /* 0x0003ea0000100a00 */
[----:B------:R-:W-:Y:S04]  /*29570*/  STL.64 [R1+0xe80], R56 ;  /* 0x000e803801007387 */ /* 0x000fe80000100a00 */
[----:B------:R2:W-:Y:S01]  /*29580*/  STL.64 [R1+0xe88], R58 ;  /* 0x000e883a01007387 */ /* 0x0005e20000100a00 */
[C---:B-1----:R-:W-:Y:S03]  /*29590*/  HMMA.1688.F32.TF32 R60, R40.reuse, R110, R244 ;  /* 0x0000006e283c723c */ /* 0x042fe600000810f4 */
[----:B------:R-:W-:Y:S05]  /*295a0*/  STL.64 [R1+0xf20], R44 ;  /* 0x000f202c01007387 */ /* 0x000fea0000100a00 */
[C---:B--2---:R-:W-:Y:S01]  /*295b0*/  HMMA.1688.F32.TF32 R56, R40.reuse, R114, R248 ;  /* 0x000000722838723c */ /* 0x044fe200000810f8 */
[----:B------:R1:W-:Y:S07]  /*295c0*/  STL.64 [R1+0xf28], R46 ;  /* 0x000f282e01007387 */ /* 0x0003ee0000100a00 */
[C---:B-1----:R-:W-:Y:S07]  /*295d0*/  HMMA.1688.F32.TF32 R44, R40.reuse, R118, R192 ;  /* 0x00000076282c723c */ /* 0x042fee00000810c0 */
[----:B------:R-:W-:Y:S04]  /*295e0*/  STL.64 [R1+0x1070], R60 ;  /* 0x0010703c01007387 */ /* 0x000fe80000100a00 */
[----:B------:R1:W-:Y:S04]  /*295f0*/  STL.64 [R1+0x1078], R62 ;  /* 0x0010783e01007387 */ /* 0x0003e80000100a00 */
[----:B------:R-:W-:Y:S04]  /*29600*/  STL.64 [R1+0x10e0], R56 ;  /* 0x0010e03801007387 */ /* 0x000fe80000100a00 */
[----:B------:R2:W-:Y:S01]  /*29610*/  STL.64 [R1+0x10e8], R58 ;  /* 0x0010e83a01007387 */ /* 0x0005e20000100a00 */
[C---:B-1----:R-:W-:Y:S03]  /*29620*/  HMMA.1688.F32.TF32 R60, R40.reuse, R122, R76 ;  /* 0x0000007a283c723c */ /* 0x042fe6000008104c */
[----:B------:R-:W-:Y:S05]  /*29630*/  STL.64 [R1+0x11a0], R44 ;  /* 0x0011a02c01007387 */ /* 0x000fea0000100a00 */
[C---:B--2---:R-:W-:Y:S01]  /*29640*/  HMMA.1688.F32.TF32 R56, R40.reuse, R126, R64 ;  /* 0x0000007e2838723c */ /* 0x044fe20000081040 */
[----:B------:R1:W-:Y:S07]  /*29650*/  STL.64 [R1+0x11a8], R46 ;  /* 0x0011a82e01007387 */ /* 0x0003ee0000100a00 */
[C---:B-1----:R-:W-:Y:S07]  /*29660*/  HMMA.1688.F32.TF32 R44, R40.reuse, R130, R68 ;  /* 0x00000082282c723c */ /* 0x042fee0000081044 */
[----:B------:R1:W-:Y:S04]  /*29670*/  STL.64 [R1+0x1240], R60 ;  /* 0x0012403c01007387 */ /* 0x0003e80000100a00 */
[----:B------:R2:W-:Y:S04]  /*29680*/  STL.64 [R1+0x1248], R62 ;  /* 0x0012483e01007387 */ /* 0x0005e80000100a00 */
[----:B------:R-:W3:Y:S04]  /*29690*/  LDL.LU R248, [R1+0x850] ;  /* 0x0008500001f87983 */ /* 0x000ee80000300800 */
[----:B------:R-:W-:Y:S04]  /*296a0*/  STL.64 [R1+0x1390], R56 ;  /* 0x0013903801007387 */ /* 0x000fe80000100a00 */
[----:B------:R-:W-:Y:S04]  /*296b0*/  STL.64 [R1+0x1398], R58 ;  /* 0x0013983a01007387 */ /* 0x000fe80000100a00 */
        /* <DEDUP_REMOVED lines=45> */
[----:B------:R-:W-:Y:S03]  /*29990*/  HMMA.1688.F32.TF32 R40, R40, R138, R48 ;  /* 0x0000008a2828723c */ /* 0x000fe60000081030 */
        /* <DEDUP_REMOVED lines=16> */
[----:B------:R1:W-:Y:S04]  /*29aa0*/  STL.64 [R1+0x1370], R72 ;  /* 0x0013704801007387 */ /* 0x0003e80000100a00 */
[----:B------:R4:W-:Y:S04]  /*29ab0*/  STL.64 [R1+0x1378], R74 ;  /* 0x0013784a01007387 */ /* 0x0009e80000100a00 */
[----:B-1----:R-:W3:Y:S04]  /*29ac0*/  LDL.LU R72, [R1+0x950] ;  /* 0x0009500001487983 */ /* 0x002ee80000300800 */
[----:B------:R-:W3:Y:S04]  /*29ad0*/  LDL.LU R73, [R1+0x954] ;  /* 0x0009540001497983 */ /* 0x000ee80000300800 */
[----:B----4-:R-:W3:Y:S04]  /*29ae0*/  LDL.LU R74, [R1+0x958] ;  /* 0x00095800014a7983 */ /* 0x010ee80000300800 */
[----:B------:R-:W3:Y:S04]  /*29af0*/  LDL.LU R75, [R1+0x95c] ;  /* 0x00095c00014b7983 */ /* 0x000ee80000300800 */
[----:B------:R-:W4:Y:S04]  /*29b00*/  LDL.LU R48, [R1+0xa30] ;  /* 0x000a300001307983 */ /* 0x000f280000300800 */
[----:B------:R-:W-:Y:S04]  /*29b10*/  STL.64 [R1+0x1330], R40 ;  /* 0x0013302801007387 */ /* 0x000fe80000100a00 */
[----:B------:R-:W-:Y:S04]  /*29b20*/  STL.64 [R1+0x1338], R42 ;  /* 0x0013382a01007387 */ /* 0x000fe80000100a00 */
[----:B------:R-:W4:Y:S04]  /*29b30*/  LDL.LU R49, [R1+0xa34] ;  /* 0x000a340001317983 */ /* 0x000f280000300800 */
[----:B------:R-:W4:Y:S04]  /*29b40*/  LDL.LU R50, [R1+0xa38] ;  /* 0x000a380001327983 */ /* 0x000f280000300800 */
[----:B------:R-:W4:Y:S04]  /*29b50*/  LDL.LU R51, [R1+0xa3c] ;  /* 0x000a3c0001337983 */ /* 0x000f280000300800 */
[----:B------:R-:W-:Y:S04]  /*29b60*/  LDS R40, [R6+0xc280] ;  /* 0x00c2800006287984 */ /* 0x000fe80000000800 */
[----:B------:R-:W-:Y:S04]  /*29b70*/  LDS R42, [R6+0xe280] ;  /* 0x00e28000062a7984 */ /* 0x000fe80000000800 */
[----:B------:R-:W-:Y:S04]  /*29b80*/  LDS R41, [R7+0xc280] ;  /* 0x00c2800007297984 */ /* 0x000fe80000000800 */
[----:B------:R-:W1:Y:S01]  /*29b90*/  LDS R43, [R7+0xe280] ;  /* 0x00e28000072b7984 */ /* 0x000e620000000800 */
[C---:B--2---:R-:W-:Y:S11]  /*29ba0*/  HMMA.1688.F32.TF32 R76, R36.reuse, R86, R76 ;  /* 0x00000056244c723c */ /* 0x044ff6000008104c */
[----:B------:R-:W-:Y:S11]  /*29bb0*/  @!UPT UIADD3 URZ, URZ, URZ, URZ ;  /* 0x0000003f3f3ff290 */ /* 0x000ff6000fffe03f */
[----:B------:R-:W-:Y:S01]  /*29bc0*/  @!UPT UIADD3 URZ, URZ, URZ, URZ ;  /* 0x0000003f3f3ff290 */ /* 0x000fe2000fffe03f */
[----:B------:R-:W-:Y:S04]  /*29bd0*/  STL.64 [R1+0x300], R76 ;  /* 0x0003004c01007387 */ /* 0x000fe80000100a00 */
[----:B------:R2:W-:Y:S04]  /*29be0*/  STL.64 [R1+0x308], R78 ;  /* 0x0003084e01007387 */ /* 0x0005e80000100a00 */
[----:B--2---:R-:W2:Y:S04]  /*29bf0*/  LDL.LU.64 R78, [R1+0x1ae8] ;  /* 0x001ae800014e7983 */ /* 0x004ea80000300a00 */
[----:B------:R-:W2:Y:S01]  /*29c00*/  LDL.LU.64 R76, [R1+0x1ae0] ;  /* 0x001ae000014c7983 */ /* 0x000ea20000300a00 */
[C---:B------:R-:W-:Y:S08]  /*29c10*/  HMMA.1688.F32.TF32 R68, R36.reuse, R26, R68 ;  /* 0x0000001a2444723c */ /* 0x040ff00000081044 */
[C---:B------:R-:W-:Y:S08]  /*29c20*/  HMMA.1688.F32.TF32 R64, R36.reuse, R22, R64 ;  /* 0x000000162440723c */ /* 0x040ff00000081040 */
[C---:B------:R-:W-:Y:S08]  /*29c30*/  HMMA.1688.F32.TF32 R44, R36.reuse, R14, R44 ;  /* 0x0000000e242c723c */ /* 0x040ff0000008102c */
[C---:B----4-:R-:W-:Y:S11]  /*29c40*/  HMMA.1688.F32.TF32 R48, R36.reuse, R34, R48 ;  /* 0x000000222430723c */ /* 0x050ff60000081030 */
[----:B------:R-:W-:Y:S11]  /*29c50*/  @!UPT UIADD3 URZ, URZ, URZ, URZ ;  /* 0x0000003f3f3ff290 */ /* 0x000ff6000fffe03f */
[----:B------:R-:W-:Y:S01]  /*29c60*/  @!UPT UIADD3 URZ, URZ, URZ, URZ ;  /* 0x0000003f3f3ff290 */ /* 0x000fe2000fffe03f */
[----:B------:R-:W-:Y:S04]  /*29c70*/  STL.64 [R1+0x330], R48 ;  /* 0x0003303001007387 */ /* 0x000fe80000100a00 */
[----:B------:R3:W-:Y:S02]  /*29c80*/  STL.64 [R1+0x338], R50 ;  /* 0x0003383201007387 */ /* 0x0007e40000100a00 */
[C---:B---3--:R-:W-:Y:S11]  /*29c90*/  HMMA.1688.F32.TF32 R48, R36.reuse, R30, R72 ;  /* 0x0000001e2430723c */ /* 0x048ff60000081048 */
[----:B------:R-:W-:Y:S11]  /*29ca0*/  @!UPT UIADD3 URZ, URZ, URZ, URZ ;  /* 0x0000003f3f3ff290 */ /* 0x000ff6000fffe03f */
[----:B------:R-:W-:Y:S01]  /*29cb0*/  @!UPT UIADD3 URZ, URZ, URZ, URZ ;  /* 0x0000003f3f3ff290 */ /* 0x000fe2000fffe03f */
[----:B------:R-:W-:Y:S04]  /*29cc0*/  STL.64 [R1+0x5b0], R48 ;  /* 0x0005b03001007387 */ /* 0x000fe80000100a00 */
[----:B------:R3:W-:Y:S02]  /*29cd0*/  STL.64 [R1+0x5b8], R50 ;  /* 0x0005b83201007387 */ /* 0x0007e40000100a00 */
[C---:B---3--:R-:W-:Y:S02]  /*29ce0*/  HMMA.1688.F32.TF32 R48, R36.reuse, R18, R172 ;  /* 0x000000122430723c */ /* 0x048fe400000810ac */
[----:B------:R-:W-:Y:S04]  /*29cf0*/  STL.64 [R1+0x830], R68 ;  /* 0x0008304401007387 */ /* 0x000fe80000100a00 */
[----:B------:R-:W-:Y:S04]  /*29d00*/  STL.64 [R1+0x838], R70 ;  /* 0x0008384601007387 */ /* 0x000fe80000100a00 */
[----:B------:R-:W-:Y:S01]  /*29d10*/  STL.64 [R1+0x950], R64 ;  /* 0x0009504001007387 */ /* 0x000fe20000100a00 */
[C---:B------:R-:W-:Y:S03]  /*29d20*/  HMMA.1688.F32.TF32 R60, R36.reuse, R10, R60 ;  /* 0x0000000a243c723c */ /* 0x040fe6000008103c */
[----:B------:R-:W-:Y:S09]  /*29d30*/  STL.64 [R1+0x958], R66 ;  /* 0x0009584201007387 */ /* 0x000ff20000100a00 */
[----:B------:R-:W-:Y:S04]  /*29d40*/  STL.64 [R1+0xa30], R48 ;  /* 0x000a303001007387 */ /* 0x000fe80000100a00 */
[----:B------:R3:W-:Y:S04]  /*29d50*/  STL.64 [R1+0xa38], R50 ;  /* 0x000a383201007387 */ /* 0x0007e80000100a00 */
[----:B------:R-:W-:Y:S04]  /*29d60*/  STL.64 [R1+0xc30], R44 ;  /* 0x000c302c01007387 */ /* 0x000fe80000100a00 */
[----:B------:R4:W-:Y:S01]  /*29d70*/  STL.64 [R1+0xc38], R46 ;  /* 0x000c382e01007387 */ /* 0x0009e20000100a00 */
[C---:B---3--:R-:W-:Y:S08]  /*29d80*/  HMMA.1688.F32.TF32 R48, R36.reuse, R110, R56 ;  /* 0x0000006e2430723c */ /* 0x048ff00000081038 */
[C---:B----4-:R-:W-:Y:S01]  /*29d90*/  HMMA.1688.F32.TF32 R44, R36.reuse, R114, R176 ;  /* 0x00000072242c723c */ /* 0x050fe200000810b0 */
[----:B------:R-:W-:Y:S04]  /*29da0*/  STL.64 [R1+0xe20], R60 ;  /* 0x000e203c01007387 */ /* 0x000fe80000100a00 */
[----:B------:R-:W-:Y:S03]  /*29db0*/  STL.64 [R1+0xe28], R62 ;  /* 0x000e283e01007387 */ /* 0x000fe60000100a00 */
[C---:B------:R-:W-:Y:S07]  /*29dc0*/  HMMA.1688.F32.TF32 R56, R36.reuse, R118, R228 ;  /* 0x000000762438723c */ /* 0x040fee00000810e4 */
[----:B------:R-:W-:Y:S04]  /*29dd0*/  STL.64 [R1+0xfa0], R48 ;  /* 0x000fa03001007387 */ /* 0x000fe80000100a00 */
[----:B------:R3:W-:Y:S04]  /*29de0*/  STL.64 [R1+0xfa8], R50 ;  /* 0x000fa83201007387 */ /* 0x0007e80000100a00 */
[----:B------:R-:W-:Y:S04]  /*29df0*/  STL.64 [R1+0x1020], R44 ;  /* 0x0010202c01007387 */ /* 0x000fe80000100a00 */
[----:B------:R-:W-:Y:S01]  /*29e00*/  STL.64 [R1+0x1028], R46 ;  /* 0x0010282e01007387 */ /* 0x000fe20000100a00 */
[C---:B---3--:R-:W-:Y:S03]  /*29e10*/  HMMA.1688.F32.TF32 R48, R36.reuse, R122, R232 ;  /* 0x0000007a2430723c */ /* 0x048fe600000810e8 */
[----:B------:R-:W-:Y:S04]  /*29e20*/  STL.64 [R1+0x1100], R56 ;  /* 0x0011003801007387 */ /* 0x000fe80000100a00 */
[----:B------:R3:W-:Y:S02]  /*29e30*/  STL.64 [R1+0x1108], R58 ;  /* 0x0011083a01007387 */ /* 0x0007e40000100a00 */
[C---:B---3--:R-:W-:Y:S11]  /*29e40*/  HMMA.1688.F32.TF32 R56, R36.reuse, R130, R80 ;  /* 0x000000822438723c */ /* 0x048ff60000081050 */
[----:B------:R-:W-:Y:S03]  /*29e50*/  @!UPT UIADD3 URZ, URZ, URZ, URZ ;  /* 0x0000003f3f3ff290 */ /* 0x000fe6000fffe03f */
[----:B------:R-:W-:Y:S04]  /*29e60*/  STL.64 [R1+0x1170], R48 ;  /* 0x0011703001007387 */ /* 0x000fe80000100a00 */
[----:B------:R3:W-:Y:S02]  /*29e70*/  STL.64 [R1+0x1178], R50 ;  /* 0x0011783201007387 */ /* 0x0007e40000100a00 */
[C---:B---3--:R-:W-:Y:S08]  /*29e80*/  HMMA.1688.F32.TF32 R48, R36.reuse, R134, R88 ;  /* 0x000000862430723c */ /* 0x048ff00000081058 */
[C---:B--2---:R-:W-:Y:S11]  /*29e90*/  HMMA.1688.F32.TF32 R44, R36.reuse, R126, R76 ;  /* 0x0000007e242c723c */ /* 0x044ff6000008104c */
[----:B------:R-:W-:Y:S11]  /*29ea0*/  @!UPT UIADD3 URZ, URZ, URZ, URZ ;  /* 0x0000003f3f3ff290 */ /* 0x000ff6000fffe03f */
[----:B------:R-:W-:Y:S01]  /*29eb0*/  @!UPT UIADD3 URZ, URZ, URZ, URZ ;  /* 0x0000003f3f3ff290 */ /* 0x000fe2000fffe03f */
[----:B------:R-:W-:Y:S04]  /*29ec0*/  STL.64 [R1+0x12f0], R44 ;  /* 0x0012f02c01007387 */ /* 0x000fe80000100a00 */
[----:B------:R2:W-:Y:S02]  /*29ed0*/  STL.64 [R1+0x12f8], R46 ;  /* 0x0012f82e01007387 */ /* 0x0005e40000100a00 */
[----:B--2---:R-:W-:Y:S02]  /*29ee0*/  HMMA.1688.F32.TF32 R44, R36, R138, R52 ;  /* 0x0000008a242c723c */ /* 0x004fe40000081034 */
[----:B------:R-:W-:Y:S04]  /*29ef0*/  STL.64 [R1+0x12e0], R56 ;  /* 0x0012e03801007387 */ /* 0x000fe80000100a00 */
[----:B------:R-:W-:Y:S04]  /*29f00*/  STL.64 [R1+0x12e8], R58 ;  /* 0x0012e83a01007387 */ /* 0x000fe80000100a00 */
[----:B------:R-:W-:Y:S04]  /*29f10*/  STL.64 [R1+0x12d0], R48 ;  /* 0x0012d03001007387 */ /* 0x000fe80000100a00 */
[----:B------:R1:W-:Y:S04]  /*29f20*/  STL.64 [R1+0x12d8], R50 ;  /* 0x0012d83201007387 */ /* 0x0003e80000100a00 */
[----:B------:R-:W-:Y:S04]  /*29f30*/  LDS R36, [R6+0xc300] ;  /* 0x00c3000006247984 */ /* 0x000fe80000000800 */
[----:B------:R-:W-:Y:S04]  /*29f40*/  LDS R38, [R6+0xe300] ;  /* 0x00e3000006267984 */ /* 0x000fe80000000800 */
[----:B------:R-:W-:Y:S01]  /*29f50*/  STL.64 [R1+0x12c0], R44 ;  /* 0x0012c02c01007387 */ /* 0x000fe20000100a00 */
[C---:B-1----:R-:W-:Y:S03]  /*29f60*/  HMMA.1688.F32.TF32 R48, R40.reuse, R86, R236 ;  /* 0x000000562830723c */ /* 0x042fe600000810ec */
[----:B------:R1:W-:Y:S04]  /*29f70*/  STL.64 [R1+0x12c8], R46 ;  /* 0x0012c82e01007387 */ /* 0x0003e80000100a00 */
[----:B------:R-:W-:Y:S04]  /*29f80*/  LDS R37, [R7+0xc300] ;  /* 0x00c3000007257984 */ /* 0x000fe80000000800 */
[----:B------:R-:W2:Y:S01]  /*29f90*/  LDS R39, [R7+0xe300] ;  /* 0x00e3000007277984 */ /* 0x000ea20000000800 */
[C---:B-1----:R-:W-:Y:S08]  /*29fa0*/  HMMA.1688.F32.TF32 R44, R40.reuse, R34, R240 ;  /* 0x00000022282c723c */ /* 0x042ff000000810f0 */
[C---:B------:R-:W-:Y:S03]  /*29fb0*/  HMMA.1688.F32.TF32 R52, R40.reuse, R30, R244 ;  /* 0x0000001e2834723c */ /* 0x040fe600000810f4 */
[----:B------:R-:W-:Y:S04]  /*29fc0*/  STL.64 [R1+0x1e0], R48 ;  /* 0x0001e03001007387 */ /* 0x000fe80000100a00 */
[----:B------:R1:W-:Y:S08]  /*29fd0*/  STL.64 [R1+0x1e8], R50 ;  /* 0x0001e83201007387 */ /* 0x0003f00000100a00 */
[----:B------:R-:W-:Y:S01]  /*29fe0*/  STL.64 [R1+0x250], R44 ;  /* 0x0002502c01007387 */ /* 0x000fe20000100a00 */
[C---:B-1----:R-:W-:Y:S03]  /*29ff0*/  HMMA.1688.F32.TF32 R48, R40.reuse, R26, R248 ;  /* 0x0000001a2830723c */ /* 0x042fe600000810f8 */
[----:B------:R1:W-:Y:S05]  /*2a000*/  STL.64 [R1+0x258], R46 ;  /* 0x0002582e01007387 */ /* 0x0003ea0000100a00 */
[C---:B-1----:R-:W-:Y:S01]  /*2a010*/  HMMA.1688.F32.TF32 R44, R40.reuse, R22, R192 ;  /* 0x00000016282c723c */ /* 0x042fe200000810c0 */
[----:B------:R-:W-:Y:S04]  /*2a020*/  STL.64 [R1+0x310], R52 ;  /* 0x0003103401007387 */ /* 0x000fe80000100a00 */
[----:B------:R-:W-:Y:S04]  /*2a030*/  STL.64 [R1+0x318], R54 ;  /* 0x0003183601007387 */ /* 0x000fe80000100a00 */
        /* <DEDUP_REMOVED lines=30> */
[----:B----4-:R-:W4:Y:S04]  /*2a220*/  LDL.LU R46, [R1+0x988] ;  /* 0x00098800012e7983 */ /* 0x010f280000300800 */
        /* <DEDUP_REMOVED lines=49> */
[C---:B--2---:R-:W-:Y:S08]  /*2a540*/  HMMA.1688.F32.TF32 R52, R40.reuse, R18, R88 ;  /* 0x000000122834723c */ /* 0x044ff00000081058 */
[C---:B------:R-:W-:Y:S08]  /*2a550*/  HMMA.1688.F32.TF32 R80, R40.reuse, R14, R80 ;  /* 0x0000000e2850723c */ /* 0x040ff00000081050 */
[C---:B---3--:R-:W-:Y:S07]  /*2a560*/  HMMA.1688.F32.TF32 R76, R40.reuse, R10, R76 ;  /* 0x0000000a284c723c */ /* 0x048fee000008104c */
[----:B------:R-:W-:Y:S04]  /*2a570*/  STL.64 [R1+0x860], R52 ;  /* 0x0008603401007387 */ /* 0x000fe80000100a00 */
[----:B------:R1:W-:Y:S02]  /*2a580*/  STL.64 [R1+0x868], R54 ;  /* 0x0008683601007387 */ /* 0x0003e40000100a00 */
[C---:B-1----:R-:W-:Y:S08]  /*2a590*/  HMMA.1688.F32.TF32 R52, R40.reuse, R110, R48 ;  /* 0x0000006e2834723c */ /* 0x042ff00000081030 */
[C---:B------:R-:W-:Y:S01]  /*2a5a0*/  HMMA.1688.F32.TF32 R48, R40.reuse, R114, R192 ;  /* 0x000000722830723c */ /* 0x040fe200000810c0 */
[----:B------:R-:W-:Y:S04]  /*2a5b0*/  STL.64 [R1+0xa50], R80 ;  /* 0x000a505001007387 */ /* 0x000fe80000100a00 */
[----:B------:R-:W-:Y:S04]  /*2a5c0*/  STL.64 [R1+0xa58], R82 ;  /* 0x000a585201007387 */ /* 0x000fe80000100a00 */
[----:B------:R-:W-:Y:S04]  /*2a5d0*/  STL.64 [R1+0xda0], R76 ;  /* 0x000da04c01007387 */ /* 0x000fe80000100a00 */
[----:B------:R-:W-:Y:S04]  /*2a5e0*/  STL.64 [R1+0xda8], R78 ;  /* 0x000da84e01007387 */ /* 0x000fe80000100a00 */
[----:B------:R-:W2:Y:S04]  /*2a5f0*/  LDL.LU R192, [R1+0xbc0] ;  /* 0x000bc00001c07983 */ /* 0x000ea80000300800 */
[----:B------:R-:W-:Y:S04]  /*2a600*/  STL.64 [R1+0xe70], R52 ;  /* 0x000e703401007387 */ /* 0x000fe80000100a00 */
[----:B------:R1:W-:Y:S04]  /*2a610*/  STL.64 [R1+0xe78], R54 ;  /* 0x000e783601007387 */ /* 0x0003e80000100a00 */
[----:B------:R-:W-:Y:S04]  /*2a620*/  STL.64 [R1+0xf10], R48 ;  /* 0x000f103001007387 */ /* 0x000fe80000100a00 */
[----:B------:R3:W-:Y:S04]  /*2a630*/  STL.64 [R1+0xf18], R50 ;  /* 0x000f183201007387 */ /* 0x0007e80000100a00 */
[----:B------:R-:W2:Y:S04]  /*2a640*/  LDL.LU R193, [R1+0xbc4] ;  /* 0x000bc40001c17983 */ /* 0x000ea80000300800 */
[----:B------:R-:W2:Y:S04]  /*2a650*/  LDL.LU R194, [R1+0xbc8] ;  /* 0x000bc80001c27983 */ /* 0x000ea80000300800 */
[----:B------:R-:W2:Y:S01]  /*2a660*/  LDL.LU R195, [R1+0xbcc] ;  /* 0x000bcc0001c37983 */ /* 0x000ea20000300800 */
[C---:B----4-:R-:W-:Y:S08]  /*2a670*/  HMMA.1688.F32.TF32 R72, R40.reuse, R118, R72 ;  /* 0x000000762848723c */ /* 0x050ff00000081048 */
[C---:B-1----:R-:W-:Y:S08]  /*2a680*/  HMMA.1688.F32.TF32 R52, R40.reuse, R122, R68 ;  /* 0x0000007a2834723c */ /* 0x042ff00000081044 */
[C---:B---3--:R-:W-:Y:S07]  /*2a690*/  HMMA.1688.F32.TF32 R48, R40.reuse, R126, R92 ;  /* 0x0000007e2830723c */ /* 0x048fee000008105c */
[----:B------:R-:W-:Y:S01]  /*2a6a0*/  STL.64 [R1+0x1060], R72 ;  /* 0x0010604801007387 */ /* 0x000fe20000100a00 */
[C---:B------:R-:W-:Y:S03]  /*2a6b0*/  HMMA.1688.F32.TF32 R68, R40.reuse, R130, R96 ;  /* 0x000000822844723c */ /* 0x040fe60000081060 */
[----:B------:R-:W-:Y:S04]  /*2a6c0*/  STL.64 [R1+0x1068], R74 ;  /* 0x0010684a01007387 */ /* 0x000fe80000100a00 */
[----:B------:R-:W-:Y:S04]  /*2a6d0*/  STL.64 [R1+0x10d0], R52 ;  /* 0x0010d03401007387 */ /* 0x000fe80000100a00 */
[----:B------:R1:W-:Y:S04]  /*2a6e0*/  STL.64 [R1+0x10d8], R54 ;  /* 0x0010d83601007387 */ /* 0x0003e80000100a00 */
[----:B------:R-:W-:Y:S04]  /*2a6f0*/  STL.64 [R1+0x12b0], R48 ;  /* 0x0012b03001007387 */ /* 0x000fe80000100a00 */
[----:B------:R3:W-:Y:S01]  /*2a700*/  STL.64 [R1+0x12b8], R50 ;  /* 0x0012b83201007387 */ /* 0x0007e20000100a00 */
[C---:B-1----:R-:W-:Y:S08]  /*2a710*/  HMMA.1688.F32.TF32 R52, R40.reuse, R134, R100 ;  /* 0x000000862834723c */ /* 0x042ff00000081064 */
[----:B---3--:R-:W-:Y:S01]  /*2a720*/  HMMA.1688.F32.TF32 R48, R40, R138, R152 ;  /* 0x0000008a2830723c */ /* 0x008fe20000081098 */
[----:B------:R-:W-:Y:S04]  /*2a730*/  STL.64 [R1+0x12a0], R68 ;  /* 0x0012a04401007387 */ /* 0x000fe80000100a00 */
[----:B------:R-:W-:Y:S03]  /*2a740*/  STL.64 [R1+0x12a8], R70 ;  /* 0x0012a84601007387 */ /* 0x000fe60000100a00 */
[C---:B------:R-:W-:Y:S01]  /*2a750*/  HMMA.1688.F32.TF32 R64, R36.reuse, R86, R64 ;  /* 0x000000562440723c */ /* 0x040fe20000081040 */
[----:B------:R-:W-:Y:S04]  /*2a760*/  LDS R40, [R6+0xc380] ;  /* 0x00c3800006287984 */ /* 0x000fe80000000800 */
[----:B------:R-:W-:Y:S04]  /*2a770*/  LDS R42, [R6+0xe380] ;  /* 0x00e38000062a7984 */ /* 0x000fe80000000800 */
[----:B------:R-:W-:Y:S04]  /*2a780*/  STL.64 [R1+0x1290], R52 ;  /* 0x0012903401007387 */ /* 0x000fe80000100a00 */
[----:B------:R1:W-:Y:S04]  /*2a790*/  STL.64 [R1+0x1298], R54 ;  /* 0x0012983601007387 */ /* 0x0003e80000100a00 */
[----:B------:R-:W-:Y:S04]  /*2a7a0*/  STL.64 [R1+0x1260], R48 ;  /* 0x0012603001007387 */ /* 0x000fe80000100a00 */
[----:B------:R3:W-:Y:S01]  /*2a7b0*/  STL.64 [R1+0x1268], R50 ;  /* 0x0012683201007387 */ /* 0x0007e20000100a00 */
[C---:B-1----:R-:W-:Y:S03]  /*2a7c0*/  HMMA.1688.F32.TF32 R52, R36.reuse, R34, R172 ;  /* 0x000000222434723c */ /* 0x042fe600000810ac */
[----:B------:R-:W-:Y:S04]  /*2a7d0*/  LDS R41, [R7+0xc380] ;  /* 0x00c3800007297984 */ /* 0x000fe80000000800 */
[----:B------:R-:W2:Y:S01]  /*2a7e0*/  LDS R43, [R7+0xe380] ;  /* 0x00e38000072b7984 */ /* 0x000ea20000000800 */
[C---:B---3--:R-:W-:Y:S08]  /*2a7f0*/  HMMA.1688.F32.TF32 R48, R36.reuse, R30, R44 ;  /* 0x0000001e2430723c */ /* 0x048ff0000008102c */
        /* <DEDUP_REMOVED lines=10> */
[C---:B---3--:R-:W-:Y:S08]  /*2a8a0*/  HMMA.1688.F32.TF32 R48, R36.reuse, R18, R176 ;  /* 0x000000122430723c */ /* 0x048ff000000810b0 */
        /* <DEDUP_REMOVED lines=27> */
[----:B-1----:R-:W-:Y:S01]  /*2aa60*/  HMMA.1688.F32.TF32 R44, R36, R138, R156 ;  /* 0x0000008a242c723c */ /* 0x002fe2000008109c */
[----:B------:R-:W-:Y:S04]  /*2aa70*/  LDS R36, [R6+0xc400] ;  /* 0x00c4000006247984 */ /* 0x000fe80000000800 */
[----:B------:R-:W-:Y:S04]  /*2aa80*/  LDS R38, [R6+0xe400] ;  /* 0x00e4000006267984 */ /* 0x000fe80000000800 */
[----:B------:R-:W-:Y:S04]  /*2aa90*/  STL.64 [R1+0x1220], R52 ;  /* 0x0012203401007387 */ /* 0x000fe80000100a00 */
[----:B------:R-:W-:Y:S04]  /*2aaa0*/  STL.64 [R1+0x1228], R54 ;  /* 0x0012283601007387 */ /* 0x000fe80000100a00 */
[----:B------:R-:W-:Y:S04]  /*2aab0*/  STL.64 [R1+0x1210], R48 ;  /* 0x0012103001007387 */ /* 0x000fe80000100a00 */
[----:B------:R-:W-:Y:S04]  /*2aac0*/  STL.64 [R1+0x1218], R50 ;  /* 0x0012183201007387 */ /* 0x000fe80000100a00 */
[----:B------:R-:W-:Y:S04]  /*2aad0*/  STL.64 [R1+0x1200], R44 ;  /* 0x0012002c01007387 */ /* 0x000fe80000100a00 */
[----:B------:R2:W-:Y:S04]  /*2aae0*/  STL.64 [R1+0x1208], R46 ;  /* 0x0012082e01007387 */ /* 0x0005e80000100a00 */
[----:B------:R-:W3:Y:S04]  /*2aaf0*/  LDL.LU R248, [R1+0x200] ;  /* 0x0002000001f87983 */ /* 0x000ee80000300800 */
[----:B------:R-:W-:Y:S01]  /*2ab00*/  LDS R37, [R7+0xc400] ;  /* 0x00c4000007257984 */ /* 0x000fe20000000800 */
[C---:B--2---:R-:W-:Y:S03]  /*2ab10*/  HMMA.1688.F32.TF32 R44, R40.reuse, R86, R192 ;  /* 0x00000056282c723c */ /* 0x044fe600000810c0 */
[----:B------:R-:W1:Y:S11]  /*2ab20*/  LDS R39, [R7+0xe400] ;  /* 0x00e4000007277984 */ /* 0x000e760000000800 */
[----:B------:R-:W-:Y:S09]  /*2ab30*/  @!UPT UIADD3 URZ, URZ, URZ, URZ ;  /* 0x0000003f3f3ff290 */ /* 0x000ff2000fffe03f */
        /* <DEDUP_REMOVED lines=75> */
[----:B----4-:R-:W2:Y:S04]  /*2aff0*/  LDL.LU R46, [R1+0xac8] ;  /* 0x000ac800012e7983 */ /* 0x010ea80000300800 */
[----:B------:R-:W2:Y:S04]  /*2b000*/  LDL.LU R47, [R1+0xacc] ;  /* 0x000acc00012f7983 */ /* 0x000ea80000300800 */
[----:B------:R-:W1:Y:S04]  /*2b010*/  LDL.LU R172, [R1+0xbe0] ;  /* 0x000be00001ac7983 */ /* 0x000e680000300800 */
[----:B------:R-:W1:Y:S04]  /*2b020*/  LDL.LU R173, [R1+0xbe4] ;  /* 0x000be40001ad7983 */ /* 0x000e680000300800 */
[----:B------:R-:W1:Y:S04]  /*2b030*/  LDL.LU R174, [R1+0xbe8] ;  /* 0x000be80001ae7983 */ /* 0x000e680000300800 */
[----:B------:R-:W1:Y:S04]  /*2b040*/  LDL.LU R175, [R1+0xbec] ;  /* 0x000bec0001af7983 */ /* 0x000e680000300800 */
        /* <DEDUP_REMOVED lines=12> */
[C---:B---3--:R-:W-:Y:S08]  /*2b110*/  HMMA.1688.F32.TF32 R68, R40.reuse, R118, R68 ;  /* 0x000000762844723c */ /* 0x048ff00000081044 */
[C---:B------:R-:W-:Y:S08]  /*2b120*/  HMMA.1688.F32.TF32 R80, R40.reuse, R14, R80 ;  /* 0x0000000e2850723c */ /* 0x040ff00000081050 */
[C---:B------:R-:W-:Y:S08]  /*2b130*/  HMMA.1688.F32.TF32 R104, R40.reuse, R34, R100 ;  /* 0x000000222868723c */ /* 0x040ff00000081064 */
[C---:B------:R-:W-:Y:S08]  /*2b140*/  HMMA.1688.F32.TF32 R100, R40.reuse, R30, R96 ;  /* 0x0000001e2864723c */ /* 0x040ff00000081060 */
[C---:B------:R-:W-:Y:S08]  /*2b150*/  HMMA.1688.F32.TF32 R96, R40.reuse, R26, R92 ;  /* 0x0000001a2860723c */ /* 0x040ff0000008105c */
[C---:B------:R-:W-:Y:S08]  /*2b160*/  HMMA.1688.F32.TF32 R92, R40.reuse, R22, R52 ;  /* 0x00000016285c723c */ /* 0x040ff00000081034 */
[C---:B------:R-:W-:Y:S01]  /*2b170*/  HMMA.1688.F32.TF32 R52, R40.reuse, R18, R88 ;  /* 0x000000122834723c */ /* 0x040fe20000081058 */
[----:B------:R-:W-:Y:S04]  /*2b180*/  STL.64 [R1+0xc0], R104 ;  /* 0x0000c06801007387 */ /* 0x000fe80000100a00 */
[----:B------:R-:W-:Y:S04]  /*2b190*/  STL.64 [R1+0xc8], R106 ;  /* 0x0000c86a01007387 */ /* 0x000fe80000100a00 */
[----:B------:R-:W-:Y:S04]  /*2b1a0*/  STL.64 [R1+0x130], R100 ;  /* 0x0001306401007387 */ /* 0x000fe80000100a00 */
[----:B------:R-:W-:Y:S04]  /*2b1b0*/  STL.64 [R1+0x138], R102 ;  /* 0x0001386601007387 */ /* 0x000fe80000100a00 */
[----:B------:R-:W-:Y:S01]  /*2b1c0*/  STL.64 [R1+0x210], R96 ;  /* 0x0002106001007387 */ /* 0x000fe20000100a00 */
[C---:B------:R-:W-:Y:S03]  /*2b1d0*/  HMMA.1688.F32.TF32 R76, R40.reuse, R10, R76 ;  /* 0x0000000a284c723c */ /* 0x040fe6000008104c */
[----:B------:R-:W-:Y:S04]  /*2b1e0*/  STL.64 [R1+0x218], R98 ;  /* 0x0002186201007387 */ /* 0x000fe80000100a00 */
[----:B------:R-:W-:Y:S04]  /*2b1f0*/  STL.64 [R1+0x260], R92 ;  /* 0x0002605c01007387 */ /* 0x000fe80000100a00 */
[----:B------:R-:W-:Y:S04]  /*2b200*/  STL.64 [R1+0x268], R94 ;  /* 0x0002685e01007387 */ /* 0x000fe80000100a00 */
[----:B------:R-:W-:Y:S04]  /*2b210*/  STL.64 [R1+0x3b0], R52 ;  /* 0x0003b03401007387 */ /* 0x000fe80000100a00 */
[----:B------:R3:W-:Y:S02]  /*2b220*/  STL.64 [R1+0x3b8], R54 ;  /* 0x0003b83601007387 */ /* 0x0007e40000100a00 */
[C---:B---3--:R-:W-:Y:S08]  /*2b230*/  HMMA.1688.F32.TF32 R52, R40.reuse, R110, R48 ;  /* 0x0000006e2834723c */ /* 0x048ff00000081030 */
[C---:B------:R-:W-:Y:S01]  /*2b240*/  HMMA.1688.F32.TF32 R48, R40.reuse, R114, R72 ;  /* 0x000000722830723c */ /* 0x040fe20000081048 */
        /* <DEDUP_REMOVED lines=8> */
[C---:B---3--:R-:W-:Y:S08]  /*2b2d0*/  HMMA.1688.F32.TF32 R52, R40.reuse, R122, R64 ;  /* 0x0000007a2834723c */ /* 0x048ff00000081040 */
[C---:B-1----:R-:W-:Y:S01]  /*2b2e0*/  HMMA.1688.F32.TF32 R48, R40.reuse, R126, R148 ;  /* 0x0000007e2830723c */ /* 0x042fe20000081094 */
[----:B------:R-:W-:Y:S04]  /*2b2f0*/  STL.64 [R1+0xe50], R68 ;  /* 0x000e504401007387 */ /* 0x000fe80000100a00 */
[----:B------:R-:W-:Y:S03]  /*2b300*/  STL.64 [R1+0xe58], R70 ;  /* 0x000e584601007387 */ /* 0x000fe60000100a00 */
[C---:B------:R-:W-:Y:S07]  /*2b310*/  HMMA.1688.F32.TF32 R64, R40.reuse, R130, R196 ;  /* 0x000000822840723c */ /* 0x040fee00000810c4 */
[----:B------:R-:W-:Y:S04]  /*2b320*/  STL.64 [R1+0xf00], R52 ;  /* 0x000f003401007387 */ /* 0x000fe80000100a00 */
[----:B------:R1:W-:Y:S04]  /*2b330*/  STL.64 [R1+0xf08], R54 ;  /* 0x000f083601007387 */ /* 0x0003e80000100a00 */
[----:B------:R-:W-:Y:S04]  /*2b340*/  STL.64 [R1+0x1160], R48 ;  /* 0x0011603001007387 */ /* 0x000fe80000100a00 */
[----:B------:R3:W-:Y:S01]  /*2b350*/  STL.64 [R1+0x1168], R50 ;  /* 0x0011683201007387 */ /* 0x0007e20000100a00 */
[C---:B-1----:R-:W-:Y:S08]  /*2b360*/  HMMA.1688.F32.TF32 R52, R40.reuse, R134, R200 ;  /* 0x000000862834723c */ /* 0x042ff000000810c8 */
[----:B---3--:R-:W-:Y:S01]  /*2b370*/  HMMA.1688.F32.TF32 R48, R40, R138, R160 ;  /* 0x0000008a2830723c */ /* 0x008fe200000810a0 */
[----:B------:R-:W-:Y:S04]  /*2b380*/  STL.64 [R1+0x1150], R64 ;  /* 0x0011504001007387 */ /* 0x000fe80000100a00 */
[----:B------:R-:W-:Y:S04]  /*2b390*/  STL.64 [R1+0x1158], R66 ;  /* 0x0011584201007387 */ /* 0x000fe80000100a00 */
        /* <DEDUP_REMOVED lines=8> */
[----:B------:R-:W2:Y:S02]  /*2b420*/  LDS R43, [R7+0xe480] ;  /* 0x00e48000072b7984 */ /* 0x000ea40000000800 */
[C---:B--2---:R-:W-:Y:S08]  /*2b430*/  HMMA.1688.F32.TF32 R48, R36.reuse, R34, R44 ;  /* 0x000000222430723c */ /* 0x044ff0000008102c */
[C---:B------:R-:W-:Y:S06]  /*2b440*/  HMMA.1688.F32.TF32 R44, R36.reuse, R30, R60 ;  /* 0x0000001e242c723c */ /* 0x040fec000008103c */
[----:B------:R-:W-:Y:S04]  /*2b450*/  STL.64 [R1+0x80], R52 ;  /* 0x0000803401007387 */ /* 0x000fe80000100a00 */
[----:B------:R4:W-:Y:S05]  /*2b460*/  STL.64 [R1+0x88], R54 ;  /* 0x0000883601007387 */ /* 0x0009ea0000100a00 */
[----:B------:R-:W-:Y:S04]  /*2b470*/  STL.64 [R1+0xa0], R48 ;  /* 0x0000a03001007387 */ /* 0x000fe80000100a00 */
[----:B------:R2:W-:Y:S01]  /*2b480*/  STL.64 [R1+0xa8], R50 ;  /* 0x0000a83201007387 */ /* 0x0005e20000100a00 */
[C---:B----4-:R-:W-:Y:S03]  /*2b490*/  HMMA.1688.F32.TF32 R52, R36.reuse, R26, R56 ;  /* 0x0000001a2434723c */ /* 0x050fe60000081038 */
[----:B------:R-:W-:Y:S04]  /*2b4a0*/  STL.64 [R1+0x90], R44 ;  /* 0x0000902c01007387 */ /* 0x000fe80000100a00 */
[----:B------:R3:W-:Y:S01]  /*2b4b0*/  STL.64 [R1+0x98], R46 ;  /* 0x0000982e01007387 */ /* 0x0007e20000100a00 */
[C---:B--2---:R-:W-:Y:S08]  /*2b4c0*/  HMMA.1688.F32.TF32 R48, R36.reuse, R22, R176 ;  /* 0x000000162430723c */ /* 0x044ff000000810b0 */
[C---:B---3--:R-:W-:Y:S07]  /*2b4d0*/  HMMA.1688.F32.TF32 R44, R36.reuse, R18, R228 ;  /* 0x00000012242c723c */ /* 0x048fee00000810e4 */
        /* <DEDUP_REMOVED lines=64> */
[C---:B------:R-:W-:Y:S03]  /*2b8e0*/  HMMA.1688.F32.TF32 R48, R36.reuse, R126, R204 ;  /* 0x0000007e2430723c */ /* 0x040fe600000810cc */
[----:B------:R-:W4:Y:S04]  /*2b8f0*/  LDL.LU R248, [R1+0x2c0] ;  /* 0x0002c00001f87983 */ /* 0x000f280000300800 */
[----:B------:R-:W4:Y:S04]  /*2b900*/  LDL.LU R249, [R1+0x2c4] ;  /* 0x0002c40001f97983 */ /* 0x000f280000300800 */
[----:B------:R-:W4:Y:S04]  /*2b910*/  LDL.LU R250, [R1+0x2c8] ;  /* 0x0002c80001fa7983 */ /* 0x000f280000300800 */
[----:B------:R-:W4:Y:S04]  /*2b920*/  LDL.LU R251, [R1+0x2cc] ;  /* 0x0002cc0001fb7983 */ /* 0x000f280000300800 */
[----:B------:R-:W4:Y:S04]  /*2b930*/  LDL.LU R192, [R1+0x2b0] ;  /* 0x0002b00001c07983 */ /* 0x000f280000300800 */
[----:B------:R-:W-:Y:S04]  /*2b940*/  STL.64 [R1+0x10c0], R48 ;  /* 0x0010c03001007387 */ /* 0x000fe80000100a00 */
[----:B------:R1:W-:Y:S04]  /*2b950*/  STL.64 [R1+0x10c8], R50 ;  /* 0x0010c83201007387 */ /* 0x0003e80000100a00 */
[----:B------:R-:W4:Y:S04]  /*2b960*/  LDL.LU R193, [R1+0x2b4] ;  /* 0x0002b40001c17983 */ /* 0x000f280000300800 */
[----:B------:R-:W4:Y:S04]  /*2b970*/  LDL.LU R194, [R1+0x2b8] ;  /* 0x0002b80001c27983 */ /* 0x000f280000300800 */
[----:B------:R-:W4:Y:S01]  /*2b980*/  LDL.LU R195, [R1+0x2bc] ;  /* 0x0002bc0001c37983 */ /* 0x000f220000300800 */
[C---:B------:R-:W-:Y:S08]  /*2b990*/  HMMA.1688.F32.TF32 R64, R36.reuse, R130, R208 ;  /* 0x000000822440723c */ /* 0x040ff000000810d0 */
[C---:B------:R-:W-:Y:S08]  /*2b9a0*/  HMMA.1688.F32.TF32 R52, R36.reuse, R134, R212 ;  /* 0x000000862434723c */ /* 0x040ff000000810d4 */
        /* <DEDUP_REMOVED lines=9> */
[----:B------:R-:W-:Y:S04]  /*2ba40*/  LDS R37, [R7+0xc500] ;  /* 0x00c5000007257984 */ /* 0x000fe80000000800 */
[----:B------:R-:W1:Y:S01]  /*2ba50*/  LDS R39, [R7+0xe500] ;  /* 0x00e5000007277984 */ /* 0x000e620000000800 */
[C---:B--2---:R-:W-:Y:S08]  /*2ba60*/  HMMA.1688.F32.TF32 R228, R40.reuse, R86, R228 ;  /* 0x0000005628e4723c */ /* 0x044ff000000810e4 */
[C---:B-1----:R-:W-:Y:S08]  /*2ba70*/  HMMA.1688.F32.TF32 R48, R40.reuse, R34, R172 ;  /* 0x000000222830723c */ /* 0x042ff000000810ac */
[C---:B---3--:R-:W-:Y:S07]  /*2ba80*/  HMMA.1688.F32.TF32 R44, R40.reuse, R30, R44 ;  /* 0x0000001e282c723c */ /* 0x048fee000008102c */
[----:B------:R-:W-:Y:S04]  /*2ba90*/  STL [R1+0x1914], R228 ;  /* 0x001914e401007387 */ /* 0x000fe80000100800 */
[----:B------:R-:W-:Y:S01]  /*2baa0*/  STL [R1+0x1910], R229 ;  /* 0x001910e501007387 */ /* 0x000fe20000100800 */
[C---:B------:R-:W-:Y:S03]  /*2bab0*/  HMMA.1688.F32.TF32 R52, R40.reuse, R26, R60 ;  /* 0x0000001a2834723c */ /* 0x040fe6000008103c */
[----:B------:R-:W-:Y:S04]  /*2bac0*/  STL [R1+0x190c], R230 ;  /* 0x00190ce601007387 */ /* 0x000fe80000100800 */
[----:B------:R-:W-:Y:S04]  /*2bad0*/  STL [R1+0x1908], R231 ;  /* 0x001908e701007387 */ /* 0x000fe80000100800 */
[----:B------:R-:W-:Y:S04]  /*2bae0*/  STL.64 [R1+0x30], R48 ;  /* 0x0000303001007387 */ /* 0x000fe80000100a00 */
[----:B------:R1:W-:Y:S04]  /*2baf0*/  STL.64 [R1+0x38], R50 ;  /* 0x0000383201007387 */ /* 0x0003e80000100a00 */
[----:B------:R-:W-:Y:S04]  /*2bb00*/  STL.64 [R1+0x20], R44 ;  /* 0x0000202c01007387 */ /* 0x000fe80000100a00 */
[----:B------:R2:W-:Y:S01]  /*2bb10*/  STL.64 [R1+0x28], R46 ;  /* 0x0000282e01007387 */ /* 0x0005e20000100a00 */
[C---:B-1----:R-:W-:Y:S08]  /*2bb20*/  HMMA.1688.F32.TF32 R48, R40.reuse, R22, R56 ;  /* 0x000000162830723c */ /* 0x042ff00000081038 */
[C---:B--2---:R-:W-:Y:S01]  /*2bb30*/  HMMA.1688.F32.TF32 R44, R40.reuse, R18, R236 ;  /* 0x00000012282c723c */ /* 0x044fe200000810ec */
[----:B------:R-:W-:Y:S04]  /*2bb40*/  STL.64 [R1+0x70], R52 ;  /* 0x0000703401007387 */ /* 0x000fe80000100a00 */
[----:B------:R-:W-:Y:S04]  /*2bb50*/  STL.64 [R1+0x78], R54 ;  /* 0x0000783601007387 */ /* 0x000fe80000100a00 */
[----:B------:R-:W2:Y:S06]  /*2bb60*/  LDL.LU R236, [R1+0xd60] ;  /* 0x000d600001ec7983 */ /* 0x000eac0000300800 */
[----:B------:R-:W-:Y:S04]  /*2bb70*/  STL.64 [R1+0xf0], R48 ;  /* 0x0000f03001007387 */ /* 0x000fe80000100a00 */
[----:B------:R4:W-:Y:S04]  /*2bb80*/  STL.64 [R1+0xf8], R50 ;  /* 0x0000f83201007387 */ /* 0x0009e80000100a00 */
[----:B------:R-:W-:Y:S04]  /*2bb90*/  STL.64 [R1+0x1c0], R44 ;  /* 0x0001c02c01007387 */ /* 0x000fe80000100a00 */
[----:B------:R1:W-:Y:S01]  /*2bba0*/  STL.64 [R1+0x1c8], R46 ;  /* 0x0001c82e01007387 */ /* 0x0003e20000100a00 */
[C---:B----4-:R-:W-:Y:S03]  /*2bbb0*/  HMMA.1688.F32.TF32 R48, R40.reuse, R14, R176 ;  /* 0x0000000e2830723c */ /* 0x050fe600000810b0 */
[----:B------:R-:W2:Y:S04]  /*2bbc0*/  LDL.LU R237, [R1+0xd64] ;  /* 0x000d640001ed7983 */ /* 0x000ea80000300800 */
[----:B------:R-:W2:Y:S01]  /*2bbd0*/  LDL.LU R238, [R1+0xd68] ;  /* 0x000d680001ee7983 */ /* 0x000ea20000300800 */
[C---:B-1----:R-:W-:Y:S03]  /*2bbe0*/  HMMA.1688.F32.TF32 R44, R40.reuse, R10, R232 ;  /* 0x0000000a282c723c */ /* 0x042fe600000810e8 */
[----:B------:R-:W2:Y:S05]  /*2bbf0*/  LDL.LU R239, [R1+0xd6c] ;  /* 0x000d6c0001ef7983 */ /* 0x000eaa0000300800 */
[C---:B------:R-:W-:Y:S07]  /*2bc00*/  HMMA.1688.F32.TF32 R52, R40.reuse, R110, R240 ;  /* 0x0000006e2834723c */ /* 0x040fee00000810f0 */
[----:B------:R-:W-:Y:S04]  /*2bc10*/  STL.64 [R1+0x1f0], R48 ;  /* 0x0001f03001007387 */ /* 0x000fe80000100a00 */
[----:B------:R1:W-:Y:S04]  /*2bc20*/  STL.64 [R1+0x1f8], R50 ;  /* 0x0001f83201007387 */ /* 0x0003e80000100a00 */
[----:B------:R-:W-:Y:S04]  /*2bc30*/  STL.64 [R1+0x220], R44 ;  /* 0x0002202c01007387 */ /* 0x000fe80000100a00 */
[----:B------:R3:W-:Y:S01]  /*2bc40*/  STL.64 [R1+0x228], R46 ;  /* 0x0002282e01007387 */ /* 0x0007e20000100a00 */
[C---:B-1----:R-:W-:Y:S08]  /*2bc50*/  HMMA.1688.F32.TF32 R48, R40.reuse, R114, R244 ;  /* 0x000000722830723c */ /* 0x042ff000000810f4 */
[C---:B---3--:R-:W-:Y:S01]  /*2bc60*/  HMMA.1688.F32.TF32 R44, R40.reuse, R118, R248 ;  /* 0x00000076282c723c */ /* 0x048fe200000810f8 */
[----:B------:R-:W-:Y:S04]  /*2bc70*/  STL.64 [R1+0x600], R52 ;  /* 0x0006003401007387 */ /* 0x000fe80000100a00 */
[----:B------:R-:W-:Y:S04]  /*2bc80*/  STL.64 [R1+0x608], R54 ;  /* 0x0006083601007387 */ /* 0x000fe80000100a00 */
[----:B------:R-:W3:Y:S06]  /*2bc90*/  LDL.LU R240, [R1+0xc00] ;  /* 0x000c000001f07983 */ /* 0x000eec0000300800 */
[----:B------:R-:W-:Y:S04]  /*2bca0*/  STL.64 [R1+0x930], R48 ;  /* 0x0009303001007387 */ /* 0x000fe80000100a00 */
[----:B------:R-:W-:Y:S04]  /*2bcb0*/  STL.64 [R1+0x938], R50 ;  /* 0x0009383201007387 */ /* 0x000fe80000100a00 */
[----:B------:R-:W-:Y:S04]  /*2bcc0*/  STL.64 [R1+0x940], R44 ;  /* 0x0009402c01007387 */ /* 0x000fe80000100a00 */
[----:B------:R1:W-:Y:S04]  /*2bcd0*/  STL.64 [R1+0x948], R46 ;  /* 0x0009482e01007387 */ /* 0x0003e80000100a00 */
[----:B------:R-:W3:Y:S04]  /*2bce0*/  LDL.LU R241, [R1+0xc04] ;  /* 0x000c040001f17983 */ /* 0x000ee80000300800 */
[----:B------:R-:W3:Y:S01]  /*2bcf0*/  LDL.LU R242, [R1+0xc08] ;  /* 0x000c080001f27983 */ /* 0x000ee20000300800 */
[C---:B-1----:R-:W-:Y:S03]  /*2bd00*/  HMMA.1688.F32.TF32 R44, R40.reuse, R122, R192 ;  /* 0x0000007a282c723c */ /* 0x042fe600000810c0 */
[----:B------:R-:W3:Y:S04]  /*2bd10*/  LDL.LU R243, [R1+0xc0c] ;  /* 0x000c0c0001f37983 */ /* 0x000ee80000300800 */
[----:B------:R-:W4:Y:S11]  /*2bd20*/  LDL.LU R244, [R1+0xab0] ;  /* 0x000ab00001f47983 */ /* 0x000f360000300800 */
[----:B------:R-:W-:Y:S05]  /*2bd30*/  @!UPT UIADD3 URZ, URZ, URZ, URZ ;  /* 0x0000003f3f3ff290 */ /* 0x000fea000fffe03f */
[----:B------:R-:W-:Y:S04]  /*2bd40*/  STL.64 [R1+0xd90], R44 ;  /* 0x000d902c01007387 */ /* 0x000fe80000100a00 */
[----:B------:R1:W-:Y:S04]  /*2bd50*/  STL.64 [R1+0xd98], R46 ;  /* 0x000d982e01007387 */ /* 0x0003e80000100a00 */
[----:B------:R-:W4:Y:S04]  /*2bd60*/  LDL.LU R245, [R1+0xab4] ;  /* 0x000ab40001f57983 */ /* 0x000f280000300800 */
[----:B------:R-:W4:Y:S01]  /*2bd70*/  LDL.LU R246, [R1+0xab8] ;  /* 0x000ab80001f67983 */ /* 0x000f220000300800 */
[C---:B-1----:R-:W-:Y:S03]  /*2bd80*/  HMMA.1688.F32.TF32 R44, R40.reuse, R126, R216 ;  /* 0x0000007e282c723c */ /* 0x042fe600000810d8 */
[----:B------:R-:W4:Y:S04]  /*2bd90*/  LDL.LU R247, [R1+0xabc] ;  /* 0x000abc0001f77983 */ /* 0x000f280000300800 */
[----:B------:R-:W4:Y:S11]  /*2bda0*/  LDL.LU R248, [R1+0x9d0] ;  /* 0x0009d00001f87983 */ /* 0x000f360000300800 */
[----:B------:R-:W-:Y:S05]  /*2bdb0*/  @!UPT UIADD3 URZ, URZ, URZ, URZ ;  /* 0x0000003f3f3ff290 */ /* 0x000fea000fffe03f */
[----:B------:R-:W-:Y:S04]  /*2bdc0*/  STL.64 [R1+0x1000], R44 ;  /* 0x0010002c01007387 */ /* 0x000fe80000100a00 */
[----:B------:R1:W-:Y:S04]  /*2bdd0*/  STL.64 [R1+0x1008], R46 ;  /* 0x0010082e01007387 */ /* 0x0003e80000100a00 */
[----:B------:R-:W4:Y:S04]  /*2bde0*/  LDL.LU R249, [R1+0x9d4] ;  /* 0x0009d40001f97983 */ /* 0x000f280000300800 */
[----:B------:R-:W4:Y:S04]  /*2bdf0*/  LDL.LU R250, [R1+0x9d8] ;  /* 0x0009d80001fa7983 */ /* 0x000f280000300800 */
[----:B------:R-:W4:Y:S01]  /*2be00*/  LDL.LU R251, [R1+0x9dc] ;  /* 0x0009dc0001fb7983 */ /* 0x000f220000300800 */
[C---:B-1----:R-:W-:Y:S03]  /*2be10*/  HMMA.1688.F32.TF32 R44, R40.reuse, R130, R220 ;  /* 0x00000082282c723c */ /* 0x042fe600000810dc */
[----:B------:R-:W4:Y:S11]  /*2be20*/  LDL.LU R192, [R1+0x8a0] ;  /* 0x0008a00001c07983 */ /* 0x000f360000300800 */
[----:B------:R-:W-:Y:S09]  /*2be30*/  @!UPT UIADD3 URZ, URZ, URZ, URZ ;  /* 0x0000003f3f3ff290 */ /* 0x000ff2000fffe03f */
[----:B------:R-:W-:Y:S04]  /*2be40*/  STL.64 [R1+0xff0], R44 ;  /* 0x000ff02c01007387 */ /* 0x000fe80000100a00 */
[----:B------:R-:W-:Y:S04]  /*2be50*/  STL.64 [R1+0xff8], R46 ;  /* 0x000ff82e01007387 */ /* 0x000fe80000100a00 */
[----:B------:R-:W4:Y:S04]  /*2be60*/  LDL.LU R193, [R1+0x8a4] ;  /* 0x0008a40001c17983 */ /* 0x000f280000300800 */
[----:B------:R-:W4:Y:S04]  /*2be70*/  LDL.LU R194, [R1+0x8a8] ;  /* 0x0008a80001c27983 */ /* 0x000f280000300800 */
[----:B------:R-:W4:Y:S01]  /*2be80*/  LDL.LU R195, [R1+0x8ac] ;  /* 0x0008ac0001c37983 */ /* 0x000f220000300800 */
[C---:B------:R-:W-:Y:S03]  /*2be90*/  HMMA.1688.F32.TF32 R48, R40.reuse, R134, R224 ;  /* 0x000000862830723c */ /* 0x040fe600000810e0 */
[----:B------:R-:W-:Y:S04]  /*2bea0*/  LDS R44, [R6+0xc580] ;  /* 0x00c58000062c7984 */ /* 0x000fe80000000800 */
[----:B------:R-:W-:Y:S01]  /*2beb0*/  LDS R46, [R6+0xe580] ;  /* 0x00e58000062e7984 */ /* 0x000fe20000000800 */
[----:B------:R-:W-:Y:S03]  /*2bec0*/  HMMA.1688.F32.TF32 R40, R40, R138, R168 ;  /* 0x0000008a2828723c */ /* 0x000fe600000810a8 */
[----:B------:R-:W-:Y:S04]  /*2bed0*/  LDS R45, [R7+0xc580] ;  /* 0x00c58000072d7984 */ /* 0x000fe80000000800 */
[----:B------:R-:W1:Y:S08]  /*2bee0*/  LDS R47, [R7+0xe580] ;  /* 0x00e58000072f7984 */ /* 0x000e700000000800 */
[----:B------:R1:W-:Y:S04]  /*2bef0*/  STL.64 [R1+0xfe0], R48 ;  /* 0x000fe03001007387 */ /* 0x0003e80000100a00 */
[----:B------:R1:W-:Y:S04]  /*2bf00*/  STL.64 [R1+0xfe8], R50 ;  /* 0x000fe83201007387 */ /* 0x0003e80000100a00 */
[----:B------:R-:W-:Y:S04]  /*2bf10*/  STL.64 [R1+0xfd0], R40 ;  /* 0x000fd02801007387 */ /* 0x000fe80000100a00 */
[----:B------:R-:W-:Y:S04]  /*2bf20*/  STL.64 [R1+0xfd8], R42 ;  /* 0x000fd82a01007387 */ /* 0x000fe80000100a00 */
[----:B------:R-:W-:Y:S04]  /*2bf30*/  LDS R40, [R6+0xc600] ;  /* 0x00c6000006287984 */ /* 0x000fe80000000800 */
[----:B------:R-:W-:Y:S04]  /*2bf40*/  LDS R42, [R6+0xe600] ;  /* 0x00e60000062a7984 */ /* 0x000fe80000000800 */
[----:B------:R-:W-:Y:S04]  /*2bf50*/  LDS R41, [R7+0xc600] ;  /* 0x00c6000007297984 */ /* 0x000fe80000000800 */
[----:B------:R-:W1:Y:S01]  /*2bf60*/  LDS R43, [R7+0xe600] ;  /* 0x00e60000072b7984 */ /* 0x000e620000000800 */
[C---:B--2---:R-:W-:Y:S11]  /*2bf70*/  HMMA.1688.F32.TF32 R104, R36.reuse, R86, R236 ;  /* 0x000000562468723c */ /* 0x044ff600000810ec */
[----:B------:R-:W-:Y:S11]  /*2bf80*/  @!UPT UIADD3 URZ, URZ, URZ, URZ ;  /* 0x0000003f3f3ff290 */ /* 0x000ff6000fffe03f */
[----:B------:R-:W-:Y:S01]  /*2bf90*/  @!UPT UIADD3 URZ, URZ, URZ, URZ ;  /* 0x0000003f3f3ff290 */ /* 0x000fe2000fffe03f */
[----:B------:R-:W-:Y:S04]  /*2bfa0*/  STL [R1+0x1924], R104 ;  /* 0x0019246801007387 */ /* 0x000fe80000100800 */
[----:B------:R-:W-:Y:S04]  /*2bfb0*/  STL [R1+0x1920], R105 ;  /* 0x0019206901007387 */ /* 0x000fe80000100800 */
[----:B------:R-:W-:Y:S04]  /*2bfc0*/  STL [R1+0x191c], R106 ;  /* 0x00191c6a01007387 */ /* 0x000fe80000100800 */
[----:B------:R-:W-:Y:S01]  /*2bfd0*/  STL [R1+0x1918], R107 ;  /* 0x0019186b01007387 */ /* 0x000fe20000100800 */
[C---:B---3--:R-:W-:Y:S08]  /*2bfe0*/  HMMA.1688.F32.TF32 R80, R36.reuse, R34, R240 ;  /* 0x000000222450723c */ /* 0x048ff000000810f0 */
[C---:B----4-:R-:W-:Y:S11]  /*2bff0*/  HMMA.1688.F32.TF32 R76, R36.reuse, R30, R244 ;  /* 0x0000001e244c723c */ /* 0x050ff600000810f4 */
[----:B------:R-:W-:Y:S04]  /*2c000*/  @!UPT UIADD3 URZ, URZ, URZ, URZ ;  /* 0x0000003f3f3ff290 */ /* 0x000fe8000fffe03f */
[----:B------:R-:W-:Y:S04]  /*2c010*/  STL [R1+0x1934], R80 ;  /* 0x0019345001007387 */ /* 0x000fe80000100800 */
[----:B------:R-:W-:Y:S04]  /*2c020*/  STL [R1+0x1930], R81 ;  /* 0x0019305101007387 */ /* 0x000fe80000100800 */
[----:B------:R-:W-:Y:S04]  /*2c030*/  STL [R1+0x192c], R82 ;  /* 0x00192c5201007387 */ /* 0x000fe80000100800 */
[----:B------:R-:W-:Y:S01]  /*2c040*/  STL [R1+0x1928], R83 ;  /* 0x0019285301007387 */ /* 0x000fe20000100800 */
[C---:B------:R-:W-:Y:S03]  /*2c050*/  HMMA.1688.F32.TF32 R220, R36.reuse, R26, R248 ;  /* 0x0000001a24dc723c */ /* 0x040fe600000810f8 */
[----:B------:R-:W-:Y:S04]  /*2c060*/  STL [R1+0x1944], R76 ;  /* 0x0019444c01007387 */ /* 0x000fe80000100800 */
[----:B------:R-:W-:Y:S04]  /*2c070*/  STL [R1+0x1940], R77 ;  /* 0x0019404d01007387 */ /* 0x000fe80000100800 */
[----:B------:R-:W-:Y:S04]  /*2c080*/  STL [R1+0x193c], R78 ;  /* 0x00193c4e01007387 */ /* 0x000fe80000100800 */
[----:B------:R2:W-:Y:S08]  /*2c090*/  STL [R1+0x1938], R79 ;  /* 0x0019384f01007387 */ /* 0x0005f00000100800 */
        /* <DEDUP_REMOVED lines=68> */
[----:B------:R-:W-:Y:S01]  /*2c4e0*/  STL [R1+0x1958], R219 ;  /* 0x001958db01007387 */ /* 0x000fe20000100800 */
[C---:B--2---:R-:W-:Y:S03]  /*2c4f0*/  HMMA.1688.F32.TF32 R52, R36.reuse, R18, R192 ;  /* 0x000000122434723c */ /* 0x044fe600000810c0 */
[----:B------:R-:W4:Y:S11]  /*2c500*/  LDL.LU R192, [R1+0x900] ;  /* 0x0009000001c07983 */ /* 0x000f360000300800 */
[----:B------:R-:W-:Y:S09]  /*2c510*/  @!UPT UIADD3 URZ, URZ, URZ, URZ ;  /* 0x0000003f3f3ff290 */ /* 0x000ff2000fffe03f */
[----:B------:R-:W-:Y:S04]  /*2c520*/  STL.64 [R1+0xe0], R52 ;  /* 0x0000e03401007387 */ /* 0x000fe80000100a00 */
[----:B------:R1:W-:Y:S04]  /*2c530*/  STL.64 [R1+0xe8], R54 ;  /* 0x0000e83601007387 */ /* 0x0003e80000100a00 */
[----:B------:R-:W4:Y:S04]  /*2c540*/  LDL.LU R193, [R1+0x904] ;  /* 0x0009040001c17983 */ /* 0x000f280000300800 */
[----:B------:R-:W4:Y:S04]  /*2c550*/  LDL.LU R194, [R1+0x908] ;  /* 0x0009080001c27983 */ /* 0x000f280000300800 */
[----:B------:R-:W4:Y:S01]  /*2c560*/  LDL.LU R195, [R1+0x90c] ;  /* 0x00090c0001c37983 */ /* 0x000f220000300800 */
[C---:B---3--:R-:W-:Y:S08]  /*2c570*/  HMMA.1688.F32.TF32 R76, R36.reuse, R14, R88 ;  /* 0x0000000e244c723c */ /* 0x048ff00000081058 */
[C---:B-1----:R-:W-:Y:S08]  /*2c580*/  HMMA.1688.F32.TF32 R52, R36.reuse, R10, R48 ;  /* 0x0000000a2434723c */ /* 0x042ff00000081030 */
[C---:B------:R-:W-:Y:S07]  /*2c590*/  HMMA.1688.F32.TF32 R48, R36.reuse, R110, R72 ;  /* 0x0000006e2430723c */ /* 0x040fee0000081048 */
        /* <DEDUP_REMOVED lines=8> */
[C---:B----4-:R-:W-:Y:S01]  /*2c620*/  HMMA.1688.F32.TF32 R48, R36.reuse, R122, R172 ;  /* 0x0000007a2430723c */ /* 0x050fe200000810ac */
[----:B------:R-:W-:Y:S04]  /*2c630*/  STL.64 [R1+0x740], R68 ;  /* 0x0007404401007387 */ /* 0x000fe80000100a00 */
[----:B------:R-:W-:Y:S03]  /*2c640*/  STL.64 [R1+0x748], R70 ;  /* 0x0007484601007387 */ /* 0x000fe60000100a00 */
[----:B------:R-:W-:Y:S07]  /*2c650*/  HMMA.1688.F32.TF32 R60, R36, R126, R60 ;  /* 0x0000007e243c723c */ /* 0x000fee000008103c */
[----:B------:R-:W-:Y:S04]  /*2c660*/  STL.64 [R1+0x880], R52 ;  /* 0x0008803401007387 */ /* 0x000fe80000100a00 */
[----:B------:R1:W-:Y:S04]  /*2c670*/  STL.64 [R1+0x888], R54 ;  /* 0x0008883601007387 */ /* 0x0003e80000100a00 */
[----:B------:R-:W-:Y:S01]  /*2c680*/  STL.64 [R1+0x980], R48 ;  /* 0x0009803001007387 */ /* 0x000fe20000100a00 */
[----:B------:R-:W-:Y:S03]  /*2c690*/  HMMA.1688.F32.TF32 R100, R44, R86, R236 ;  /* 0x000000562c64723c */ /* 0x000fe600000810ec */
[----:B------:R3:W-:Y:S05]  /*2c6a0*/  STL.64 [R1+0x988], R50 ;  /* 0x0009883201007387 */ /* 0x0007ea0000100a00 */
[C---:B-1----:R-:W-:Y:S08]  /*2c6b0*/  HMMA.1688.F32.TF32 R52, R36.reuse, R130, R56 ;  /* 0x000000822434723c */ /* 0x042ff00000081038 */
[C---:B---3--:R-:W-:Y:S08]  /*2c6c0*/  HMMA.1688.F32.TF32 R48, R36.reuse, R134, R176 ;  /* 0x000000862430723c */ /* 0x048ff000000810b0 */
[----:B------:R-:W-:Y:S08]  /*2c6d0*/  HMMA.1688.F32.TF32 R36, R36, R138, R232 ;  /* 0x0000008a2424723c */ /* 0x000ff000000810e8 */
[C---:B------:R-:W-:Y:S01]  /*2c6e0*/  HMMA.1688.F32.TF32 R72, R44.reuse, R34, R240 ;  /* 0x000000222c48723c */ /* 0x040fe200000810f0 */
[----:B------:R1:W-:Y:S07]  /*2c6f0*/  STL.64 [R1+0xf80], R60 ;  /* 0x000f803c01007387 */ /* 0x0003ee0000100a00 */
[C---:B------:R-:W-:Y:S01]  /*2c700*/  HMMA.1688.F32.TF32 R68, R44.reuse, R30, R244 ;  /* 0x0000001e2c44723c */ /* 0x040fe200000810f4 */
[----:B------:R3:W-:Y:S07]  /*2c710*/  STL.64 [R1+0xf88], R62 ;  /* 0x000f883e01007387 */ /* 0x0007ee0000100a00 */
[C---:B------:R-:W-:Y:S01]  /*2c720*/  HMMA.1688.F32.TF32 R212, R44.reuse, R26, R248 ;  /* 0x0000001a2cd4723c */ /* 0x040fe200000810f8 */
[----:B------:R-:W-:Y:S04]  /*2c730*/  STL.64 [R1+0xf50], R52 ;  /* 0x000f503401007387 */ /* 0x000fe80000100a00 */
[----:B------:R-:W-:Y:S04]  /*2c740*/  STL.64 [R1+0xf58], R54 ;  /* 0x000f583601007387 */ /* 0x000fe80000100a00 */
[----:B------:R4:W-:Y:S04]  /*2c750*/  STL.64 [R1+0xf40], R48 ;  /* 0x000f403001007387 */ /* 0x0009e80000100a00 */
[----:B------:R1:W-:Y:S04]  /*2c760*/  STL.64 [R1+0xf48], R50 ;  /* 0x000f483201007387 */ /* 0x0003e80000100a00 */
[----:B------:R-:W-:Y:S04]  /*2c770*/  STL [R1+0x1974], R100 ;  /* 0x0019746401007387 */ /* 0x000fe80000100800 */
[----:B------:R-:W-:Y:S04]  /*2c780*/  STL.64 [R1+0xef0], R36 ;  /* 0x000ef02401007387 */ /* 0x000fe80000100a00 */
[----:B------:R1:W-:Y:S04]  /*2c790*/  STL.64 [R1+0xef8], R38 ;  /* 0x000ef82601007387 */ /* 0x0003e80000100a00 */
[----:B------:R-:W-:Y:S04]  /*2c7a0*/  STL [R1+0x1970], R101 ;  /* 0x0019706501007387 */ /* 0x000fe80000100800 */
        /* <DEDUP_REMOVED lines=34> */
[----:B----4-:R-:W4:Y:S04]  /*2c9d0*/  LDL.LU R48, [R1+0x470] ;  /* 0x0004700001307983 */ /* 0x010f280000300800 */
[----:B------:R-:W4:Y:S04]  /*2c9e0*/  LDL.LU R49, [R1+0x474] ;  /* 0x0004740001317983 */ /* 0x000f280000300800 */
[----:B------:R-:W4:Y:S04]  /*2c9f0*/  LDL.LU R50, [R1+0x478] ;  /* 0x0004780001327983 */ /* 0x000f280000300800 */
[----:B------:R-:W4:Y:S01]  /*2ca00*/  LDL.LU R51, [R1+0x47c] ;  /* 0x00047c0001337983 */ /* 0x000f220000300800 */
        /* <DEDUP_REMOVED lines=42> */
[----:B------:R-:W2:Y:S11]  /*2ccb0*/  LDL.LU R192, [R1+0x9c0] ;  /* 0x0009c00001c07983 */ /* 0x000eb60000300800 */
[----:B------:R-:W-:Y:S09]  /*2ccc0*/  @!UPT UIADD3 URZ, URZ, URZ, URZ ;  /* 0x0000003f3f3ff290 */ /* 0x000ff2000fffe03f */
[----:B------:R-:W-:Y:S04]  /*2ccd0*/  STL.64 [R1+0x10], R36 ;  /* 0x0000102401007387 */ /* 0x000fe80000100a00 */
[----:B------:R3:W-:Y:S04]  /*2cce0*/  STL.64 [R1+0x18], R38 ;  /* 0x0000182601007387 */ /* 0x0007e80000100a00 */
[----:B------:R-:W2:Y:S04]  /*2ccf0*/  LDL.LU R193, [R1+0x9c4] ;  /* 0x0009c40001c17983 */ /* 0x000ea80000300800 */
[----:B------:R-:W2:Y:S04]  /*2cd00*/  LDL.LU R194, [R1+0x9c8] ;  /* 0x0009c80001c27983 */ /* 0x000ea80000300800 */
[----:B------:R-:W2:Y:S01]  /*2cd10*/  LDL.LU R195, [R1+0x9cc] ;  /* 0x0009cc0001c37983 */ /* 0x000ea20000300800 */
[C---:B---3--:R-:W-:Y:S08]  /*2cd20*/  HMMA.1688.F32.TF32 R36, R44.reuse, R14, R92 ;  /* 0x0000000e2c24723c */ /* 0x048ff0000008105c */
[C---:B------:R-:W-:Y:S08]  /*2cd30*/  HMMA.1688.F32.TF32 R52, R44.reuse, R10, R52 ;  /* 0x0000000a2c34723c */ /* 0x040ff00000081034 */
[C---:B------:R-:W-:Y:S07]  /*2cd40*/  HMMA.1688.F32.TF32 R68, R44.reuse, R110, R88 ;  /* 0x0000006e2c44723c */ /* 0x040fee0000081058 */
[----:B------:R-:W-:Y:S04]  /*2cd50*/  STL.64 [R1], R36 ;  /* 0x0000002401007387 */ /* 0x000fe80000100a00 */
[----:B------:R4:W-:Y:S02]  /*2cd60*/  STL.64 [R1+0x8], R38 ;  /* 0x0000082601007387 */ /* 0x0009e40000100a00 */
[C---:B----4-:R-:W-:Y:S02]  /*2cd70*/  HMMA.1688.F32.TF32 R36, R44.reuse, R114, R48 ;  /* 0x000000722c24723c */ /* 0x050fe40000081030 */
[----:B------:R-:W-:Y:S04]  /*2cd80*/  STL.64 [R1+0x180], R52 ;  /* 0x0001803401007387 */ /* 0x000fe80000100a00 */
[----:B------:R1:W-:Y:S02]  /*2cd90*/  STL.64 [R1+0x188], R54 ;  /* 0x0001883601007387 */ /* 0x0003e40000100a00 */
[C---:B------:R-:W-:Y:S02]  /*2cda0*/  HMMA.1688.F32.TF32 R48, R44.reuse, R122, R172 ;  /* 0x0000007a2c30723c */ /* 0x040fe400000810ac */
[----:B------:R-:W-:Y:S04]  /*2cdb0*/  STL.64 [R1+0x190], R68 ;  /* 0x0001904401007387 */ /* 0x000fe80000100a00 */
[----:B------:R-:W-:Y:S02]  /*2cdc0*/  STL.64 [R1+0x198], R70 ;  /* 0x0001984601007387 */ /* 0x000fe40000100a00 */
[C---:B-1----:R-:W-:Y:S07]  /*2cdd0*/  HMMA.1688.F32.TF32 R52, R44.reuse, R118, R64 ;  /* 0x000000762c34723c */ /* 0x042fee0000081040 */
[----:B------:R-:W-:Y:S04]  /*2cde0*/  STL.64 [R1+0x5f0], R36 ;  /* 0x0005f02401007387 */ /* 0x000fe80000100a00 */
[----:B------:R1:W-:Y:S02]  /*2cdf0*/  STL.64 [R1+0x5f8], R38 ;  /* 0x0005f82601007387 */ /* 0x0003e40000100a00 */
[----:B-1----:R-:W-:Y:S10]  /*2ce00*/  HMMA.1688.F32.TF32 R36, R44, R126, R60 ;  /* 0x0000007e2c24723c */ /* 0x002ff4000008103c */
[----:B------:R-:W-:Y:S04]  /*2ce10*/  STL.64 [R1+0x750], R52 ;  /* 0x0007503401007387 */ /* 0x000fe80000100a00 */
[----:B------:R1:W-:Y:S04]  /*2ce20*/  STL.64 [R1+0x758], R54 ;  /* 0x0007583601007387 */ /* 0x0003e80000100a00 */
[----:B------:R-:W-:Y:S01]  /*2ce30*/  STL.64 [R1+0x870], R48 ;  /* 0x0008703001007387 */ /* 0x000fe20000100a00 */
[----:B------:R-:W-:Y:S03]  /*2ce40*/  HMMA.1688.F32.TF32 R96, R40, R86, R236 ;  /* 0x000000562860723c */ /* 0x000fe600000810ec */
[----:B------:R3:W-:Y:S05]  /*2ce50*/  STL.64 [R1+0x878], R50 ;  /* 0x0008783201007387 */ /* 0x0007ea0000100a00 */
[C---:B-1----:R-:W-:Y:S01]  /*2ce60*/  HMMA.1688.F32.TF32 R52, R44.reuse, R130, R56 ;  /* 0x000000822c34723c */ /* 0x042fe20000081038 */
[----:B------:R-:W-:Y:S07]  /*2ce70*/  STL.64 [R1+0xee0], R36 ;  /* 0x000ee02401007387 */ /* 0x000fee0000100a00 */
[----:B---3--:R-:W-:Y:S01]  /*2ce80*/  HMMA.1688.F32.TF32 R48, R44, R134, R176 ;  /* 0x000000862c30723c */ /* 0x008fe200000810b0 */
[----:B------:R1:W-:Y:S07]  /*2ce90*/  STL.64 [R1+0xee8], R38 ;  /* 0x000ee82601007387 */ /* 0x0003ee0000100a00 */
[----:B------:R-:W-:Y:S08]  /*2cea0*/  HMMA.1688.F32.TF32 R64, R40, R34, R240 ;  /* 0x000000222840723c */ /* 0x000ff000000810f0 */
[----:B-1----:R-:W-:Y:S08]  /*2ceb0*/  HMMA.1688.F32.TF32 R36, R44, R138, R232 ;  /* 0x0000008a2c24723c */ /* 0x002ff000000810e8 */
[C---:B------:R-:W-:Y:S01]  /*2cec0*/  HMMA.1688.F32.TF32 R60, R40.reuse, R30, R244 ;  /* 0x0000001e283c723c */ /* 0x040fe200000810f4 */
[----:B------:R1:W-:Y:S07]  /*2ced0*/  STL.64 [R1+0xed0], R52 ;  /* 0x000ed03401007387 */ /* 0x0003ee0000100a00 */
[----:B------:R-:W-:Y:S01]  /*2cee0*/  HMMA.1688.F32.TF32 R204, R40, R26, R248 ;  /* 0x0000001a28cc723c */ /* 0x000fe200000810f8 */
[----:B------:R3:W-:Y:S04]  /*2cef0*/  STL.64 [R1+0xed8], R54 ;  /* 0x000ed83601007387 */ /* 0x0007e80000100a00 */
[----:B------:R4:W-:Y:S04]  /*2cf00*/  STL.64 [R1+0xec0], R48 ;  /* 0x000ec03001007387 */ /* 0x0009e80000100a00 */
[----:B------:R1:W-:Y:S04]  /*2cf10*/  STL.64 [R1+0xec8], R50 ;  /* 0x000ec83201007387 */ /* 0x0003e80000100a00 */
[----:B------:R-:W-:Y:S04]  /*2cf20*/  STL [R1+0x19c4], R96 ;  /* 0x0019c46001007387 */ /* 0x000fe80000100800 */
[----:B------:R-:W-:Y:S04]  /*2cf30*/  STL.64 [R1+0xeb0], R36 ;  /* 0x000eb02401007387 */ /* 0x000fe80000100a00 */
[----:B------:R-:W-:Y:S04]  /*2cf40*/  STL.64 [R1+0xeb8], R38 ;  /* 0x000eb82601007387 */ /* 0x000fe80000100a00 */
        /* <DEDUP_REMOVED lines=45> */
[----:B------:R-:W4:Y:S04]  /*2d220*/  LDL.LU R29, [R1+0x1ad8] ;  /* 0x001ad800011d7983 */ /* 0x000f280000300800 */
[----:B------:R-:W4:Y:S04]  /*2d230*/  LDL.LU R32, [R1+0x1ad4] ;  /* 0x001ad40001207983 */ /* 0x000f280000300800 */
[----:B-1----:R-:W4:Y:S04]  /*2d240*/  LDL.LU R52, [R1+0x370] ;  /* 0x0003700001347983 */ /* 0x002f280000300800 */
[----:B------:R-:W4:Y:S04]  /*2d250*/  LDL.LU R53, [R1+0x374] ;  /* 0x0003740001357983 */ /* 0x000f280000300800 */
[----:B---3--:R-:W3:Y:S04]  /*2d260*/  LDL.LU R54, [R1+0x378] ;  /* 0x0003780001367983 */ /* 0x008ee80000300800 */
        /* <DEDUP_REMOVED lines=30> */
[----:B--2---:R-:W-:-:S02]  /*2d450*/  IMAD.MOV.U32 R95, RZ, RZ, R4 ;  /* 0x000000ffff5f7224 */ /* 0x004fc400078e0004 */
[----:B----4-:R-:W-:Y:S02]  /*2d460*/  IMAD.MOV.U32 R94, RZ, RZ, R29 ;  /* 0x000000ffff5e7224 */ /* 0x010fe400078e001d */
[----:B------:R-:W-:Y:S02]  /*2d470*/  IMAD.MOV.U32 R93, RZ, RZ, R32 ;  /* 0x000000ffff5d7224 */ /* 0x000fe400078e0020 */
[----:B------:R-:W2:Y:S04]  /*2d480*/  LDL.LU R32, [R1+0x1ad0] ;  /* 0x001ad00001207983 */ /* 0x000ea80000300800 */
        /* <DEDUP_REMOVED lines=18> */
[C---:B---3--:R-:W-:Y:S11]  /*2d5b0*/  HMMA.1688.F32.TF32 R44, R40.reuse, R10, R148 ;  /* 0x0000000a282c723c */ /* 0x048ff60000081094 */
[----:B------:R-:W-:Y:S11]  /*2d5c0*/  @!UPT UIADD3 URZ, URZ, URZ, URZ ;  /* 0x0000003f3f3ff290 */ /* 0x000ff6000fffe03f */
[----:B------:R-:W-:Y:S01]  /*2d5d0*/  @!UPT UIADD3 URZ, URZ, URZ, URZ ;  /* 0x0000003f3f3ff290 */ /* 0x000fe2000fffe03f */
[----:B------:R-:W-:Y:S04]  /*2d5e0*/  STL.64 [R1+0x110], R44 ;  /* 0x0001102c01007387 */ /* 0x000fe80000100a00 */
[----:B------:R1:W-:Y:S02]  /*2d5f0*/  STL.64 [R1+0x118], R46 ;  /* 0x0001182e01007387 */ /* 0x0003e40000100a00 */
[C---:B-1----:R-:W-:Y:S08]  /*2d600*/  HMMA.1688.F32.TF32 R44, R40.reuse, R110, R156 ;  /* 0x0000006e282c723c */ /* 0x042ff0000008109c */
[C---:B------:R-:W-:Y:S08]  /*2d610*/  HMMA.1688.F32.TF32 R64, R40.reuse, R114, R144 ;  /* 0x000000722840723c */ /* 0x040ff00000081090 */
[C---:B------:R-:W-:Y:S08]  /*2d620*/  HMMA.1688.F32.TF32 R60, R40.reuse, R118, R140 ;  /* 0x00000076283c723c */ /* 0x040ff0000008108c */
[C---:B------:R-:W-:Y:S01]  /*2d630*/  HMMA.1688.F32.TF32 R52, R40.reuse, R130, R52 ;  /* 0x000000822834723c */ /* 0x040fe20000081034 */
[----:B------:R-:W-:Y:S04]  /*2d640*/  STL.64 [R1+0x160], R44 ;  /* 0x0001602c01007387 */ /* 0x000fe80000100a00 */
[----:B------:R1:W-:Y:S03]  /*2d650*/  STL.64 [R1+0x168], R46 ;  /* 0x0001682e01007387 */ /* 0x0003e60000100a00 */
[C---:B------:R-:W-:Y:S08]  /*2d660*/  HMMA.1688.F32.TF32 R248, R40.reuse, R18, R248 ;  /* 0x0000001228f8723c */ /* 0x040ff000000810f8 */
[----:B------:R-:W-:Y:S01]  /*2d670*/  HMMA.1688.F32.TF32 R244, R40, R14, R244 ;  /* 0x0000000e28f4723c */ /* 0x000fe200000810f4 */
[----:B------:R-:W-:Y:S01]  /*2d680*/  IMAD.MOV.U32 R156, RZ, RZ, R252 ;  /* 0x000000ffff9c7224 */ /* 0x000fe200078e00fc */
[----:B------:R-:W-:Y:S01]  /*2d690*/  LDS R144, [R6+0xc700] ;  /* 0x00c7000006907984 */ /* 0x000fe20000000800 */
[----:B------:R-:W-:-:S02]  /*2d6a0*/  IMAD.MOV.U32 R157, RZ, RZ, R5 ;  /* 0x000000ffff9d7224 */ /* 0x000fc400078e0005 */
[----:B------:R-:W-:Y:S01]  /*2d6b0*/  IMAD.MOV.U32 R158, RZ, RZ, R25 ;  /* 0x000000ffff9e7224 */ /* 0x000fe200078e0019 */
[----:B------:R-:W-:Y:S02]  /*2d6c0*/  LDS R146, [R6+0xe700] ;  /* 0x00e7000006927984 */ /* 0x000fe40000000800 */
[----:B-1----:R-:W-:Y:S02]  /*2d6d0*/  HMMA.1688.F32.TF32 R44, R40, R122, R152 ;  /* 0x0000007a282c723c */ /* 0x002fe40000081098 */
[----:B------:R-:W-:Y:S04]  /*2d6e0*/  STL.64 [R1+0x5c0], R64 ;  /* 0x0005c04001007387 */ /* 0x000fe80000100a00 */
[----:B------:R-:W-:Y:S04]  /*2d6f0*/  STL.64 [R1+0x5c8], R66 ;  /* 0x0005c84201007387 */ /* 0x000fe80000100a00 */
[----:B------:R-:W-:Y:S04]  /*2d700*/  STL.64 [R1+0x720], R60 ;  /* 0x0007203c01007387 */ /* 0x000fe80000100a00 */
[----:B------:R1:W-:Y:S01]  /*2d710*/  STL.64 [R1+0x728], R62 ;  /* 0x0007283e01007387 */ /* 0x0003e20000100a00 */
[----:B------:R-:W-:-:S02]  /*2d720*/  IMAD.MOV.U32 R159, RZ, RZ, R84 ;  /* 0x000000ffff9f7224 */ /* 0x000fc400078e0054 */
[----:B------:R-:W-:Y:S01]  /*2d730*/  IMAD.MOV.U32 R148, RZ, RZ, R33 ;  /* 0x000000ffff947224 */ /* 0x000fe200078e0021 */
[----:B------:R-:W-:Y:S01]  /*2d740*/  LDS R145, [R7+0xc700] ;  /* 0x00c7000007917984 */ /* 0x000fe20000000800 */
[----:B------:R-:W-:Y:S02]  /*2d750*/  IMAD.MOV.U32 R149, RZ, RZ, R112 ;  /* 0x000000ffff957224 */ /* 0x000fe400078e0070 */
[----:B------:R-:W-:Y:S01]  /*2d760*/  IMAD.MOV.U32 R150, RZ, RZ, R113 ;  /* 0x000000ffff967224 */ /* 0x000fe200078e0071 */
[----:B------:R-:W3:Y:S01]  /*2d770*/  LDS R147, [R7+0xe700] ;  /* 0x00e7000007937984 */ /* 0x000ee20000000800 */
[----:B-1----:R-:W-:Y:S03]  /*2d780*/  HMMA.1688.F32.TF32 R60, R40, R126, R92 ;  /* 0x0000007e283c723c */ /* 0x002fe6000008105c */
[----:B------:R-:W-:Y:S04]  /*2d790*/  STL.64 [R1+0x820], R44 ;  /* 0x0008202c01007387 */ /* 0x000fe80000100a00 */
[----:B------:R1:W-:Y:S01]  /*2d7a0*/  STL.64 [R1+0x828], R46 ;  /* 0x0008282e01007387 */ /* 0x0003e20000100a00 */
[----:B------:R-:W-:-:S02]  /*2d7b0*/  IMAD.MOV.U32 R151, RZ, RZ, R116 ;  /* 0x000000ffff977224 */ /* 0x000fc400078e0074 */
[----:B------:R-:W-:Y:S02]  /*2d7c0*/  IMAD.MOV.U32 R72, RZ, RZ, R20 ;  /* 0x000000ffff487224 */ /* 0x000fe400078e0014 */
[----:B------:R-:W-:Y:S02]  /*2d7d0*/  IMAD.MOV.U32 R73, RZ, RZ, R108 ;  /* 0x000000ffff497224 */ /* 0x000fe400078e006c */
[----:B------:R-:W-:Y:S02]  /*2d7e0*/  IMAD.MOV.U32 R74, RZ, RZ, R109 ;  /* 0x000000ffff4a7224 */ /* 0x000fe400078e006d */
[----:B------:R-:W-:Y:S02]  /*2d7f0*/  IMAD.MOV.U32 R75, RZ, RZ, R85 ;  /* 0x000000ffff4b7224 */ /* 0x000fe400078e0055 */
[----:B------:R-:W-:Y:S01]  /*2d800*/  IMAD.MOV.U32 R68, RZ, RZ, R24 ;  /* 0x000000ffff447224 */ /* 0x000fe200078e0018 */
[----:B-1----:R-:W-:Y:S01]  /*2d810*/  HMMA.1688.F32.TF32 R44, R40, R134, R88 ;  /* 0x00000086282c723c */ /* 0x002fe20000081058 */
[----:B------:R-:W-:Y:S01]  /*2d820*/  IMAD.MOV.U32 R69, RZ, RZ, R21 ;  /* 0x000000ffff457224 */ /* 0x000fe200078e0015 */
[----:B------:R-:W-:Y:S01]  /*2d830*/  LDS R142, [R6+0xe780] ;  /* 0x00e78000068e7984 */ /* 0x000fe20000000800 */
[----:B------:R-:W-:-:S02]  /*2d840*/  IMAD.MOV.U32 R70, RZ, RZ, R12 ;  /* 0x000000ffff467224 */ /* 0x000fc400078e000c */
[----:B------:R-:W-:Y:S01]  /*2d850*/  IMAD.MOV.U32 R71, RZ, RZ, R13 ;  /* 0x000000ffff477224 */ /* 0x000fe200078e000d */
[----:B------:R-:W-:Y:S02]  /*2d860*/  LDS R140, [R6+0xc780] ;  /* 0x00c78000068c7984 */ /* 0x000fe40000000800 */
[----:B------:R-:W-:Y:S02]  /*2d870*/  HMMA.1688.F32.TF32 R40, R40, R138, R180 ;  /* 0x0000008a2828723c */ /* 0x000fe400000810b4 */
        /* <DEDUP_REMOVED lines=8> */
[----:B------:R-:W-:-:S02]  /*2d900*/  IMAD.MOV.U32 R100, RZ, RZ, R28 ;  /* 0x000000ffff647224 */ /* 0x000fc400078e001c */
[----:B------:R-:W-:Y:S02]  /*2d910*/  IMAD.MOV.U32 R101, RZ, RZ, R121 ;  /* 0x000000ffff657224 */ /* 0x000fe400078e0079 */
[----:B------:R-:W-:Y:S02]  /*2d920*/  IMAD.MOV.U32 R102, RZ, RZ, R120 ;  /* 0x000000ffff667224 */ /* 0x000fe400078e0078 */
[----:B------:R-:W-:Y:S01]  /*2d930*/  IMAD.MOV.U32 R103, RZ, RZ, R117 ;  /* 0x000000ffff677224 */ /* 0x000fe200078e0075 */
[C---:B------:R-:W-:Y:S01]  /*2d940*/  HMMA.1688.F32.TF32 R192, R36.reuse, R22, R192 ;  /* 0x0000001624c0723c */ /* 0x040fe200000810c0 */
[----:B------:R-:W-:Y:S01]  /*2d950*/  IMAD.MOV.U32 R160, RZ, RZ, R17 ;  /* 0x000000ffffa07224 */ /* 0x000fe200078e0011 */
[----:B------:R-:W-:Y:S01]  /*2d960*/  LDS R143, [R7+0xe780] ;  /* 0x00e78000078f7984 */ /* 0x000fe20000000800 */
[----:B------:R-:W-:Y:S02]  /*2d970*/  IMAD.MOV.U32 R161, RZ, RZ, R16 ;  /* 0x000000ffffa17224 */ /* 0x000fe400078e0010 */
[----:B------:R-:W-:Y:S01]  /*2d980*/  IMAD.MOV.U32 R162, RZ, RZ, R9 ;  /* 0x000000ffffa27224 */ /* 0x000fe200078e0009 */
[----:B------:R-:W2:Y:S02]  /*2d990*/  LDS R141, [R7+0xc780] ;  /* 0x00c78000078d7984 */ /* 0x000ea40000000800 */
[C---:B-1----:R-:W-:Y:S08]  /*2d9a0*/  HMMA.1688.F32.TF32 R40, R36.reuse, R10, R232 ;  /* 0x0000000a2428723c */ /* 0x042ff000000810e8 */
[----:B------:R-:W-:Y:S01]  /*2d9b0*/  HMMA.1688.F32.TF32 R52, R36, R30, R172 ;  /* 0x0000001e2434723c */ /* 0x000fe200000810ac */
[----:B------:R-:W3:Y:S11]  /*2d9c0*/  LDL.LU R172, [R1+0x1350] ;  /* 0x0013500001ac7983 */ /* 0x000ef60000300800 */
[----:B------:R-:W-:Y:S03]  /*2d9d0*/  @!UPT UIADD3 URZ, URZ, URZ, URZ ;  /* 0x0000003f3f3ff290 */ /* 0x000fe6000fffe03f */
        /* <DEDUP_REMOVED lines=10> */
[----:B--2---:R-:W-:-:S03]  /*2da80*/  IMAD.MOV.U32 R165, RZ, RZ, R4 ;  /* 0x000000ffffa57224 */ /* 0x004fc600078e0004 */
[----:B------:R-:W2:Y:S01]  /*2da90*/  LDL.LU R112, [R1+0x1ab0] ;  /* 0x001ab00001707983 */ /* 0x000ea20000300800 */
[----:B----4-:R-:W-:-:S03]  /*2daa0*/  IMAD.MOV.U32 R166, RZ, RZ, R29 ;  /* 0x000000ffffa67224 */ /* 0x010fc600078e001d */
[----:B------:R-:W4:Y:S01]  /*2dab0*/  LDL.LU R113, [R1+0x1aac] ;  /* 0x001aac0001717983 */ /* 0x000f220000300800 */
[----:B------:R-:W-:-:S03]  /*2dac0*/  IMAD.MOV.U32 R167, RZ, RZ, R32 ;  /* 0x000000ffffa77224 */ /* 0x000fc600078e0020 */
[----:B------:R-:W2:Y:S01]  /*2dad0*/  LDL.LU R116, [R1+0x1aa8] ;  /* 0x001aa80001747983 */ /* 0x000ea20000300800 */
[C---:B------:R-:W-:Y:S08]  /*2dae0*/  HMMA.1688.F32.TF32 R92, R36.reuse, R86, R48 ;  /* 0x00000056245c723c */ /* 0x040ff00000081030 */
[C---:B------:R-:W-:Y:S08]  /*2daf0*/  HMMA.1688.F32.TF32 R56, R36.reuse, R34, R56 ;  /* 0x000000222438723c */ /* 0x040ff00000081038 */
[C---:B------:R-:W-:Y:S08]  /*2db00*/  HMMA.1688.F32.TF32 R196, R36.reuse, R26, R176 ;  /* 0x0000001a24c4723c */ /* 0x040ff000000810b0 */
[C---:B------:R-:W-:Y:S08]  /*2db10*/  HMMA.1688.F32.TF32 R240, R36.reuse, R18, R240 ;  /* 0x0000001224f0723c */ /* 0x040ff000000810f0 */
[----:B------:R-:W-:Y:S01]  /*2db20*/  HMMA.1688.F32.TF32 R236, R36, R14, R236 ;  /* 0x0000000e24ec723c */ /* 0x000fe200000810ec */
[----:B------:R-:W-:-:S02]  /*2db30*/  IMAD.MOV.U32 R163, RZ, RZ, R8 ;  /* 0x000000ffffa37224 */ /* 0x000fc400078e0008 */
[----:B------:R-:W-:Y:S01]  /*2db40*/  IMAD.MOV.U32 R9, RZ, RZ, 0x1f ;  /* 0x0000001fff097424 */ /* 0x000fe200078e00ff */
[----:B------:R-:W1:Y:S04]  /*2db50*/  S2R R117, SR_TID.X ;  /* 0x0000000000757919 */ /* 0x000e680000002100 */
[----:B------:R-:W-:Y:S01]  /*2db60*/  BAR.SYNC.DEFER_BLOCKING 0x0 ;  /* 0x0000000000007b1d */ /* 0x000fe20000010000 */
[----:B---3--:R-:W-:-:S05]  /*2db70*/  IMAD.MOV.U32 R164, RZ, RZ, R252 ;  /* 0x000000ffffa47224 */ /* 0x008fca00078e00fc */
[----:B------:R-:W3:Y:S04]  /*2db80*/  LDL.LU R252, [R1+0x1aa4] ;  /* 0x001aa40001fc7983 */ /* 0x000ee80000300800 */
        /* <DEDUP_REMOVED lines=51> */
[----:B--2---:R-:W-:-:S02]  /*2dec0*/  IMAD.MOV.U32 R209, RZ, RZ, R29 ;  /* 0x000000ffffd17224 */ /* 0x004fc400078e001d */
[----:B---3--:R-:W-:Y:S02]  /*2ded0*/  IMAD.MOV.U32 R208, RZ, RZ, R32 ;  /* 0x000000ffffd07224 */ /* 0x008fe400078e0020 */
[----:B----4-:R-:W-:Y:S02]  /*2dee0*/  IMAD.MOV.U32 R47, RZ, RZ, R24 ;  /* 0x000000ffff2f7224 */ /* 0x010fe400078e0018 */
[----:B------:R-:W-:Y:S02]  /*2def0*/  IMAD.MOV.U32 R46, RZ, RZ, R21 ;  /* 0x000000ffff2e7224 */ /* 0x000fe400078e0015 */
[----:B------:R-:W-:Y:S02]  /*2df00*/  IMAD.MOV.U32 R44, RZ, RZ, R12 ;  /* 0x000000ffff2c7224 */ /* 0x000fe400078e000c */
[----:B------:R-:W2:Y:S01]  /*2df10*/  LDL.LU R12, [R1+0x1a64] ;  /* 0x001a6400010c7983 */ /* 0x000ea20000300800 */
[----:B------:R-:W-:-:S03]  /*2df20*/  IMAD.MOV.U32 R45, RZ, RZ, R13 ;  /* 0x000000ffff2d7224 */ /* 0x000fc600078e000d */
[----:B------:R-:W3:Y:S04]  /*2df30*/  LDL.LU R13, [R1+0x1a60] ;  /* 0x001a6000010d7983 */ /* 0x000ee80000300800 */
[----:B------:R-:W4:Y:S01]  /*2df40*/  LDL.LU R21, [R1+0x1a5c] ;  /* 0x001a5c0001157983 */ /* 0x000f220000300800 */
[----:B------:R-:W-:-:S03]  /*2df50*/  IMAD.MOV.U32 R99, RZ, RZ, R33 ;  /* 0x000000ffff637224 */ /* 0x000fc600078e0021 */
[----:B------:R-:W2:Y:S01]  /*2df60*/  LDL.LU R24, [R1+0x1a58] ;  /* 0x001a580001187983 */ /* 0x000ea20000300800 */
[----:B------:R-:W-:-:S03]  /*2df70*/  IMAD.MOV.U32 R96, RZ, RZ, R25 ;  /* 0x000000ffff607224 */ /* 0x000fc600078e0019 */
[----:B------:R-:W2:Y:S01]  /*2df80*/  LDL.LU R25, [R1+0x1a54] ;  /* 0x001a540001197983 */ /* 0x000ea20000300800 */
[----:B------:R-:W-:Y:S02]  /*2df90*/  IMAD.MOV.U32 R98, RZ, RZ, R84 ;  /* 0x000000ffff627224 */ /* 0x000fe400078e0054 */
[----:B------:R-:W-:Y:S02]  /*2dfa0*/  IMAD.MOV.U32 R97, RZ, RZ, R5 ;  /* 0x000000ffff617224 */ /* 0x000fe400078e0005 */
[----:B------:R-:W2:Y:S04]  /*2dfb0*/  LDL.LU R5, [R1+0x1a50] ;  /* 0x001a500001057983 */ /* 0x000ea80000300800 */
[----:B------:R-:W2:Y:S04]  /*2dfc0*/  LDL.LU R84, [R1+0x1a4c] ;  /* 0x001a4c0001547983 */ /* 0x000ea80000300800 */
[----:B------:R-:W2:Y:S04]  /*2dfd0*/  LDL.LU R33, [R1+0x1a48] ;  /* 0x001a480001217983 */ /* 0x000ea80000300800 */
[----:B------:R-:W3:Y:S04]  /*2dfe0*/  LDL.LU R32, [R1+0x1a44] ;  /* 0x001a440001207983 */ /* 0x000ee80000300800 */
[----:B------:R-:W4:Y:S01]  /*2dff0*/  LDL.LU R29, [R1+0x1a40] ;  /* 0x001a4000011d7983 */ /* 0x000f220000300800 */
[----:B------:R-:W-:-:S02]  /*2e000*/  IMAD.MOV.U32 R210, RZ, RZ, R4 ;  /* 0x000000ffffd27224 */ /* 0x000fc400078e0004 */
[----:B------:R-:W-:Y:S01]  /*2e010*/  IMAD.MOV.U32 R211, RZ, RZ, R252 ;  /* 0x000000ffffd37224 */ /* 0x000fe200078e00fc */
[----:B------:R-:W4:Y:S04]  /*2e020*/  LDL.LU R4, [R1+0x1a3c] ;  /* 0x001a3c0001047983 */ /* 0x000f280000300800 */
[----:B------:R-:W4:Y:S04]  /*2e030*/  LDL.LU R252, [R1+0x1a38] ;  /* 0x001a380001fc7983 */ /* 0x000f280000300800 */
[----:B------:R-:W4:Y:S04]  /*2e040*/  LDL.LU R28, [R1+0x1a34] ;  /* 0x001a3400011c7983 */ /* 0x000f280000300800 */
[----:B------:R-:W4:Y:S04]  /*2e050*/  LDL.LU R216, [R1+0x1030] ;  /* 0x0010300001d87983 */ /* 0x000f280000300800 */
[----:B------:R-:W4:Y:S04]  /*2e060*/  LDL.LU R217, [R1+0x1034] ;  /* 0x0010340001d97983 */ /* 0x000f280000300800 */
[----:B------:R-:W4:Y:S04]  /*2e070*/  LDL.LU R218, [R1+0x1038] ;  /* 0x0010380001da7983 */ /* 0x000f280000300800 */
[----:B------:R-:W4:Y:S01]  /*2e080*/  LDL.LU R219, [R1+0x103c] ;  /* 0x00103c0001db7983 */ /* 0x000f220000300800 */
[C---:B-1----:R-:W-:Y:S08]  /*2e090*/  HMMA.1688.F32.TF32 R40, R36.reuse, R110, R96 ;  /* 0x0000006e2428723c */ /* 0x042ff00000081060 */
[----:B------:R-:W-:Y:S01]  /*2e0a0*/  HMMA.1688.F32.TF32 R60, R36, R114, R44 ;  /* 0x00000072243c723c */ /* 0x000fe2000008102c */
[----:B------:R-:W-:-:S07]  /*2e0b0*/  IMAD.MOV.U32 R104, RZ, RZ, R85 ;  /* 0x000000ffff687224 */ /* 0x000fce00078e0055 */
[----:B------:R-:W-:Y:S08]  /*2e0c0*/  HMMA.1688.F32.TF32 R44, R36, R118, R208 ;  /* 0x00000076242c723c */ /* 0x000ff000000810d0 */
[----:B------:R-:W-:Y:S01]  /*2e0d0*/  HMMA.1688.F32.TF32 R64, R144, R10, R76 ;  /* 0x0000000a9040723c */ /* 0x000fe2000008104c */
[----:B------:R-:W-:Y:S02]  /*2e0e0*/  IMAD.MOV.U32 R105, RZ, RZ, R109 ;  /* 0x000000ffff697224 */ /* 0x000fe400078e006d */
[----:B------:R-:W-:-:S02]  /*2e0f0*/  IMAD.MOV.U32 R106, RZ, RZ, R108 ;  /* 0x000000ffff6a7224 */ /* 0x000fc400078e006c */
[----:B------:R-:W-:Y:S02]  /*2e100*/  IMAD.MOV.U32 R107, RZ, RZ, R20 ;  /* 0x000000ffff6b7224 */ /* 0x000fe400078e0014 */
[----:B--2---:R-:W-:Y:S02]  /*2e110*/  IMAD.MOV.U32 R234, RZ, RZ, R33 ;  /* 0x000000ffffea7224 */ /* 0x004fe400078e0021 */
[----:B---3--:R-:W-:Y:S02]  /*2e120*/  IMAD.MOV.U32 R233, RZ, RZ, R32 ;  /* 0x000000ffffe97224 */ /* 0x008fe400078e0020 */
[----:B----4-:R-:W-:Y:S02]  /*2e130*/  IMAD.MOV.U32 R232, RZ, RZ, R29 ;  /* 0x000000ffffe87224 */ /* 0x010fe400078e001d */
[----:B------:R-:W4:Y:S04]  /*2e140*/  LDL.LU R29, [R1+0x1a30] ;  /* 0x001a3000011d7983 */ /* 0x000f280000300800 */
[----:B------:R-:W3:Y:S04]  /*2e150*/  LDL.LU R32, [R1+0x1a2c] ;  /* 0x001a2c0001207983 */ /* 0x000ee80000300800 */
[----:B------:R-:W4:Y:S01]  /*2e160*/  LDL.LU R33, [R1+0x1a28] ;  /* 0x001a280001217983 */ /* 0x000f220000300800 */
[----:B------:R-:W-:-:S03]  /*2e170*/  IMAD.MOV.U32 R235, RZ, RZ, R84 ;  /* 0x000000ffffeb7224 */ /* 0x000fc600078e0054 */
[----:B------:R-:W4:Y:S04]  /*2e180*/  LDL.LU R84, [R1+0x1a24] ;  /* 0x001a240001547983 */ /* 0x000f280000300800 */
[----:B------:R-:W4:Y:S04]  /*2e190*/  LDL.LU R85, [R1+0x1a20] ;  /* 0x001a200001557983 */ /* 0x000f280000300800 */
[----:B------:R-:W4:Y:S04]  /*2e1a0*/  LDL.LU R152, [R1+0x1400] ;  /* 0x0014000001987983 */ /* 0x000f280000300800 */
[----:B------:R-:W4:Y:S04]  /*2e1b0*/  LDL.LU R153, [R1+0x1404] ;  /* 0x0014040001997983 */ /* 0x000f280000300800 */
[----:B------:R-:W-:Y:S04]  /*2e1c0*/  STL.64 [R1+0x100], R40 ;  /* 0x0001002801007387 */ /* 0x000fe80000100a00 */
[----:B------:R1:W-:Y:S04]  /*2e1d0*/  STL.64 [R1+0x108], R42 ;  /* 0x0001082a01007387 */ /* 0x0003e80000100a00 */
[----:B------:R-:W-:Y:S01]  /*2e1e0*/  STL.64 [R1+0x360], R60 ;  /* 0x0003603c01007387 */ /* 0x000fe20000100a00 */
[C---:B-1----:R-:W-:Y:S03]  /*2e1f0*/  HMMA.1688.F32.TF32 R40, R36.reuse, R122, R212 ;  /* 0x0000007a2428723c */ /* 0x042fe600000810d4 */
[----:B------:R1:W-:Y:S05]  /*2e200*/  STL.64 [R1+0x368], R62 ;  /* 0x0003683e01007387 */ /* 0x0003ea0000100a00 */
[C---:B-1----:R-:W-:Y:S01]  /*2e210*/  HMMA.1688.F32.TF32 R60, R36.reuse, R126, R68 ;  /* 0x0000007e243c723c */ /* 0x042fe20000081044 */
[----:B------:R-:W-:Y:S04]  /*2e220*/  STL.64 [R1+0x5d0], R44 ;  /* 0x0005d02c01007387 */ /* 0x000fe80000100a00 */
[----:B------:R1:W-:Y:S10]  /*2e230*/  STL.64 [R1+0x5d8], R46 ;  /* 0x0005d82e01007387 */ /* 0x0003f40000100a00 */
[----:B------:R-:W-:Y:S04]  /*2e240*/  STL.64 [R1+0x730], R40 ;  /* 0x0007302801007387 */ /* 0x000fe80000100a00 */
[----:B------:R1:W-:Y:S02]  /*2e250*/  STL.64 [R1+0x738], R42 ;  /* 0x0007382a01007387 */ /* 0x0003e40000100a00 */
[C---:B-1----:R-:W-:Y:S08]  /*2e260*/  HMMA.1688.F32.TF32 R44, R36.reuse, R130, R72 ;  /* 0x00000082242c723c */ /* 0x042ff00000081048 */
[C---:B------:R-:W-:Y:S01]  /*2e270*/  HMMA.1688.F32.TF32 R40, R36.reuse, R134, R100 ;  /* 0x000000862428723c */ /* 0x040fe20000081064 */
[----:B------:R-:W-:Y:S07]  /*2e280*/  STL.64 [R1+0xd30], R60 ;  /* 0x000d303c01007387 */ /* 0x000fee0000100a00 */
[----:B------:R-:W-:Y:S01]  /*2e290*/  HMMA.1688.F32.TF32 R36, R36, R138, R184 ;  /* 0x0000008a2424723c */ /* 0x000fe200000810b8 */
[----:B------:R1:W-:Y:S07]  /*2e2a0*/  STL.64 [R1+0xd38], R62 ;  /* 0x000d383e01007387 */ /* 0x0003ee0000100a00 */
[C---:B-1----:R-:W-:Y:S01]  /*2e2b0*/  HMMA.1688.F32.TF32 R60, R144.reuse, R110, R80 ;  /* 0x0000006e903c723c */ /* 0x042fe20000081050 */
[----:B------:R-:W-:Y:S04]  /*2e2c0*/  STL.64 [R1+0xc90], R44 ;  /* 0x000c902c01007387 */ /* 0x000fe80000100a00 */
[----:B------:R-:W-:Y:S04]  /*2e2d0*/  STL.64 [R1+0xc98], R46 ;  /* 0x000c982e01007387 */ /* 0x000fe80000100a00 */
[----:B------:R-:W-:Y:S04]  /*2e2e0*/  STL.64 [R1+0xc80], R40 ;  /* 0x000c802801007387 */ /* 0x000fe80000100a00 */
[----:B------:R-:W-:Y:S01]  /*2e2f0*/  STL.64 [R1+0xc88], R42 ;  /* 0x000c882a01007387 */ /* 0x000fe20000100a00 */
[C---:B------:R-:W-:Y:S03]  /*2e300*/  HMMA.1688.F32.TF32 R68, R144.reuse, R114, R104 ;  /* 0x000000729044723c */ /* 0x040fe60000081068 */
[----:B------:R-:W-:Y:S04]  /*2e310*/  STL.64 [R1+0xb40], R36 ;  /* 0x000b402401007387 */ /* 0x000fe80000100a00 */
[----:B------:R1:W-:Y:S02]  /*2e320*/  STL.64 [R1+0xb48], R38 ;  /* 0x000b482601007387 */ /* 0x0003e40000100a00 */
[C---:B-1----:R-:W-:Y:S02]  /*2e330*/  HMMA.1688.F32.TF32 R36, R144.reuse, R22, R228 ;  /* 0x000000169024723c */ /* 0x042fe400000810e4 */
[----:B------:R-:W2:Y:S04]  /*2e340*/  LDL.LU R231, [R1+0x14cc] ;  /* 0x0014cc0001e77983 */ /* 0x000ea80000300800 */
[----:B------:R-:W-:Y:S04]  /*2e350*/  STL.64 [R1+0x50], R64 ;  /* 0x0000504001007387 */ /* 0x000fe80000100a00 */
[----:B------:R1:W-:Y:S04]  /*2e360*/  STL.64 [R1+0x58], R66 ;  /* 0x0000584201007387 */ /* 0x0003e80000100a00 */
[----:B------:R-:W-:Y:S04]  /*2e370*/  STL.64 [R1+0x40], R60 ;  /* 0x0000403c01007387 */ /* 0x000fe80000100a00 */
[----:B------:R1:W-:Y:S02]  /*2e380*/  STL.64 [R1+0x48], R62 ;  /* 0x0000483e01007387 */ /* 0x0003e40000100a00 */
[C---:B-1----:R-:W-:Y:S08]  /*2e390*/  HMMA.1688.F32.TF32 R64, R144.reuse, R118, R168 ;  /* 0x000000769040723c */ /* 0x042ff000000810a8 */
[C---:B------:R-:W-:Y:S01]  /*2e3a0*/  HMMA.1688.F32.TF32 R60, R144.reuse, R122, R164 ;  /* 0x0000007a903c723c */ /* 0x040fe200000810a4 */
[----:B------:R-:W-:Y:S04]  /*2e3b0*/  STL.64 [R1+0x340], R68 ;  /* 0x0003404401007387 */ /* 0x000fe80000100a00 */
[----:B------:R1:W-:Y:S04]  /*2e3c0*/  STL.64 [R1+0x348], R70 ;  /* 0x0003484601007387 */ /* 0x0003e80000100a00 */
[----:B------:R-:W2:Y:S06]  /*2e3d0*/  LDL.LU R6, [R1+0x14c0] ;  /* 0x0014c00001067983 */ /* 0x000eac0000300800 */
[----:B------:R-:W-:Y:S01]  /*2e3e0*/  STL.64 [R1+0x5a0], R64 ;  /* 0x0005a04001007387 */ /* 0x000fe20000100a00 */
[C---:B-1----:R-:W-:Y:S03]  /*2e3f0*/  HMMA.1688.F32.TF32 R68, R144.reuse, R126, R160 ;  /* 0x0000007e9044723c */ /* 0x042fe600000810a0 */
[----:B------:R-:W-:Y:S04]  /*2e400*/  STL.64 [R1+0x5a8], R66 ;  /* 0x0005a84201007387 */ /* 0x000fe80000100a00 */
[----:B------:R-:W-:Y:S04]  /*2e410*/  STL.64 [R1+0x5e0], R60 ;  /* 0x0005e03c01007387 */ /* 0x000fe80000100a00 */
[----:B------:R1:W-:Y:S02]  /*2e420*/  STL.64 [R1+0x5e8], R62 ;  /* 0x0005e83e01007387 */ /* 0x0003e40000100a00 */
[C---:B-1----:R-:W-:Y:S10]  /*2e430*/  HMMA.1688.F32.TF32 R60, R144.reuse, R130, R148 ;  /* 0x00000082903c723c */ /* 0x042ff40000081094 */
[----:B------:R-:W-:Y:S04]  /*2e440*/  STL.64 [R1+0xaf0], R68 ;  /* 0x000af04401007387 */ /* 0x000fe80000100a00 */
[----:B------:R-:W-:Y:S01]  /*2e450*/  STL.64 [R1+0xaf8], R70 ;  /* 0x000af84601007387 */ /* 0x000fe20000100a00 */
[C---:B------:R-:W-:Y:S03]  /*2e460*/  HMMA.1688.F32.TF32 R64, R144.reuse, R134, R156 ;  /* 0x000000869040723c */ /* 0x040fe6000008109c */
[----:B------:R-:W2:Y:S05]  /*2e470*/  LDL R8, [R1+0x16dc] ;  /* 0x0016dc0001087983 */ /* 0x000eaa0000100800 */
[----:B------:R-:W-:Y:S04]  /*2e480*/  STL.64 [R1+0xae0], R60 ;  /* 0x000ae03c01007387 */ /* 0x000fe80000100a00 */
[----:B------:R1:W-:Y:S02]  /*2e490*/  STL.64 [R1+0xae8], R62 ;  /* 0x000ae83e01007387 */ /* 0x0003e40000100a00 */
[C---:B-1----:R-:W-:Y:S09]  /*2e4a0*/  HMMA.1688.F32.TF32 R60, R144.reuse, R138, R188 ;  /* 0x0000008a903c723c */ /* 0x042ff200000810bc */
[----:B------:R-:W-:Y:S04]  /*2e4b0*/  STL.64 [R1+0xac0], R64 ;  /* 0x000ac04001007387 */ /* 0x000fe80000100a00 */
[----:B------:R1:W-:Y:S04]  /*2e4c0*/  STL.64 [R1+0xac8], R66 ;  /* 0x000ac84201007387 */ /* 0x0003e80000100a00 */
[----:B------:R-:W2:Y:S01]  /*2e4d0*/  LDL R20, [R1+0x16d4] ;  /* 0x0016d40001147983 */ /* 0x000ea20000100800 */
[----:B------:R-:W-:Y:S05]  /*2e4e0*/  HMMA.1688.F32.TF32 R48, R144, R34, R48 ;  /* 0x000000229030723c */ /* 0x000fea0000081030 */
[----:B------:R-:W-:Y:S04]  /*2e4f0*/  STL.64 [R1+0xab0], R60 ;  /* 0x000ab03c01007387 */ /* 0x000fe80000100a00 */
[----:B------:R1:W-:Y:S04]  /*2e500*/  STL.64 [R1+0xab8], R62 ;  /* 0x000ab83e01007387 */ /* 0x0003e80000100a00 */
[----:B------:R-:W2:Y:S04]  /*2e510*/  LDL.LU R156, [R1+0x11c0] ;  /* 0x0011c000019c7983 */ /* 0x000ea80000300800 */
[----:B------:R-:W2:Y:S04]  /*2e520*/  LDL.LU R157, [R1+0x11c4] ;  /* 0x0011c400019d7983 */ /* 0x000ea80000300800 */
[----:B------:R-:W2:Y:S04]  /*2e530*/  LDL.LU R158, [R1+0x11c8] ;  /* 0x0011c800019e7983 */ /* 0x000ea80000300800 */
[----:B------:R-:W2:Y:S04]  /*2e540*/  LDL.LU R159, [R1+0x11cc] ;  /* 0x0011cc00019f7983 */ /* 0x000ea80000300800 */
[----:B------:R-:W2:Y:S04]  /*2e550*/  LDL R17, [R1+0x16d8] ;  /* 0x0016d80001117983 */ /* 0x000ea80000100800 */
[----:B------:R-:W2:Y:S01]  /*2e560*/  LDL R16, [R1+0x16d0] ;  /* 0x0016d00001107983 */ /* 0x000ea20000100800 */
[----:B---3--:R-:W-:-:S02]  /*2e570*/  IMAD.MOV.U32 R177, RZ, RZ, R32 ;  /* 0x000000ffffb17224 */ /* 0x008fc400078e0020 */
[----:B----4-:R-:W-:Y:S02]  /*2e580*/  IMAD.MOV.U32 R176, RZ, RZ, R33 ;  /* 0x000000ffffb07224 */ /* 0x010fe400078e0021 */
[----:B------:R-:W-:Y:S07]  /*2e590*/  HMMA.1688.F32.TF32 R32, R140, R34, R172 ;  /* 0x000000228c20723c */ /* 0x000fee00000810ac */
[----:B------:R-:W-:Y:S02]  /*2e5a0*/  IMAD.MOV.U32 R172, RZ, RZ, R252 ;  /* 0x000000ffffac7224 */ /* 0x000fe400078e00fc */
[----:B------:R-:W3:Y:S01]  /*2e5b0*/  LDL.LU R252, [R1+0x1a1c] ;  /* 0x001a1c0001fc7983 */ /* 0x000ee20000300800 */
[----:B------:R-:W-:-:S02]  /*2e5c0*/  IMAD.MOV.U32 R178, RZ, RZ, R29 ;  /* 0x000000ffffb27224 */ /* 0x000fc400078e001d */
[----:B------:R-:W-:Y:S01]  /*2e5d0*/  IMAD.MOV.U32 R179, RZ, RZ, R28 ;  /* 0x000000ffffb37224 */ /* 0x000fe200078e001c */
[----:B------:R-:W4:Y:S01]  /*2e5e0*/  LDL.LU R173, [R1+0xe34] ;  /* 0x000e340001ad7983 */ /* 0x000f220000300800 */
[----:B------:R-:W-:-:S03]  /*2e5f0*/  IMAD.MOV.U32 R175, RZ, RZ, R4 ;  /* 0x000000ffffaf7224 */ /* 0x000fc600078e0004 */
[----:B------:R-:W4:Y:S01]  /*2e600*/  LDL.LU R174, [R1+0xe38] ;  /* 0x000e380001ae7983 */ /* 0x000f220000300800 */
[-C--:B------:R-:W-:Y:S03]  /*2e610*/  HMMA.1688.F32.TF32 R44, R144, R30.reuse, R216 ;  /* 0x0000001e902c723c */ /* 0x080fe600000810d8 */
[----:B------:R-:W4:Y:S05]  /*2e620*/  LDL.LU R4, [R1+0x1a18] ;  /* 0x001a180001047983 */ /* 0x000f2a0000300800 */
[----:B------:R-:W-:Y:S07]  /*2e630*/  HMMA.1688.F32.TF32 R28, R140, R30, R176 ;  /* 0x0000001e8c1c723c */ /* 0x000fee00000810b0 */
[----:B------:R-:W-:-:S02]  /*2e640*/  IMAD.MOV.U32 R176, RZ, RZ, R5 ;  /* 0x000000ffffb07224 */ /* 0x000fc400078e0005 */
[----:B------:R-:W4:Y:S04]  /*2e650*/  LDL.LU R5, [R1+0x1a14] ;  /* 0x001a140001057983 */ /* 0x000f280000300800 */
[----:B-1----:R-:W4:Y:S04]  /*2e660*/  LDL R66, [R1+0x1720] ;  /* 0x0017200001427983 */ /* 0x002f280000100800 */
[----:B------:R-:W4:Y:S04]  /*2e670*/  LDL R64, [R1+0x171c] ;  /* 0x00171c0001407983 */ /* 0x000f280000100800 */
[----:B------:R-:W4:Y:S04]  /*2e680*/  LDL R65, [R1+0x1728] ;  /* 0x0017280001417983 */ /* 0x000f280000100800 */
[----:B------:R-:W4:Y:S04]  /*2e690*/  LDL R63, [R1+0x1724] ;  /* 0x00172400013f7983 */ /* 0x000f280000100800 */
[----:B------:R-:W4:Y:S04]  /*2e6a0*/  LDL R62, [R1+0x1760] ;  /* 0x00176000013e7983 */ /* 0x000f280000100800 */
[----:B------:R-:W4:Y:S01]  /*2e6b0*/  LDL R61, [R1+0x175c] ;  /* 0x00175c00013d7983 */ /* 0x000f220000100800 */
[----:B------:R-:W-:-:S04]  /*2e6c0*/  IADD3 R9, R9, c[0x0][0x180], RZ ;  /* 0x0000600009097a10 */ /* 0x000fc80007ffe0ff */
[----:B------:R-:W-:-:S04]  /*2e6d0*/  SHF.R.S32.HI R7, RZ, 0x1f, R9 ;  /* 0x0000001fff077819 */ /* 0x000fc80000011409 */
[----:B------:R-:W-:-:S04]  /*2e6e0*/  LEA.HI R7, R7, R9, RZ, 0x5 ;  /* 0x0000000907077211 */ /* 0x000fc800078f28ff */
[----:B------:R-:W-:-:S04]  /*2e6f0*/  SHF.R.S32.HI R7, RZ, 0x5, R7 ;  /* 0x00000005ff077819 */ /* 0x000fc80000011407 */
[----:B------:R-:W-:Y:S01]  /*2e700*/  IADD3 R7, R7, -0x2, RZ ;  /* 0xfffffffe07077810 */ /* 0x000fe20007ffe0ff */
[----:B------:R-:W-:Y:S02]  /*2e710*/  IMAD.MOV.U32 R154, RZ, RZ, R85 ;  /* 0x000000ffff9a7224 */ /* 0x000fe400078e0055 */
[----:B------:R-:W-:Y:S01]  /*2e720*/  IMAD.MOV.U32 R155, RZ, RZ, R84 ;  /* 0x000000ffff9b7224 */ /* 0x000fe200078e0054 */
[-C--:B------:R-:W-:Y:S08]  /*2e730*/  HMMA.1688.F32.TF32 R88, R144, R86.reuse, R88 ;  /* 0x000000569058723c */ /* 0x080ff00000081058 */
[----:B------:R-:W-:Y:S07]  /*2e740*/  HMMA.1688.F32.TF32 R84, R140, R86, R152 ;  /* 0x000000568c54723c */ /* 0x000fee0000081098 */
[----:B------:R-:W-:-:S05]  /*2e750*/  LOP3.LUT R155, R117, 0xff, RZ, 0xc0, !PT ;  /* 0x000000ff759b7812 */ /* 0x000fca00078ec0ff */
[----:B------:R-:W-:Y:S01]  /*2e760*/  IMAD.SHL.U32 R68, R155, 0x4, RZ ;  /* 0x000000049b447824 */ /* 0x000fe200078e00ff */
[----:B--2---:R-:W-:Y:S02]  /*2e770*/  ISETP.GE.AND P1, PT, R231, R7, PT ;  /* 0x00000007e700720c */ /* 0x004fe40003f26270 */
[----:B------:R-:W-:Y:S02]  /*2e780*/  IADD3 R6, R6, 0x1, RZ ;  /* 0x0000000106067810 */ /* 0x000fe40007ffe0ff */
[----:B---3--:R-:W-:-:S04]  /*2e790*/  ISETP.GT.AND P0, PT, R252, RZ, PT ;  /* 0x000000fffc00720c */ /* 0x008fc80003f04270 */
[----:B------:R-:W-:Y:S02]  /*2e7a0*/  SEL R7, RZ, 0x4, !P0 ;  /* 0x00000004ff077807 */ /* 0x000fe40004000000 */
[C---:B------:R-:W-:Y:S02]  /*2e7b0*/  ISETP.GT.AND P0, PT, R6.reuse, 0x1, PT ;  /* 0x000000010600780c */ /* 0x040fe40003f04270 */
[----:B------:R-:W-:Y:S02]  /*2e7c0*/  SEL R7, R7, RZ, !P1 ;  /* 0x000000ff07077207 */ /* 0x000fe40004800000 */
[----:B------:R-:W-:Y:S02]  /*2e7d0*/  SEL R60, R6, RZ, !P0 ;  /* 0x000000ff063c7207 */ /* 0x000fe40004000000 */
[----:B------:R-:W-:Y:S02]  /*2e7e0*/  ISETP.NE.U32.AND P2, PT, R7, RZ, PT ;  /* 0x000000ff0700720c */ /* 0x000fe40003f45070 */
[----:B----4-:R-:W-:Y:S01]  /*2e7f0*/  IADD3 R8, P3, R4, R8, RZ ;  /* 0x0000000804087210 */ /* 0x010fe20007f7e0ff */
[----:B------:R-:W-:Y:S04]  /*2e800*/  STL [R1+0x14c0], R60 ;  /* 0x0014c03c01007387 */ /* 0x000fe80000100800 */
[----:B------:R-:W2:Y:S01]  /*2e810*/  LDL R73, [R1+0x1768] ;  /* 0x0017680001497983 */ /* 0x000ea20000100800 */
[----:B------:R-:W-:-:S03]  /*2e820*/  IMAD R6, R60, 0x10000, R68 ;  /* 0x000100003c067824 */ /* 0x000fc600078e0244 */
[----:B------:R-:W3:Y:S01]  /*2e830*/  LDL R72, [R1+0x1764] ;  /* 0x0017640001487983 */ /* 0x000ee20000100800 */
[----:B------:R-:W-:-:S03]  /*2e840*/  IMAD.X R9, R5, 0x1, R20, P3 ;  /* 0x0000000105097824 */ /* 0x000fc600018e0614 */
[----:B------:R-:W4:Y:S04]  /*2e850*/  LDL R71, [R1+0x17a0] ;  /* 0x0017a00001477983 */ /* 0x000f280000100800 */
[----:B------:R-:W-:Y:S01]  /*2e860*/  @!PT LDS RZ, [RZ] ;  /* 0x00000000fffff984 */ /* 0x000fe20000000800 */
[----:B------:R-:W-:Y:S01]  /*2e870*/  @!PT LDS RZ, [RZ] ;  /* 0x00000000fffff984 */ /* 0x000fe20000000800 */
[----:B------:R-:W-:Y:S01]  /*2e880*/  @!PT LDS RZ, [RZ] ;  /* 0x00000000fffff984 */ /* 0x000fe20000000800 */
[----:B------:R1:W-:Y:S04]  /*2e890*/  LDGSTS.E [R6], [R8.64], P2 ;  /* 0x0000000008067fae */ /* 0x0003e80009121844 */
[----:B------:R-:W4:Y:S04]  /*2e8a0*/  LDL R70, [R1+0x179c] ;  /* 0x00179c0001467983 */ /* 0x000f280000100800 */
[----:B------:R-:W4:Y:S01]  /*2e8b0*/  LDL R69, [R1+0x17a8] ;  /* 0x0017a80001457983 */ /* 0x000f220000100800 */
[----:B-1----:R-:W-:-:S03]  /*2e8c0*/  IADD3 R8, P0, R4, R17, RZ ;  /* 0x0000001104087210 */ /* 0x002fc60007f1e0ff */
[----:B------:R-:W4:Y:S02]  /*2e8d0*/  LDL R67, [R1+0x17a4] ;  /* 0x0017a40001437983 */ /* 0x000f240000100800 */
[----:B------:R-:W-:Y:S01]  /*2e8e0*/  IMAD.X R9, R5, 0x1, R16, P0 ;  /* 0x0000000105097824 */ /* 0x000fe200000e0610 */
[----:B------:R-:W-:-:S04]  /*2e8f0*/  ISETP.GT.AND P0, PT, R252, 0x4, PT ;  /* 0x00000004fc00780c */ /* 0x000fc80003f04270 */
[----:B------:R-:W-:Y:S01]  /*2e900*/  SEL R7, RZ, 0x4, !P0 ;  /* 0x00000004ff077807 */ /* 0x000fe20004000000 */
[----:B------:R1:W-:Y:S03]  /*2e910*/  LDGSTS.E [R6+0x400], [R8.64], P2 ;  /* 0x0040000008067fae */ /* 0x0003e60009121844 */
[----:B------:R-:W-:-:S04]  /*2e920*/  SEL R7, R7, RZ, !P1 ;  /* 0x000000ff07077207 */ /* 0x000fc80004800000 */
[----:B------:R-:W-:Y:S02]  /*2e930*/  ISETP.NE.U32.AND P2, PT, R7, RZ, PT ;  /* 0x000000ff0700720c */ /* 0x000fe40003f45070 */
[C---:B-1----:R-:W-:Y:S02]  /*2e940*/  IADD3 R8, P0, R4.reuse, R66, RZ ;  /* 0x0000004204087210 */ /* 0x042fe40007f1e0ff */
[----:B------:R-:W4:Y:S03]  /*2e950*/  LDL R66, [R1+0x17e0] ;  /* 0x0017e00001427983 */ /* 0x000f260000100800 */
[----:B------:R-:W-:Y:S02]  /*2e960*/  IMAD.X R9, R5, 0x1, R64, P0 ;  /* 0x0000000105097824 */ /* 0x000fe400000e0640 */
[----:B------:R-:W4:Y:S04]  /*2e970*/  LDL R64, [R1+0x17dc] ;  /* 0x0017dc0001407983 */ /* 0x000f280000100800 */
[----:B------:R1:W-:Y:S02]  /*2e980*/  LDGSTS.E [R6+0x2000], [R8.64], P2 ;  /* 0x0200000008067fae */ /* 0x0003e40009121844 */
[----:B-1----:R-:W-:-:S02]  /*2e990*/  IADD3 R8, P3, R4, R65, RZ ;  /* 0x0000004104087210 */ /* 0x002fc40007f7e0ff */
[----:B------:R-:W4:Y:S03]  /*2e9a0*/  LDL R65, [R1+0x17e8] ;  /* 0x0017e80001417983 */ /* 0x000f260000100800 */
[----:B------:R-:W-:Y:S02]  /*2e9b0*/  IMAD.X R9, R5, 0x1, R63, P3 ;  /* 0x0000000105097824 */ /* 0x000fe400018e063f */
[----:B------:R-:W4:Y:S04]  /*2e9c0*/  LDL R63, [R1+0x17e4] ;  /* 0x0017e400013f7983 */ /* 0x000f280000100800 */
[----:B------:R1:W-:Y:S02]  /*2e9d0*/  LDGSTS.E [R6+0x2400], [R8.64], P2 ;  /* 0x0240000008067fae */ /* 0x0003e40009121844 */
[----:B-1----:R-:W-:-:S02]  /*2e9e0*/  IADD3 R8, P2, R4, R62, RZ ;  /* 0x0000003e04087210 */ /* 0x002fc40007f5e0ff */
[----:B------:R-:W4:Y:S03]  /*2e9f0*/  LDL R62, [R1+0x1820] ;  /* 0x00182000013e7983 */ /* 0x000f260000100800 */
[----:B------:R-:W-:Y:S02]  /*2ea00*/  IMAD.X R9, R5, 0x1, R61, P2 ;  /* 0x0000000105097824 */ /* 0x000fe400010e063d */
[----:B------:R-:W4:Y:S01]  /*2ea10*/  LDL R61, [R1+0x181c] ;  /* 0x00181c00013d7983 */ /* 0x000f220000100800 */
[----:B------:R-:W-:-:S04]  /*2ea20*/  ISETP.GT.AND P0, PT, R252, 0x8, PT ;  /* 0x00000008fc00780c */ /* 0x000fc80003f04270 */
[----:B------:R-:W-:-:S04]  /*2ea30*/  SEL R7, RZ, 0x4, !P0 ;  /* 0x00000004ff077807 */ /* 0x000fc80004000000 */
[----:B------:R-:W-:-:S04]  /*2ea40*/  SEL R7, R7, RZ, !P1 ;  /* 0x000000ff07077207 */ /* 0x000fc80004800000 */
[----:B------:R-:W-:Y:S02]  /*2ea50*/  ISETP.NE.U32.AND P0, PT, R7, RZ, PT ;  /* 0x000000ff0700720c */ /* 0x000fe40003f05070 */
[----:B------:R-:W-:-:S04]  /*2ea60*/  ISETP.GT.AND P2, PT, R252, 0xc, PT ;  /* 0x0000000cfc00780c */ /* 0x000fc80003f44270 */
[----:B------:R-:W-:-:S07]  /*2ea70*/  SEL R7, RZ, 0x4, !P2 ;  /* 0x00000004ff077807 */ /* 0x000fce0005000000 */
[----:B------:R2:W-:Y:S01]  /*2ea80*/  LDGSTS.E [R6+0x4000], [R8.64], P0 ;  /* 0x0400000008067fae */ /* 0x0005e20008121844 */
[----:B------:R-:W-:-:S04]  /*2ea90*/  SEL R7, R7, RZ, !P1 ;  /* 0x000000ff07077207 */ /* 0x000fc80004800000 */
[----:B------:R-:W-:Y:S02]  /*2eaa0*/  ISETP.NE.U32.AND P2, PT, R7, RZ, PT ;  /* 0x000000ff0700720c */ /* 0x000fe40003f45070 */
[----:B--2---:R-:W-:-:S05]  /*2eab0*/  IADD3 R8, P3, R4, R73, RZ ;  /* 0x0000004904087210 */ /* 0x004fca0007f7e0ff */
[----:B---3--:R-:W-:-:S05]  /*2eac0*/  IMAD.X R9, R5, 0x1, R72, P3 ;  /* 0x0000000105097824 */ /* 0x008fca00018e0648 */
[----:B------:R4:W-:Y:S02]  /*2ead0*/  LDGSTS.E [R6+0x4400], [R8.64], P0 ;  /* 0x0440000008067fae */ /* 0x0009e40008121844 */
[----:B----4-:R-:W-:-:S05]  /*2eae0*/  IADD3 R8, P0, R4, R71, RZ ;  /* 0x0000004704087210 */ /* 0x010fca0007f1e0ff */
[----:B------:R-:W-:Y:S01]  /*2eaf0*/  IMAD.X R9, R5, 0x1, R70, P0 ;  /* 0x0000000105097824 */ /* 0x000fe200000e0646 */
[----:B------:R-:W-:-:S04]  /*2eb00*/  ISETP.GT.AND P0, PT, R252, 0x10, PT ;  /* 0x00000010fc00780c */ /* 0x000fc80003f04270 */
[----:B------:R1:W-:Y:S01]  /*2eb10*/  LDGSTS.E [R6+0x6000], [R8.64], P2 ;  /* 0x0600000008067fae */ /* 0x0003e20009121844 */
[----:B------:R-:W-:-:S04]  /*2eb20*/  SEL R7, RZ, 0x4, !P0 ;  /* 0x00000004ff077807 */ /* 0x000fc80004000000 */
[----:B------:R-:W-:Y:S02]  /*2eb30*/  SEL R7, R7, RZ, !P1 ;  /* 0x000000ff07077207 */ /* 0x000fe40004800000 */
[C---:B-1----:R-:W-:Y:S02]  /*2eb40*/  IADD3 R8, P3, R4.reuse, R69, RZ ;  /* 0x0000004504087210 */ /* 0x042fe40007f7e0ff */
[----:B------:R-:W2:Y:S03]  /*2eb50*/  LDL R69, [R1+0x1828] ;  /* 0x0018280001457983 */ /* 0x000ea60000100800 */
[----:B------:R-:W-:Y:S01]  /*2eb60*/  IMAD.X R9, R5, 0x1, R67, P3 ;  /* 0x0000000105097824 */ /* 0x000fe200018e0643 */
[----:B------:R-:W-:Y:S01]  /*2eb70*/  ISETP.NE.U32.AND P0, PT, R7, RZ, PT ;  /* 0x000000ff0700720c */ /* 0x000fe20003f05070 */
[----:B------:R-:W3:Y:S04]  /*2eb80*/  LDL R67, [R1+0x1824] ;  /* 0x0018240001437983 */ /* 0x000ee80000100800 */
        /* <DEDUP_REMOVED lines=17> */
[----:B------:R-:W-:Y:S01]  /*2eca0*/  SEL R7, R7, RZ, !P1 ;  /* 0x000000ff07077207 */ /* 0x000fe20004800000 */
[----:B------:R-:W-:Y:S02]  /*2ecb0*/  IMAD.MOV.U32 R179, RZ, RZ, R21 ;  /* 0x000000ffffb37224 */ /* 0x000fe400078e0015 */
[----:B------:R-:W-:Y:S01]  /*2ecc0*/  HMMA.1688.F32.TF32 R20, R140, R22, R172 ;  /* 0x000000168c14723c */ /* 0x000fe200000810ac */
[----:B------:R-:W-:Y:S01]  /*2ecd0*/  ISETP.NE.U32.AND P2, PT, R7, RZ, PT ;  /* 0x000000ff0700720c */ /* 0x000fe20003f45070 */
[----:B------:R-:W4:Y:S04]  /*2ece0*/  LDL.LU R172, [R1+0xd00] ;  /* 0x000d000001ac7983 */ /* 0x000f280000300800 */
[----:B------:R-:W4:Y:S01]  /*2ecf0*/  LDL.LU R173, [R1+0xd04] ;  /* 0x000d040001ad7983 */ /* 0x000f220000300800 */
[----:B------:R-:W-:-:S03]  /*2ed00*/  IMAD.MOV.U32 R174, RZ, RZ, R13 ;  /* 0x000000ffffae7224 */ /* 0x000fc600078e000d */
[----:B------:R-:W4:Y:S01]  /*2ed10*/  LDL R13, [R1+0x18a8] ;  /* 0x0018a800010d7983 */ /* 0x000f220000100800 */
[----:B------:R-:W-:Y:S01]  /*2ed20*/  IMAD.MOV.U32 R175, RZ, RZ, R12 ;  /* 0x000000ffffaf7224 */ /* 0x000fe200078e000c */
[----:B------:R-:W-:Y:S02]  /*2ed30*/  ISETP.GT.AND P0, PT, R252, 0x18, PT ;  /* 0x00000018fc00780c */ /* 0x000fe40003f04270 */
[----:B------:R-:W4:Y:S01]  /*2ed40*/  LDL R12, [R1+0x18a4] ;  /* 0x0018a400010c7983 */ /* 0x000f220000100800 */
[----:B------:R-:W-:Y:S01]  /*2ed50*/  IMAD.MOV.U32 R177, RZ, RZ, R25 ;  /* 0x000000ffffb17224 */ /* 0x000fe200078e0019 */
[----:B------:R-:W-:Y:S01]  /*2ed60*/  SEL R7, RZ, 0x4, !P0 ;  /* 0x00000004ff077807 */ /* 0x000fe20004000000 */
[----:B------:R-:W-:Y:S01]  /*2ed70*/  IMAD.MOV.U32 R178, RZ, RZ, R24 ;  /* 0x000000ffffb27224 */ /* 0x000fe200078e0018 */
[----:B------:R2:W-:Y:S02]  /*2ed80*/  LDGSTS.E [R6+0xa000], [R8.64], P2 ;  /* 0x0a00000008067fae */ /* 0x0005e40009121844 */
[----:B------:R-:W-:Y:S01]  /*2ed90*/  SEL R7, R7, RZ, !P1 ;  /* 0x000000ff07077207 */ /* 0x000fe20004800000 */
[----:B------:R-:W-:Y:S03]  /*2eda0*/  HMMA.1688.F32.TF32 R232, R144, R18, R232 ;  /* 0x0000001290e8723c */ /* 0x000fe600000810e8 */
[----:B------:R-:W-:-:S05]  /*2edb0*/  ISETP.NE.U32.AND P0, PT, R7, RZ, PT ;  /* 0x000000ff0700720c */ /* 0x000fca0003f05070 */
[----:B------:R-:W-:Y:S01]  /*2edc0*/  HMMA.1688.F32.TF32 R16, R140, R18, R176 ;  /* 0x000000128c10723c */ /* 0x000fe200000810b0 */
[----:B------:R-:W4:Y:S04]  /*2edd0*/  LDL.LU R176, [R1+0xbf0] ;  /* 0x000bf00001b07983 */ /* 0x000f280000300800 */
[----:B------:R-:W4:Y:S04]  /*2ede0*/  LDL.LU R177, [R1+0xbf4] ;  /* 0x000bf40001b17983 */ /* 0x000f280000300800 */
[----:B------:R-:W4:Y:S04]  /*2edf0*/  LDL.LU R178, [R1+0xbf8] ;  /* 0x000bf80001b27983 */ /* 0x000f280000300800 */
[----:B------:R-:W4:Y:S04]  /*2ee00*/  LDL.LU R179, [R1+0xbfc] ;  /* 0x000bfc0001b37983 */ /* 0x000f280000300800 */
[----:B------:R-:W4:Y:S04]  /*2ee10*/  LDL R72, [R1+0x16f0] ;  /* 0x0016f00001487983 */ /* 0x000f280000100800 */
[----:B------:R-:W4:Y:S04]  /*2ee20*/  LDL R71, [R1+0x16ec] ;  /* 0x0016ec0001477983 */ /* 0x000f280000100800 */
[----:B------:R-:W1:Y:S04]  /*2ee30*/  S2R R109, SR_TID.X ;  /* 0x00000000006d7919 */ /* 0x000e680000002100 */
[----:B------:R-:W4:Y:S01]  /*2ee40*/  LDL R73, [R1+0x1778] ;  /* 0x0017780001497983 */ /* 0x000f220000100800 */
[----:B--2---:R-:W-:-:S03]  /*2ee50*/  IADD3 R8, P3, R4, R69, RZ ;  /* 0x0000004504087210 */ /* 0x004fc60007f7e0ff */
[----:B------:R-:W2:Y:S02]  /*2ee60*/  LDL R69, [R1+0x1738] ;  /* 0x0017380001457983 */ /* 0x000ea40000100800 */
[----:B---3--:R-:W-:Y:S02]  /*2ee70*/  IMAD.X R9, R5, 0x1, R67, P3 ;  /* 0x0000000105097824 */ /* 0x008fe400018e0643 */
[----:B------:R-:W3:Y:S04]  /*2ee80*/  LDL R67, [R1+0x1734] ;  /* 0x0017340001437983 */ /* 0x000ee80000100800 */
[----:B------:R4:W-:Y:S02]  /*2ee90*/  LDGSTS.E [R6+0xa400], [R8.64], P2 ;  /* 0x0a40000008067fae */ /* 0x0009e40009121844 */
[----:B----4-:R-:W-:-:S02]  /*2eea0*/  IADD3 R8, P2, R4, R66, RZ ;  /* 0x0000004204087210 */ /* 0x010fc40007f5e0ff */
[----:B-1----:R-:W-:Y:S01]  /*2eeb0*/  LOP3.LUT R109, R109, 0xff, RZ, 0xc0, !PT ;  /* 0x000000ff6d6d7812 */ /* 0x002fe200078ec0ff */
[----:B------:R-:W4:Y:S02]  /*2eec0*/  LDL R66, [R1+0x1770] ;  /* 0x0017700001427983 */ /* 0x000f240000100800 */
[----:B------:R-:W-:Y:S02]  /*2eed0*/  IMAD.X R9, R5, 0x1, R64, P2 ;  /* 0x0000000105097824 */ /* 0x000fe400010e0640 */
[----:B------:R-:W2:Y:S04]  /*2eee0*/  LDL R64, [R1+0x16f8] ;  /* 0x0016f80001407983 */ /* 0x000ea80000100800 */
[----:B------:R1:W-:Y:S02]  /*2eef0*/  LDGSTS.E [R6+0xc000], [R8.64], P0 ;  /* 0x0c00000008067fae */ /* 0x0003e40008121844 */
[----:B-1----:R-:W-:-:S02]  /*2ef00*/  IADD3 R8, P3, R4, R65, RZ ;  /* 0x0000004104087210 */ /* 0x002fc40007f7e0ff */
[----:B------:R-:W-:Y:S01]  /*2ef10*/  ISETP.GT.AND P2, PT, R252, 0x1c, PT ;  /* 0x0000001cfc00780c */ /* 0x000fe20003f44270 */
[----:B------:R-:W-:Y:S01]  /*2ef20*/  IMAD.SHL.U32 R109, R109, 0x4, RZ ;  /* 0x000000046d6d7824 */ /* 0x000fe200078e00ff */
[----:B------:R-:W3:Y:S01]  /*2ef30*/  LDL R65, [R1+0x176c] ;  /* 0x00176c0001417983 */ /* 0x000ee20000100800 */
[----:B------:R-:W-:-:S03]  /*2ef40*/  IMAD.X R9, R5, 0x1, R62, P3 ;  /* 0x0000000105097824 */ /* 0x000fc600018e063e */
[----:B------:R-:W3:Y:S04]  /*2ef50*/  LDL R62, [R1+0x16f4] ;  /* 0x0016f400013e7983 */ /* 0x000ee80000100800 */
[----:B------:R1:W-:Y:S02]  /*2ef60*/  LDGSTS.E [R6+0xc400], [R8.64], P0 ;  /* 0x0c40000008067fae */ /* 0x0003e40008121844 */
[----:B-1----:R-:W-:Y:S02]  /*2ef70*/  IADD3 R8, P0, R4, R63, RZ ;  /* 0x0000003f04087210 */ /* 0x002fe40007f1e0ff */
[----:B------:R-:W4:Y:S03]  /*2ef80*/  LDL R63, [R1+0x1730] ;  /* 0x00173000013f7983 */ /* 0x000f260000100800 */
[----:B------:R-:W-:-:S02]  /*2ef90*/  IMAD.X R9, R5, 0x1, R61, P0 ;  /* 0x0000000105097824 */ /* 0x000fc400000e063d */
[----:B------:R-:W4:Y:S01]  /*2efa0*/  LDL R61, [R1+0x172c] ;  /* 0x00172c00013d7983 */ /* 0x000f220000100800 */
[----:B------:R-:W-:-:S04]  /*2efb0*/  SEL R7, RZ, 0x4, !P2 ;  /* 0x00000004ff077807 */ /* 0x000fc80005000000 */
[----:B------:R-:W-:-:S04]  /*2efc0*/  SEL R7, R7, RZ, !P1 ;  /* 0x000000ff07077207 */ /* 0x000fc80004800000 */
[----:B------:R-:W-:Y:S11]  /*2efd0*/  ISETP.NE.U32.AND P2, PT, R7, RZ, PT ;  /* 0x000000ff0700720c */ /* 0x000ff60003f45070 */
[----:B------:R-:W-:Y:S02]  /*2efe0*/  @!UPT UIADD3 URZ, URZ, URZ, URZ ;  /* 0x0000003f3f3ff290 */ /* 0x000fe4000fffe03f */
[----:B------:R1:W-:Y:S02]  /*2eff0*/  LDGSTS.E [R6+0xe000], [R8.64], P2 ;  /* 0x0e00000008067fae */ /* 0x0003e40009121844 */
[----:B-1----:R-:W-:-:S05]  /*2f000*/  IADD3 R8, P0, R4, R13, RZ ;  /* 0x0000000d04087210 */ /* 0x002fca0007f1e0ff */
[----:B------:R-:W-:Y:S01]  /*2f010*/  IMAD.X R9, R5, 0x1, R12, P0 ;  /* 0x0000000105097824 */ /* 0x000fe200000e060c */
[----:B------:R-:W-:-:S04]  /*2f020*/  ISETP.GT.AND P0, PT, R252, 0x1, PT ;  /* 0x00000001fc00780c */ /* 0x000fc80003f04270 */
[----:B------:R1:W-:Y:S01]  /*2f030*/  LDGSTS.E [R6+0xe400], [R8.64], P2 ;  /* 0x0e40000008067fae */ /* 0x0003e20009121844 */
[----:B------:R-:W-:Y:S02]  /*2f040*/  LOP3.LUT R70, R109, 0x20, RZ, 0x3c, !PT ;  /* 0x000000206d467812 */ /* 0x000fe400078e3cff */
[----:B-1----:R-:W-:-:S04]  /*2f050*/  SEL R6, RZ, 0x4, !P0 ;  /* 0x00000004ff067807 */ /* 0x002fc80004000000 */
[----:B------:R-:W-:-:S04]  /*2f060*/  SEL R6, R6, RZ, !P1 ;  /* 0x000000ff06067207 */ /* 0x000fc80004800000 */
[----:B------:R-:W-:Y:S02]  /*2f070*/  ISETP.NE.U32.AND P2, PT, R6, RZ, PT ;  /* 0x000000ff0600720c */ /* 0x000fe40003f45070 */
[----:B------:R-:W-:Y:S01]  /*2f080*/  IADD3 R108, P0, R4, R72, RZ ;  /* 0x00000048046c7210 */ /* 0x000fe20007f1e0ff */
[----:B------:R-:W-:Y:S01]  /*2f090*/  IMAD R6, R60, 0x10000, R70 ;  /* 0x000100003c067824 */ /* 0x000fe200078e0246 */
[----:B------:R-:W4:Y:S03]  /*2f0a0*/  LDL R72, [R1+0x1774] ;  /* 0x0017740001487983 */ /* 0x000f260000100800 */
[----:B------:R-:W-:Y:S01]  /*2f0b0*/  IMAD.X R109, R5, 0x1, R71, P0 ;  /* 0x00000001056d7824 */ /* 0x000fe200000e0647 */
[----:B------:R-:W4:Y:S04]  /*2f0c0*/  LDL R70, [R1+0x17b4] ;  /* 0x0017b40001467983 */ /* 0x000f280000100800 */
[----:B------:R-:W4:Y:S04]  /*2f0d0*/  LDL R71, [R1+0x17b8] ;  /* 0x0017b80001477983 */ /* 0x000f280000100800 */
[----:B------:R2:W-:Y:S02]  /*2f0e0*/  LDGSTS.E [R6+0x800], [R108.64], P2 ;  /* 0x008000006c067fae */ /* 0x0005e40009121844 */
[----:B--2---:R-:W-:-:S02]  /*2f0f0*/  IADD3 R108, P3, R4, R64, RZ ;  /* 0x00000040046c7210 */ /* 0x004fc40007f7e0ff */
[----:B------:R-:W2:Y:S03]  /*2f100*/  LDL R64, [R1+0x17b0] ;  /* 0x0017b00001407983 */ /* 0x000ea60000100800 */
[----:B---3--:R-:W-:Y:S02]  /*2f110*/  IMAD.X R109, R5, 0x1, R62, P3 ;  /* 0x00000001056d7824 */ /* 0x008fe400018e063e */
[----:B------:R-:W3:Y:S04]  /*2f120*/  LDL R62, [R1+0x17ac] ;  /* 0x0017ac00013e7983 */ /* 0x000ee80000100800 */
[----:B------:R4:W-:Y:S02]  /*2f130*/  LDGSTS.E [R6+0xc00], [R108.64], P2 ;  /* 0x00c000006c067fae */ /* 0x0009e40009121844 */
[----:B----4-:R-:W-:-:S02]  /*2f140*/  IADD3 R108, P2, R4, R63, RZ ;  /* 0x0000003f046c7210 */ /* 0x010fc40007f5e0ff */
        /* <DEDUP_REMOVED lines=10> */
[----:B------:R-:W-:Y:S02]  /*2f1f0*/  SEL R7, R7, RZ, !P1 ;  /* 0x000000ff07077207 */ /* 0x000fe40004800000 */
[C---:B-1----:R-:W-:Y:S02]  /*2f200*/  IADD3 R108, P3, R4.reuse, R69, RZ ;  /* 0x00000045046c7210 */ /* 0x042fe40007f7e0ff */
[----:B------:R-:W-:Y:S01]  /*2f210*/  ISETP.NE.U32.AND P2, PT, R7, RZ, PT ;  /* 0x000000ff0700720c */ /* 0x000fe20003f45070 */
[----:B------:R-:W4:Y:S02]  /*2f220*/  LDL R69, [R1+0x17f8] ;  /* 0x0017f80001457983 */ /* 0x000f240000100800 */
        /* <DEDUP_REMOVED lines=8> */
[----:B-1----:R-:W-:-:S05]  /*2f2b0*/  IADD3 R108, P3, R4, R73, RZ ;  /* 0x00000049046c7210 */ /* 0x002fca0007f7e0ff */
[----:B------:R-:W-:Y:S01]  /*2f2c0*/  IMAD.X R109, R5, 0x1, R72, P3 ;  /* 0x00000001056d7824 */ /* 0x000fe200018e0648 */
[----:B------:R-:W-:-:S04]  /*2f2d0*/  ISETP.GT.AND P0, PT, R252, 0xd, PT ;  /* 0x0000000dfc00780c */ /* 0x000fc80003f04270 */
[----:B------:R2:W-:Y:S01]  /*2f2e0*/  LDGSTS.E [R6+0x4c00], [R108.64], P2 ;  /* 0x04c000006c067fae */ /* 0x0005e20009121844 */
[----:B------:R-:W-:-:S04]  /*2f2f0*/  SEL R7, RZ, 0x4, !P0 ;  /* 0x00000004ff077807 */ /* 0x000fc80004000000 */
[----:B------:R-:W-:-:S04]  /*2f300*/  SEL R7, R7, RZ, !P1 ;  /* 0x000000ff07077207 */ /* 0x000fc80004800000 */
[----:B------:R-:W-:Y:S02]  /*2f310*/  ISETP.NE.U32.AND P0, PT, R7, RZ, PT ;  /* 0x000000ff0700720c */ /* 0x000fe40003f05070 */
[C---:B--2---:R-:W-:Y:S02]  /*2f320*/  IADD3 R108, P2, R4.reuse, R64, RZ ;  /* 0x00000040046c7210 */ /* 0x044fe40007f5e0ff */
[----:B------:R-:W2:Y:S03]  /*2f330*/  LDL R64, [R1+0x1838] ;  /* 0x0018380001407983 */ /* 0x000ea60000100800 */
[----:B---3--:R-:W-:Y:S02]  /*2f340*/  IMAD.X R109, R5, 0x1, R62, P2 ;  /* 0x00000001056d7824 */ /* 0x008fe400010e063e */
[----:B------:R-:W3:Y:S04]  /*2f350*/  LDL R62, [R1+0x1834] ;  /* 0x00183400013e7983 */ /* 0x000ee80000100800 */
[----:B------:R1:W-:Y:S02]  /*2f360*/  LDGSTS.E [R6+0x6800], [R108.64], P0 ;  /* 0x068000006c067fae */ /* 0x0003e40008121844 */
[----:B-1----:R-:W-:-:S05]  /*2f370*/  IADD3 R108, P3, R4, R71, RZ ;  /* 0x00000047046c7210 */ /* 0x002fca0007f7e0ff */
[----:B------:R-:W-:-:S05]  /*2f380*/  IMAD.X R109, R5, 0x1, R70, P3 ;  /* 0x00000001056d7824 */ /* 0x000fca00018e0646 */
[----:B------:R4:W-:Y:S02]  /*2f390*/  LDGSTS.E [R6+0x6c00], [R108.64], P0 ;  /* 0x06c000006c067fae */ /* 0x0009e40008121844 */
[----:B----4-:R-:W-:Y:S02]  /*2f3a0*/  IADD3 R108, P0, R4, R63, RZ ;  /* 0x0000003f046c7210 */ /* 0x010fe40007f1e0ff */
        /* <DEDUP_REMOVED lines=21> */
[----:B------:R2:W-:Y:S01]  /*2f500*/  LDGSTS.E [R6+0xa800], [R108.64], P0 ;  /* 0x0a8000006c067fae */ /* 0x0005e20008121844 */
[-C--:B------:R-:W-:Y:S08]  /*2f510*/  HMMA.1688.F32.TF32 R40, R144, R26.reuse, R220 ;  /* 0x0000001a9028723c */ /* 0x080ff000000810dc */
[----:B------:R-:W-:Y:S08]  /*2f520*/  HMMA.1688.F32.TF32 R24, R140, R26, R156 ;  /* 0x0000001a8c18723c */ /* 0x000ff0000008109c */
[-C--:B------:R-:W-:Y:S08]  /*2f530*/  HMMA.1688.F32.TF32 R224, R144, R14.reuse, R224 ;  /* 0x0000000e90e0723c */ /* 0x080ff000000810e0 */
[C---:B------:R-:W-:Y:S08]  /*2f540*/  HMMA.1688.F32.TF32 R12, R140.reuse, R14, R172 ;  /* 0x0000000e8c0c723c */ /* 0x040ff000000810ac */
[----:B------:R-:W-:Y:S01]  /*2f550*/  HMMA.1688.F32.TF32 R8, R140, R10, R176 ;  /* 0x0000000a8c08723c */ /* 0x000fe200000810b0 */
[----:B--2---:R-:W-:-:S02]  /*2f560*/  IADD3 R108, P3, R4, R64, RZ ;  /* 0x00000040046c7210 */ /* 0x004fc40007f7e0ff */
[----:B------:R-:W2:Y:S03]  /*2f570*/  LDL R64, [R1+0x18b4] ;  /* 0x0018b40001407983 */ /* 0x000ea60000100800 */
[----:B---3--:R-:W-:Y:S02]  /*2f580*/  IMAD.X R109, R5, 0x1, R62, P3 ;  /* 0x00000001056d7824 */ /* 0x008fe400018e063e */
[----:B------:R-:W3:Y:S04]  /*2f590*/  LDL R62, [R1+0x18b0] ;  /* 0x0018b000013e7983 */ /* 0x000ee80000100800 */
        /* <DEDUP_REMOVED lines=8> */
[----:B------:R4:W-:Y:S04]  /*2f620*/  LDGSTS.E [R6+0xac00], [R108.64], P0 ;  /* 0x0ac000006c067fae */ /* 0x0009e80008121844 */
[----:B------:R-:W2:Y:S01]  /*2f630*/  LDL.LU R176, [R1+0xbd0] ;  /* 0x000bd00001b07983 */ /* 0x000ea20000300800 */
[----:B------:R-:W-:-:S03]  /*2f640*/  ISETP.GT.AND P2, PT, R252, 0x19, PT ;  /* 0x00000019fc00780c */ /* 0x000fc60003f44270 */
[----:B------:R-:W2:Y:S01]  /*2f650*/  LDL R70, [R1+0x16fc] ;  /* 0x0016fc0001467983 */ /* 0x000ea20000100800 */
[----:B----4-:R-:W-:-:S03]  /*2f660*/  IADD3 R108, P0, R4, R63, RZ ;  /* 0x0000003f046c7210 */ /* 0x010fc60007f1e0ff */
[----:B------:R-:W4:Y:S04]  /*2f670*/  LDL R73, [R1+0x1788] ;  /* 0x0017880001497983 */ /* 0x000f280000100800 */
[----:B------:R-:W4:Y:S01]  /*2f680*/  LDL R63, [R1+0x1700] ;  /* 0x00170000013f7983 */ /* 0x000f220000100800 */
[----:B------:R-:W-:-:S03]  /*2f690*/  IMAD.X R109, R5, 0x1, R61, P0 ;  /* 0x00000001056d7824 */ /* 0x000fc600000e063d */
[----:B------:R-:W4:Y:S01]  /*2f6a0*/  LDL R61, [R1+0x1708] ;  /* 0x00170800013d7983 */ /* 0x000f220000100800 */
[----:B------:R-:W-:Y:S02]  /*2f6b0*/  SEL R7, RZ, 0x4, !P2 ;  /* 0x00000004ff077807 */ /* 0x000fe40005000000 */
[----:B------:R-:W-:Y:S01]  /*2f6c0*/  LOP3.LUT R117, R117, 0xff, RZ, 0xc0, !PT ;  /* 0x000000ff75757812 */ /* 0x000fe200078ec0ff */
[----:B------:R-:W4:Y:S01]  /*2f6d0*/  LDL R72, [R1+0x1784] ;  /* 0x0017840001487983 */ /* 0x000f220000100800 */
[----:B------:R-:W-:-:S03]  /*2f6e0*/  SEL R7, R7, RZ, !P1 ;  /* 0x000000ff07077207 */ /* 0x000fc60004800000 */
[----:B------:R-:W4:Y:S01]  /*2f6f0*/  LDL R71, [R1+0x17c8] ;  /* 0x0017c80001477983 */ /* 0x000f220000100800 */
        /* <DEDUP_REMOVED lines=10> */
[----:B------:R3:W-:Y:S01]  /*2f7a0*/  LDGSTS.E [R6+0xcc00], [R108.64], P2 ;  /* 0x0cc000006c067fae */ /* 0x0007e20009121844 */
[----:B------:R-:W-:Y:S01]  /*2f7b0*/  IMAD.SHL.U32 R117, R117, 0x4, RZ ;  /* 0x0000000475757824 */ /* 0x000fe200078e00ff */
[----:B---3--:R-:W-:-:S02]  /*2f7c0*/  IADD3 R108, P2, R4, R62, RZ ;  /* 0x0000003e046c7210 */ /* 0x008fc40007f5e0ff */
[----:B------:R-:W3:Y:S03]  /*2f7d0*/  LDL R62, [R1+0x1704] ;  /* 0x00170400013e7983 */ /* 0x000ee60000100800 */
[----:B------:R-:W-:Y:S02]  /*2f7e0*/  IMAD.X R109, R5, 0x1, R66, P2 ;  /* 0x00000001056d7824 */ /* 0x000fe400010e0642 */
[----:B------:R-:W3:Y:S04]  /*2f7f0*/  LDL R66, [R1+0x1748] ;  /* 0x0017480001427983 */ /* 0x000ee80000100800 */
[----:B------:R1:W-:Y:S02]  /*2f800*/  LDGSTS.E [R6+0xe800], [R108.64], P0 ;  /* 0x0e8000006c067fae */ /* 0x0003e40008121844 */
[----:B-1----:R-:W-:-:S02]  /*2f810*/  IADD3 R108, P2, R4, R65, RZ ;  /* 0x00000041046c7210 */ /* 0x002fc40007f5e0ff */
[----:B------:R-:W3:Y:S03]  /*2f820*/  LDL R65, [R1+0x1744] ;  /* 0x0017440001417983 */ /* 0x000ee60000100800 */
[----:B--2---:R-:W-:Y:S02]  /*2f830*/  IMAD.X R109, R5, 0x1, R64, P2 ;  /* 0x00000001056d7824 */ /* 0x004fe400010e0640 */
[----:B------:R-:W2:Y:S04]  /*2f840*/  LDL R64, [R1+0x1780] ;  /* 0x0017800001407983 */ /* 0x000ea80000100800 */
[----:B------:R1:W-:Y:S01]  /*2f850*/  LDGSTS.E [R6+0xec00], [R108.64], P0 ;  /* 0x0ec000006c067fae */ /* 0x0003e20008121844 */
[----:B------:R-:W-:-:S04]  /*2f860*/  ISETP.GT.AND P0, PT, R252, 0x2, PT ;  /* 0x00000002fc00780c */ /* 0x000fc80003f04270 */
[----:B-1----:R-:W-:Y:S02]  /*2f870*/  SEL R6, RZ, 0x4, !P0 ;  /* 0x00000004ff067807 */ /* 0x002fe40004000000 */
[----:B------:R-:W-:Y:S02]  /*2f880*/  ISETP.GT.AND P0, PT, R252, 0x6, PT ;  /* 0x00000006fc00780c */ /* 0x000fe40003f04270 */
[----:B------:R-:W-:Y:S02]  /*2f890*/  SEL R6, R6, RZ, !P1 ;  /* 0x000000ff06067207 */ /* 0x000fe40004800000 */
[----:B------:R-:W-:Y:S02]  /*2f8a0*/  SEL R121, RZ, 0x4, !P0 ;  /* 0x00000004ff797807 */ /* 0x000fe40004000000 */
[----:B------:R-:W-:Y:S02]  /*2f8b0*/  ISETP.NE.U32.AND P2, PT, R6, RZ, PT ;  /* 0x000000ff0600720c */ /* 0x000fe40003f45070 */
[----:B----4-:R-:W-:-:S02]  /*2f8c0*/  IADD3 R6, P0, R4, R63, RZ ;  /* 0x0000003f04067210 */ /* 0x010fc40007f1e0ff */
[----:B------:R-:W-:-:S05]  /*2f8d0*/  LOP3.LUT R63, R117, 0x40, RZ, 0x3c, !PT ;  /* 0x00000040753f7812 */ /* 0x000fca00078e3cff */
[----:B------:R-:W-:Y:S02]  /*2f8e0*/  IMAD R120, R60, 0x10000, R63 ;  /* 0x000100003c787824 */ /* 0x000fe400078e023f */
[----:B------:R-:W4:Y:S01]  /*2f8f0*/  LDL R63, [R1+0x177c] ;  /* 0x00177c00013f7983 */ /* 0x000f220000100800 */
[----:B------:R-:W-:-:S03]  /*2f900*/  IADD3 R124, P3, R4, R61, RZ ;  /* 0x0000003d047c7210 */ /* 0x000fc60007f7e0ff */
[----:B------:R-:W4:Y:S01]  /*2f910*/  LDL R61, [R1+0x17c0] ;  /* 0x0017c000013d7983 */ /* 0x000f220000100800 */
[----:B------:R-:W-:Y:S01]  /*2f920*/  SEL R121, R121, RZ, !P1 ;  /* 0x000000ff79797207 */ /* 0x000fe20004800000 */
[----:B------:R-:W-:Y:S02]  /*2f930*/  IMAD.X R7, R5, 0x1, R70, P0 ;  /* 0x0000000105077824 */ /* 0x000fe400000e0646 */
[----:B------:R-:W4:Y:S01]  /*2f940*/  LDL R70, [R1+0x17c4] ;  /* 0x0017c40001467983 */ /* 0x000f220000100800 */
[----:B------:R-:W-:-:S03]  /*2f950*/  ISETP.NE.U32.AND P0, PT, R121, RZ, PT ;  /* 0x000000ff7900720c */ /* 0x000fc60003f05070 */
[----:B------:R1:W-:Y:S02]  /*2f960*/  LDGSTS.E [R120+0x1000], [R6.64], P2 ;  /* 0x0100000006787fae */ /* 0x0003e40009121844 */
[----:B-1----:R-:W-:Y:S02]  /*2f970*/  IADD3 R6, P4, R4, R69, RZ ;  /* 0x0000004504067210 */ /* 0x002fe40007f9e0ff */
[----:B------:R-:W4:Y:S03]  /*2f980*/  LDL R69, [R1+0x1800] ;  /* 0x0018000001457983 */ /* 0x000f260000100800 */
[C---:B------:R-:W-:Y:S02]  /*2f990*/  IMAD.X R7, R5.reuse, 0x1, R67, P4 ;  /* 0x0000000105077824 */ /* 0x040fe400020e0643 */
[----:B------:R-:W4:Y:S01]  /*2f9a0*/  LDL R67, [R1+0x17fc] ;  /* 0x0017fc0001437983 */ /* 0x000f220000100800 */
[----:B---3--:R-:W-:-:S03]  /*2f9b0*/  IMAD.X R125, R5, 0x1, R62, P3 ;  /* 0x00000001057d7824 */ /* 0x008fc600018e063e */
[----:B------:R-:W3:Y:S01]  /*2f9c0*/  LDL R62, [R1+0x17bc] ;  /* 0x0017bc00013e7983 */ /* 0x000ee20000100800 */
[----:B------:R-:W-:-:S03]  /*2f9d0*/  ISETP.GT.AND P3, PT, R252, 0xa, PT ;  /* 0x0000000afc00780c */ /* 0x000fc60003f64270 */
[----:B------:R1:W-:Y:S01]  /*2f9e0*/  LDGSTS.E [R120+0x1400], [R124.64], P2 ;  /* 0x014000007c787fae */ /* 0x0003e20009121844 */
[----:B------:R-:W-:-:S03]  /*2f9f0*/  SEL R121, RZ, 0x4, !P3 ;  /* 0x00000004ff797807 */ /* 0x000fc60005800000 */
[----:B------:R1:W-:Y:S01]  /*2fa00*/  LDGSTS.E [R120+0x3000], [R6.64], P0 ;  /* 0x0300000006787fae */ /* 0x0003e20008121844 */
[----:B------:R-:W-:Y:S02]  /*2fa10*/  SEL R121, R121, RZ, !P1 ;  /* 0x000000ff79797207 */ /* 0x000fe40004800000 */
[----:B------:R-:W-:Y:S02]  /*2fa20*/  ISETP.GT.AND P3, PT, R252, 0xe, PT ;  /* 0x0000000efc00780c */ /* 0x000fe40003f64270 */
[----:B-1----:R-:W-:Y:S02]  /*2fa30*/  IADD3 R6, P2, R4, R66, RZ ;  /* 0x0000004204067210 */ /* 0x002fe40007f5e0ff */
[----:B------:R-:W3:Y:S03]  /*2fa40*/  LDL R66, [R1+0x1808] ;  /* 0x0018080001427983 */ /* 0x000ee60000100800 */
[----:B------:R-:W-:Y:S01]  /*2fa50*/  IMAD.X R7, R5, 0x1, R65, P2 ;  /* 0x0000000105077824 */ /* 0x000fe200010e0641 */
[----:B------:R-:W-:Y:S01]  /*2fa60*/  ISETP.NE.U32.AND P2, PT, R121, RZ, PT ;  /* 0x000000ff7900720c */ /* 0x000fe20003f45070 */
[----:B------:R-:W3:Y:S01]  /*2fa70*/  LDL R65, [R1+0x1840] ;  /* 0x0018400001417983 */ /* 0x000ee20000100800 */
[----:B------:R-:W-:-:S02]  /*2fa80*/  SEL R121, RZ, 0x4, !P3 ;  /* 0x00000004ff797807 */ /* 0x000fc40005800000 */
[----:B--2---:R-:W-:Y:S01]  /*2fa90*/  IADD3 R128, P3, R4, R64, RZ ;  /* 0x0000004004807210 */ /* 0x004fe20007f7e0ff */
[----:B------:R1:W-:Y:S04]  /*2faa0*/  LDGSTS.E [R120+0x3400], [R6.64], P0 ;  /* 0x0340000006787fae */ /* 0x0003e80008121844 */
[----:B------:R-:W2:Y:S01]  /*2fab0*/  LDL R64, [R1+0x1804] ;  /* 0x0018040001407983 */ /* 0x000ea20000100800 */
[----:B-1----:R-:W-:-:S04]  /*2fac0*/  SEL R6, R121, RZ, !P1 ;  /* 0x000000ff79067207 */ /* 0x002fc80004800000 */
[----:B------:R-:W-:Y:S01]  /*2fad0*/  ISETP.NE.U32.AND P0, PT, R6, RZ, PT ;  /* 0x000000ff0600720c */ /* 0x000fe20003f05070 */
[----:B----4-:R-:W-:Y:S02]  /*2fae0*/  IMAD.X R129, R5, 0x1, R63, P3 ;  /* 0x0000000105817824 */ /* 0x010fe400018e063f */
[----:B------:R-:W4:Y:S01]  /*2faf0*/  LDL R63, [R1+0x183c] ;  /* 0x00183c00013f7983 */ /* 0x000f220000100800 */
[----:B------:R-:W-:-:S03]  /*2fb00*/  IADD3 R6, P4, R4, R61, RZ ;  /* 0x0000003d04067210 */ /* 0x000fc60007f9e0ff */
[----:B------:R-:W4:Y:S01]  /*2fb10*/  LDL R61, [R1+0x1848] ;  /* 0x00184800013d7983 */ /* 0x000f220000100800 */
[----:B------:R-:W-:-:S03]  /*2fb20*/  IADD3 R124, P3, R4, R73, RZ ;  /* 0x00000049047c7210 */ /* 0x000fc60007f7e0ff */
[----:B------:R1:W-:Y:S02]  /*2fb30*/  LDGSTS.E [R120+0x5000], [R128.64], P2 ;  /* 0x0500000080787fae */ /* 0x0003e40009121844 */
[----:B------:R-:W-:Y:S01]  /*2fb40*/  IMAD.X R125, R5, 0x1, R72, P3 ;  /* 0x00000001057d7824 */ /* 0x000fe200018e0648 */
[----:B------:R-:W-:-:S04]  /*2fb50*/  ISETP.GT.AND P3, PT, R252, 0x12, PT ;  /* 0x00000012fc00780c */ /* 0x000fc80003f64270 */
[----:B------:R1:W-:Y:S01]  /*2fb60*/  LDGSTS.E [R120+0x5400], [R124.64], P2 ;  /* 0x054000007c787fae */ /* 0x0003e20009121844 */
[----:B------:R-:W-:Y:S02]  /*2fb70*/  SEL R121, RZ, 0x4, !P3 ;  /* 0x00000004ff797807 */ /* 0x000fe40005800000 */
[----:B------:R-:W-:Y:S02]  /*2fb80*/  ISETP.GT.AND P3, PT, R252, 0x16, PT ;  /* 0x00000016fc00780c */ /* 0x000fe40003f64270 */
[----:B------:R-:W-:Y:S01]  /*2fb90*/  SEL R121, R121, RZ, !P1 ;  /* 0x000000ff79797207 */ /* 0x000fe20004800000 */
[----:B---3--:R-:W-:Y:S02]  /*2fba0*/  IMAD.X R7, R5, 0x1, R62, P4 ;  /* 0x0000000105077824 */ /* 0x008fe400020e063e */
[----:B------:R-:W3:Y:S04]  /*2fbb0*/  LDL R62, [R1+0x1844] ;  /* 0x00184400013e7983 */ /* 0x000ee80000100800 */
[----:B------:R1:W-:Y:S02]  /*2fbc0*/  LDGSTS.E [R120+0x7000], [R6.64], P0 ;  /* 0x0700000006787fae */ /* 0x0003e40008121844 */
[----:B-1----:R-:W-:-:S05]  /*2fbd0*/  IADD3 R6, P2, R4, R71, RZ ;  /* 0x0000004704067210 */ /* 0x002fca0007f5e0ff */
[----:B------:R-:W-:Y:S01]  /*2fbe0*/  IMAD.X R7, R5, 0x1, R70, P2 ;  /* 0x0000000105077824 */ /* 0x000fe200010e0646 */
[----:B------:R-:W-:Y:S02]  /*2fbf0*/  ISETP.NE.U32.AND P2, PT, R121, RZ, PT ;  /* 0x000000ff7900720c */ /* 0x000fe40003f45070 */
[----:B------:R-:W-:Y:S02]  /*2fc00*/  SEL R121, RZ, 0x4, !P3 ;  /* 0x00000004ff797807 */ /* 0x000fe40005800000 */
[----:B------:R1:W-:Y:S01]  /*2fc10*/  LDGSTS.E [R120+0x7400], [R6.64], P0 ;  /* 0x0740000006787fae */ /* 0x0003e20008121844 */
[----:B------:R-:W-:-:S03]  /*2fc20*/  IADD3 R128, P3, R4, R69, RZ ;  /* 0x0000004504807210 */ /* 0x000fc60007f7e0ff */
[----:B------:R-:W3:Y:S02]  /*2fc30*/  LDL R69, [R1+0x1880] ;  /* 0x0018800001457983 */ /* 0x000ee40000100800 */
[----:B------:R-:W-:Y:S01]  /*2fc40*/  IMAD.X R129, R5, 0x1, R67, P3 ;  /* 0x0000000105817824 */ /* 0x000fe200018e0643 */
[----:B-1----:R-:W-:Y:S01]  /*2fc50*/  SEL R6, R121, RZ, !P1 ;  /* 0x000000ff79067207 */ /* 0x002fe20004800000 */
[----:B------:R-:W3:Y:S01]  /*2fc60*/  LDL R67, [R1+0x187c] ;  /* 0x00187c0001437983 */ /* 0x000ee20000100800 */
[----:B------:R-:W-:Y:S02]  /*2fc70*/  IADD3 R124, P3, R4, R66, RZ ;  /* 0x00000042047c7210 */ /* 0x000fe40007f7e0ff */
[----:B------:R-:W-:Y:S01]  /*2fc80*/  ISETP.NE.U32.AND P0, PT, R6, RZ, PT ;  /* 0x000000ff0600720c */ /* 0x000fe20003f05070 */
[----:B------:R-:W3:Y:S01]  /*2fc90*/  LDL R66, [R1+0x1888] ;  /* 0x0018880001427983 */ /* 0x000ee20000100800 */
[----:B------:R-:W-:Y:S01]  /*2fca0*/  IADD3 R6, P4, R4, R65, RZ ;  /* 0x0000004104067210 */ /* 0x000fe20007f9e0ff */
[----:B--2---:R-:W-:-:S02]  /*2fcb0*/  IMAD.X R125, R5, 0x1, R64, P3 ;  /* 0x00000001057d7824 */ /* 0x004fc400018e0640 */
[----:B------:R1:W-:Y:S04]  /*2fcc0*/  LDGSTS.E [R120+0x9000], [R128.64], P2 ;  /* 0x0900000080787fae */ /* 0x0003e80009121844 */
[----:B------:R2:W-:Y:S01]  /*2fcd0*/  LDGSTS.E [R120+0x9400], [R124.64], P2 ;  /* 0x094000007c787fae */ /* 0x0005e20009121844 */
[----:B------:R-:W-:Y:S02]  /*2fce0*/  IMAD.MOV.U32 R177, RZ, RZ, R116 ;  /* 0x000000ffffb17224 */ /* 0x000fe400078e0074 */
[----:B------:R-:W-:Y:S01]  /*2fcf0*/  IMAD.MOV.U32 R178, RZ, RZ, R113 ;  /* 0x000000ffffb27224 */ /* 0x000fe200078e0071 */
[----:B------:R-:W3:Y:S01]  /*2fd00*/  LDL R65, [R1+0x18c0] ;  /* 0x0018c00001417983 */ /* 0x000ee20000100800 */
[----:B----4-:R-:W-:-:S05]  /*2fd10*/  IMAD.X R7, R5, 0x1, R63, P4 ;  /* 0x0000000105077824 */ /* 0x010fca00020e063f */
[----:B------:R4:W-:Y:S02]  /*2fd20*/  LDGSTS.E [R120+0xb000], [R6.64], P0 ;  /* 0x0b00000006787fae */ /* 0x0009e40008121844 */
[----:B----4-:R-:W-:Y:S02]  /*2fd30*/  IADD3 R6, P2, R4, R61, RZ ;  /* 0x0000003d04067210 */ /* 0x010fe40007f5e0ff */
[----:B------:R-:W4:Y:S01]  /*2fd40*/  LDL R61, [R1+0x1884] ;  /* 0x00188400013d7983 */ /* 0x000f220000100800 */
[----:B------:R-:W-:-:S07]  /*2fd50*/  IMAD.MOV.U32 R179, RZ, RZ, R112 ;  /* 0x000000ffffb37224 */ /* 0x000fce00078e0070 */
[----:B------:R-:W-:Y:S01]  /*2fd60*/  HMMA.1688.F32.TF32 R116, R140, R118, R176 ;  /* 0x000000768c74723c */ /* 0x000fe200000810b0 */
[----:B------:R-:W4:Y:S04]  /*2fd70*/  LDL.LU R176, [R1+0xc60] ;  /* 0x000c600001b07983 */ /* 0x000f280000300800 */
[----:B------:R-:W4:Y:S04]  /*2fd80*/  LDL.LU R177, [R1+0xc64] ;  /* 0x000c640001b17983 */ /* 0x000f280000300800 */
[----:B------:R-:W4:Y:S04]  /*2fd90*/  LDL.LU R178, [R1+0xc68] ;  /* 0x000c680001b27983 */ /* 0x000f280000300800 */
[----:B------:R-:W4:Y:S04]  /*2fda0*/  LDL.LU R179, [R1+0xc6c] ;  /* 0x000c6c0001b37983 */ /* 0x000f280000300800 */
[----:B------:R-:W4:Y:S01]  /*2fdb0*/  LDL R64, [R1+0x18c8] ;  /* 0x0018c80001407983 */ /* 0x000f220000100800 */
[----:B------:R-:W-:-:S03]  /*2fdc0*/  ISETP.GT.AND P3, PT, R252, 0x1a, PT ;  /* 0x0000001afc00780c */ /* 0x000fc60003f64270 */
[----:B------:R-:W4:Y:S01]  /*2fdd0*/  LDL R63, [R1+0x18bc] ;  /* 0x0018bc00013f7983 */ /* 0x000f220000100800 */
[----:B------:R-:W-:Y:S02]  /*2fde0*/  SEL R121, RZ, 0x4, !P3 ;  /* 0x00000004ff797807 */ /* 0x000fe40005800000 */
[----:B------:R-:W-:Y:S01]  /*2fdf0*/  ISETP.GT.AND P3, PT, R252, 0x1e, PT ;  /* 0x0000001efc00780c */ /* 0x000fe20003f64270 */
[----:B------:R-:W4:Y:S01]  /*2fe00*/  LDL R73, [R1+0x1718] ;  /* 0x0017180001497983 */ /* 0x000f220000100800 */
[----:B------:R-:W-:-:S03]  /*2fe10*/  SEL R121, R121, RZ, !P1 ;  /* 0x000000ff79797207 */ /* 0x000fc60004800000 */
[----:B------:R-:W4:Y:S01]  /*2fe20*/  LDL R72, [R1+0x170c] ;  /* 0x00170c0001487983 */ /* 0x000f220000100800 */
[----:B------:R-:W-:Y:S02]  /*2fe30*/  ISETP.NE.U32.AND P6, PT, R121, RZ, PT ;  /* 0x000000ff7900720c */ /* 0x000fe40003fc5070 */
[----:B------:R-:W-:Y:S01]  /*2fe40*/  SEL R121, RZ, 0x4, !P3 ;  /* 0x00000004ff797807 */ /* 0x000fe20005800000 */
[----:B------:R-:W4:Y:S01]  /*2fe50*/  LDL R70, [R1+0x1714] ;  /* 0x0017140001467983 */ /* 0x000f220000100800 */
[C---:B------:R-:W-:Y:S01]  /*2fe60*/  ISETP.GT.AND P3, PT, R252.reuse, 0xb, PT ;  /* 0x0000000bfc00780c */ /* 0x040fe20003f64270 */
[----:B---3--:R-:W-:Y:S01]  /*2fe70*/  IMAD.X R7, R5, 0x1, R62, P2 ;  /* 0x0000000105077824 */ /* 0x008fe200010e063e */
[----:B------:R-:W-:Y:S01]  /*2fe80*/  ISETP.GT.AND P2, PT, R252, 0x3, PT ;  /* 0x00000003fc00780c */ /* 0x000fe20003f44270 */
[----:B------:R-:W3:Y:S03]  /*2fe90*/  LDL R62, [R1+0x18c4] ;  /* 0x0018c400013e7983 */ /* 0x000ee60000100800 */
[----:B--2---:R-:W-:Y:S01]  /*2fea0*/  SEL R124, RZ, 0x4, !P2 ;  /* 0x00000004ff7c7807 */ /* 0x004fe20005000000 */
[----:B------:R2:W-:Y:S02]  /*2feb0*/  LDGSTS.E [R120+0xb400], [R6.64], P0 ;  /* 0x0b40000006787fae */ /* 0x0005e40008121844 */
[----:B--2---:R-:W-:-:S04]  /*2fec0*/  SEL R7, R121, RZ, !P1 ;  /* 0x000000ff79077207 */ /* 0x004fc80004800000 */
[----:B------:R-:W-:Y:S02]  /*2fed0*/  ISETP.NE.U32.AND P0, PT, R7, RZ, PT ;  /* 0x000000ff0700720c */ /* 0x000fe40003f05070 */
[----:B------:R-:W-:Y:S02]  /*2fee0*/  IADD3 R6, P2, R4, R69, RZ ;  /* 0x0000004504067210 */ /* 0x000fe40007f5e0ff */
[----:B------:R-:W-:Y:S01]  /*2fef0*/  SEL R121, R124, RZ, !P1 ;  /* 0x000000ff7c797207 */ /* 0x000fe20004800000 */
[----:B------:R-:W2:Y:S01]  /*2ff00*/  LDL R69, [R1+0x1750] ;  /* 0x0017500001457983 */ /* 0x000ea20000100800 */
[----:B------:R-:W-:Y:S01]  /*2ff10*/  SEL R124, RZ, 0x4, !P3 ;  /* 0x00000004ff7c7807 */ /* 0x000fe20005800000 */
[----:B------:R-:W-:-:S05]  /*2ff20*/  IMAD.X R7, R5, 0x1, R67, P2 ;  /* 0x0000000105077824 */ /* 0x000fca00010e0643 */
[----:B------:R1:W-:Y:S02]  /*2ff30*/  LDGSTS.E [R120+0xd000], [R6.64], P6 ;  /* 0x0d00000006787fae */ /* 0x0003e4000b121844 */
[----:B-1----:R-:W-:-:S05]  /*2ff40*/  IADD3 R6, P3, R4, R66, RZ ;  /* 0x0000004204067210 */ /* 0x002fca0007f7e0ff */
[----:B----4-:R-:W-:Y:S02]  /*2ff50*/  IMAD.X R7, R5, 0x1, R61, P3 ;  /* 0x0000000105077824 */ /* 0x010fe400018e063d */
[----:B------:R-:W4:Y:S01]  /*2ff60*/  LDL R61, [R1+0x1710] ;  /* 0x00171000013d7983 */ /* 0x000f220000100800 */
[----:B------:R-:W-:-:S03]  /*2ff70*/  SEL R124, R124, RZ, !P1 ;  /* 0x000000ff7c7c7207 */ /* 0x000fc60004800000 */
[----:B------:R1:W-:Y:S01]  /*2ff80*/  LDGSTS.E [R120+0xd400], [R6.64], P6 ;  /* 0x0d40000006787fae */ /* 0x0003e2000b121844 */
[----:B------:R-:W-:Y:S02]  /*2ff90*/  ISETP.NE.U32.AND P3, PT, R124, RZ, PT ;  /* 0x000000ff7c00720c */ /* 0x000fe40003f65070 */
[C---:B------:R-:W-:Y:S02]  /*2ffa0*/  IADD3 R124, P5, R4.reuse, R65, RZ ;  /* 0x00000041047c7210 */ /* 0x040fe40007fbe0ff */
[----:B-1----:R-:W-:Y:S02]  /*2ffb0*/  IADD3 R6, P6, R4, R64, RZ ;  /* 0x0000004004067210 */ /* 0x002fe40007fde0ff */
[C---:B------:R-:W-:Y:S08]  /*2ffc0*/  HMMA.1688.F32.TF32 R64, R140.reuse, R122, R176 ;  /* 0x0000007a8c40723c */ /* 0x040ff000000810b0 */
[----:B------:R-:W-:Y:S11]  /*2ffd0*/  HMMA.1688.F32.TF32 R112, R140, R114, R172 ;  /* 0x000000728c70723c */ /* 0x000ff600000810ac */
[----:B------:R-:W-:Y:S04]  /*2ffe0*/  @!UPT UIADD3 URZ, URZ, URZ, URZ ;  /* 0x0000003f3f3ff290 */ /* 0x000fe8000fffe03f */
[----:B------:R-:W-:Y:S04]  /*2fff0*/  STL.64 [R1+0x150], R64 ;  /* 0x0001504001007387 */ /* 0x000fe80000100a00 */
[----:B------:R1:W-:Y:S04]  /*30000*/  STL.64 [R1+0x158], R66 ;  /* 0x0001584201007387 */ /* 0x0003e80000100a00 */
[----:B-1----:R-:W2:Y:S04]  /*30010*/  LDL R67, [R1+0x1758] ;  /* 0x0017580001437983 */ /* 0x002ea80000100800 */
[----:B------:R-:W2:Y:S04]  /*30020*/  LDL R66, [R1+0x174c] ;  /* 0x00174c0001427983 */ /* 0x000ea80000100800 */
[----:B------:R-:W2:Y:S04]  /*30030*/  LDL.LU R172, [R1+0x6c0] ;  /* 0x0006c00001ac7983 */ /* 0x000ea80000300800 */
[----:B------:R-:W2:Y:S04]  /*30040*/  LDL.LU R173, [R1+0x6c4] ;  /* 0x0006c40001ad7983 */ /* 0x000ea80000300800 */
[----:B------:R-:W2:Y:S04]  /*30050*/  LDL.LU R174, [R1+0x6c8] ;  /* 0x0006c80001ae7983 */ /* 0x000ea80000300800 */
[----:B------:R-:W2:Y:S04]  /*30060*/  LDL.LU R175, [R1+0x6cc] ;  /* 0x0006cc0001af7983 */ /* 0x000ea80000300800 */
[----:B------:R-:W2:Y:S04]  /*30070*/  LDL R65, [R1+0x1754] ;  /* 0x0017540001417983 */ /* 0x000ea80000100800 */
[----:B------:R-:W2:Y:S04]  /*30080*/  LDL R64, [R1+0x1790] ;  /* 0x0017900001407983 */ /* 0x000ea80000100800 */
[----:B------:R-:W2:Y:S04]  /*30090*/  LDL.LU R176, [R1+0x6d0] ;  /* 0x0006d00001b07983 */ /* 0x000ea80000300800 */
[----:B------:R-:W2:Y:S04]  /*300a0*/  LDL.LU R177, [R1+0x6d4] ;  /* 0x0006d40001b17983 */ /* 0x000ea80000300800 */
[----:B------:R-:W2:Y:S04]  /*300b0*/  LDL.LU R178, [R1+0x6d8] ;  /* 0x0006d80001b27983 */ /* 0x000ea80000300800 */
[----:B------:R-:W2:Y:S01]  /*300c0*/  LDL.LU R179, [R1+0x6dc] ;  /* 0x0006dc0001b37983 */ /* 0x000ea20000300800 */
[----:B------:R-:W-:-:S03]  /*300d0*/  IMAD.X R125, R5, 0x1, R63, P5 ;  /* 0x00000001057d7824 */ /* 0x000fc600028e063f */
[----:B------:R-:W2:Y:S01]  /*300e0*/  LDL R63, [R1+0x1798] ;  /* 0x00179800013f7983 */ /* 0x000ea20000100800 */
[C---:B------:R-:W-:Y:S02]  /*300f0*/  ISETP.GT.AND P4, PT, R252.reuse, 0x7, PT ;  /* 0x00000007fc00780c */ /* 0x040fe40003f84270 */
[----:B------:R-:W-:Y:S01]  /*30100*/  ISETP.NE.U32.AND P2, PT, R121, RZ, PT ;  /* 0x000000ff7900720c */ /* 0x000fe20003f45070 */
[----:B------:R4:W-:Y:S01]  /*30110*/  LDGSTS.E [R120+0xf000], [R124.64], P0 ;  /* 0x0f0000007c787fae */ /* 0x0009e20008121844 */
[----:B------:R-:W-:Y:S02]  /*30120*/  SEL R121, RZ, 0x4, !P4 ;  /* 0x00000004ff797807 */ /* 0x000fe40006000000 */
[----:B------:R-:W-:Y:S02]  /*30130*/  ISETP.GT.AND P5, PT, R252, 0xf, PT ;  /* 0x0000000ffc00780c */ /* 0x000fe40003fa4270 */
[----:B------:R-:W-:-:S04]  /*30140*/  SEL R121, R121, RZ, !P1 ;  /* 0x000000ff79797207 */ /* 0x000fc80004800000 */
[----:B------:R-:W-:Y:S02]  /*30150*/  ISETP.NE.U32.AND P4, PT, R121, RZ, PT ;  /* 0x000000ff7900720c */ /* 0x000fe40003f85070 */
[----:B------:R-:W-:Y:S01]  /*30160*/  SEL R121, RZ, 0x4, !P5 ;  /* 0x00000004ff797807 */ /* 0x000fe20006800000 */
[----:B---3--:R-:W-:Y:S02]  /*30170*/  IMAD.X R7, R5, 0x1, R62, P6 ;  /* 0x0000000105077824 */ /* 0x008fe400030e063e */
[----:B------:R-:W3:Y:S04]  /*30180*/  LDL R62, [R1+0x178c] ;  /* 0x00178c00013e7983 */ /* 0x000ee80000100800 */
[----:B------:R1:W-:Y:S01]  /*30190*/  LDGSTS.E [R120+0xf400], [R6.64], P0 ;  /* 0x0f40000006787fae */ /* 0x0003e20008121844 */
[----:B----4-:R-:W-:-:S03]  /*301a0*/  IADD3 R124, P5, R4, R61, RZ ;  /* 0x0000003d047c7210 */ /* 0x010fc60007fbe0ff */
[----:B------:R-:W3:Y:S01]  /*301b0*/  LDL R61, [R1+0x1794] ;  /* 0x00179400013d7983 */ /* 0x000ee20000100800 */
[----:B-1----:R-:W-:Y:S01]  /*301c0*/  IADD3 R6, P0, R4, R73, RZ ;  /* 0x0000004904067210 */ /* 0x002fe20007f1e0ff */
[----:B------:R-:W-:Y:S02]  /*301d0*/  IMAD.X R125, R5, 0x1, R72, P5 ;  /* 0x00000001057d7824 */ /* 0x000fe400028e0648 */
[----:B------:R-:W-:-:S05]  /*301e0*/  IMAD.SHL.U32 R155, R155, 0x4, RZ ;  /* 0x000000049b9b7824 */ /* 0x000fca00078e00ff */
[----:B------:R-:W-:Y:S01]  /*301f0*/  LOP3.LUT R71, R155, 0x60, RZ, 0x3c, !PT ;  /* 0x000000609b477812 */ /* 0x000fe200078e3cff */
[----:B------:R-:W-:Y:S01]  /*30200*/  IMAD.X R7, R5, 0x1, R70, P0 ;  /* 0x0000000105077824 */ /* 0x000fe200000e0646 */
[----:B------:R-:W-:-:S03]  /*30210*/  SEL R120, R121, RZ, !P1 ;  /* 0x000000ff79787207 */ /* 0x000fc60004800000 */
[----:B------:R-:W-:Y:S01]  /*30220*/  IMAD R122, R60, 0x10000, R71 ;  /* 0x000100003c7a7824 */ /* 0x000fe200078e0247 */
[----:B------:R-:W-:Y:S02]  /*30230*/  ISETP.GT.AND P5, PT, R252, 0x13, PT ;  /* 0x00000013fc00780c */ /* 0x000fe40003fa4270 */
[----:B------:R-:W-:Y:S02]  /*30240*/  ISETP.NE.U32.AND P0, PT, R120, RZ, PT ;  /* 0x000000ff7800720c */ /* 0x000fe40003f05070 */
[----:B------:R1:W-:Y:S01]  /*30250*/  LDGSTS.E [R122+0x1800], [R124.64], P2 ;  /* 0x018000007c7a7fae */ /* 0x0003e20009121844 */
[----:B------:R-:W-:-:S03]  /*30260*/  SEL R120, RZ, 0x4, !P5 ;  /* 0x00000004ff787807 */ /* 0x000fc60006800000 */
[----:B------:R2:W-:Y:S01]  /*30270*/  LDGSTS.E [R122+0x1c00], [R6.64], P2 ;  /* 0x01c00000067a7fae */ /* 0x0005e20009121844 */
[----:B------:R-:W-:Y:S02]  /*30280*/  ISETP.GT.AND P2, PT, R252, 0x17, PT ;  /* 0x00000017fc00780c */ /* 0x000fe40003f44270 */
[----:B------:R-:W-:Y:S02]  /*30290*/  SEL R120, R120, RZ, !P1 ;  /* 0x000000ff78787207 */ /* 0x000fe40004800000 */
[----:B------:R-:W-:Y:S02]  /*302a0*/  SEL R121, RZ, 0x4, !P2 ;  /* 0x00000004ff797807 */ /* 0x000fe40005000000 */
[C---:B--2---:R-:W-:Y:S01]  /*302b0*/  IADD3 R6, P6, R4.reuse, R69, RZ ;  /* 0x0000004504067210 */ /* 0x044fe20007fde0ff */
[----:B------:R-:W-:Y:S01]  /*302c0*/  HMMA.1688.F32.TF32 R72, R140, R126, R172 ;  /* 0x0000007e8c48723c */ /* 0x000fe200000810ac */
[----:B-1----:R-:W-:-:S03]  /*302d0*/  IADD3 R124, P5, R4, R67, RZ ;  /* 0x00000043047c7210 */ /* 0x002fc60007fbe0ff */
[C---:B------:R-:W-:Y:S11]  /*302e0*/  IMAD.X R7, R5.reuse, 0x1, R66, P6 ;  /* 0x0000000105077824 */ /* 0x040ff600030e0642 */
[----:B------:R-:W-:Y:S08]  /*302f0*/  @!UPT UIADD3 URZ, URZ, URZ, URZ ;  /* 0x0000003f3f3ff290 */ /* 0x000ff0000fffe03f */
[----:B------:R-:W-:Y:S04]  /*30300*/  STL.64 [R1+0xaa0], R72 ;  /* 0x000aa04801007387 */ /* 0x000fe80000100a00 */
[----:B------:R1:W-:Y:S01]  /*30310*/  STL.64 [R1+0xaa8], R74 ;  /* 0x000aa84a01007387 */ /* 0x0003e20000100a00 */
[----:B------:R-:W-:Y:S01]  /*30320*/  ISETP.NE.U32.AND P2, PT, R120, RZ, PT ;  /* 0x000000ff7800720c */ /* 0x000fe20003f45070 */
[----:B------:R-:W-:Y:S02]  /*30330*/  IMAD.X R125, R5, 0x1, R65, P5 ;  /* 0x00000001057d7824 */ /* 0x000fe400028e0641 */
[----:B------:R2:W-:Y:S01]  /*30340*/  LDGSTS.E [R122+0x3800], [R6.64], P4 ;  /* 0x03800000067a7fae */ /* 0x0005e2000a121844 */
[----:B-1----:R-:W-:Y:S01]  /*30350*/  HMMA.1688.F32.TF32 R72, R140, R130, R176 ;  /* 0x000000828c48723c */ /* 0x002fe200000810b0 */
[----:B------:R-:W-:-:S02]  /*30360*/  IADD3 R120, P6, R4, R64, RZ ;  /* 0x0000004004787210 */ /* 0x000fc40007fde0ff */
[----:B------:R-:W4:Y:S01]  /*30370*/  LDL R65, [R1+0x17d0] ;  /* 0x0017d00001417983 */ /* 0x000f220000100800 */
[----:B--2---:R-:W-:-:S03]  /*30380*/  IADD3 R6, P5, R4, R63, RZ ;  /* 0x0000003f04067210 */ /* 0x004fc60007fbe0ff */
[----:B------:R-:W2:Y:S04]  /*30390*/  LDL R64, [R1+0x17d8] ;  /* 0x0017d80001407983 */ /* 0x000ea80000100800 */
[----:B------:R-:W1:Y:S01]  /*303a0*/  S2R R179, SR_TID.X ;  /* 0x0000000000b37919 */ /* 0x000e620000002100 */
[----:B------:R-:W-:-:S03]  /*303b0*/  SEL R7, R121, RZ, !P1 ;  /* 0x000000ff79077207 */ /* 0x000fc60004800000 */
[----:B------:R1:W-:Y:S08]  /*303c0*/  LDGSTS.E [R122+0x3c00], [R124.64], P4 ;  /* 0x03c000007c7a7fae */ /* 0x0003f0000a121844 */
[----:B------:R-:W-:Y:S04]  /*303d0*/  STL.64 [R1+0xa10], R72 ;  /* 0x000a104801007387 */ /* 0x000fe80000100a00 */
[----:B------:R1:W-:Y:S04]  /*303e0*/  STL.64 [R1+0xa18], R74 ;  /* 0x000a184a01007387 */ /* 0x0003e80000100a00 */
[----:B------:R-:W2:Y:S04]  /*303f0*/  LDL R63, [R1+0x17cc] ;  /* 0x0017cc00013f7983 */ /* 0x000ea80000100800 */
[----:B------:R-:W2:Y:S01]  /*30400*/  LDL.LU R172, [R1+0x780] ;  /* 0x0007800001ac7983 */ /* 0x000ea20000300800 */
[----:B------:R-:W-:Y:S01]  /*30410*/  ISETP.NE.U32.AND P4, PT, R7, RZ, PT ;  /* 0x000000ff0700720c */ /* 0x000fe20003f85070 */
[----:B------:R-:W-:-:S02]  /*30420*/  IMAD.MOV.U32 R173, RZ, RZ, R0 ;  /* 0x000000ffffad7224 */ /* 0x000fc400078e0000 */
[----:B------:R-:W2:Y:S01]  /*30430*/  LDL.LU R0, [R1+0x1a10] ;  /* 0x001a100001007983 */ /* 0x000ea20000300800 */
[----:B------:R-:W-:Y:S02]  /*30440*/  IMAD.MOV.U32 R174, RZ, RZ, R2 ;  /* 0x000000ffffae7224 */ /* 0x000fe400078e0002 */
[----:B------:R-:W-:Y:S01]  /*30450*/  IMAD.MOV.U32 R175, RZ, RZ, R3 ;  /* 0x000000ffffaf7224 */ /* 0x000fe200078e0003 */
[----:B------:R-:W2:Y:S04]  /*30460*/  LDL.LU R2, [R1+0x1a0c] ;  /* 0x001a0c0001027983 */ /* 0x000ea80000300800 */
[----:B------:R-:W2:Y:S04]  /*30470*/  LDL.LU R3, [R1+0x1a08] ;  /* 0x001a080001037983 */ /* 0x000ea80000300800 */
[----:B------:R-:W2:Y:S04]  /*30480*/  LDL R76, [R1+0x1818] ;  /* 0x00181800014c7983 */ /* 0x000ea80000100800 */
[----:B-1----:R-:W2:Y:S04]  /*30490*/  LDL R75, [R1+0x180c] ;  /* 0x00180c00014b7983 */ /* 0x002ea80000100800 */
[----:B------:R-:W2:Y:S04]  /*304a0*/  LDL R74, [R1+0x1850] ;  /* 0x00185000014a7983 */ /* 0x000ea80000100800 */
[----:B------:R-:W2:Y:S04]  /*304b0*/  LDL R73, [R1+0x1814] ;  /* 0x0018140001497983 */ /* 0x000ea80000100800 */
[----:B------:R-:W2:Y:S04]  /*304c0*/  LDL R72, [R1+0x1858] ;  /* 0x0018580001487983 */ /* 0x000ea80000100800 */
[----:B------:R-:W2:Y:S04]  /*304d0*/  LDL R71, [R1+0x184c] ;  /* 0x00184c0001477983 */ /* 0x000ea80000100800 */
[----:B------:R-:W2:Y:S04]  /*304e0*/  LDL R66, [R1+0x1890] ;  /* 0x0018900001427983 */ /* 0x000ea80000100800 */
[----:B------:R-:W2:Y:S04]  /*304f0*/  LDL R70, [R1+0x1854] ;  /* 0x0018540001467983 */ /* 0x000ea80000100800 */
[----:B------:R-:W2:Y:S04]  /*30500*/  LDL R69, [R1+0x1898] ;  /* 0x0018980001457983 */ /* 0x000ea80000100800 */
[----:B------:R-:W2:Y:S01]  /*30510*/  LDL R67, [R1+0x18d0] ;  /* 0x0018d00001437983 */ /* 0x000ea20000100800 */
[----:B---3--:R-:W-:-:S03]  /*30520*/  IMAD.X R121, R5, 0x1, R62, P6 ;  /* 0x0000000105797824 */ /* 0x008fc600030e063e */
[----:B------:R-:W3:Y:S01]  /*30530*/  LDL R62, [R1+0x17d4] ;  /* 0x0017d400013e7983 */ /* 0x000ee20000100800 */
[----:B------:R-:W-:Y:S01]  /*30540*/  IMAD.X R7, R5, 0x1, R61, P5 ;  /* 0x0000000105077824 */ /* 0x000fe200028e063d */
[----:B------:R-:W-:Y:S02]  /*30550*/  LOP3.LUT R61, R179, 0x1f, RZ, 0xc0, !PT ;  /* 0x0000001fb33d7812 */ /* 0x000fe400078ec0ff */
[----:B------:R1:W-:Y:S02]  /*30560*/  LDGSTS.E [R122+0x5800], [R120.64], P3 ;  /* 0x05800000787a7fae */ /* 0x0003e40009921844 */
[----:B------:R-:W-:Y:S02]  /*30570*/  ISETP.GE.AND P5, PT, R61, R252, PT ;  /* 0x000000fc3d00720c */ /* 0x000fe40003fa6270 */
[----:B------:R4:W-:Y:S04]  /*30580*/  LDGSTS.E [R122+0x5c00], [R6.64], P3 ;  /* 0x05c00000067a7fae */ /* 0x0009e80009921844 */
[----:B------:R-:W3:Y:S01]  /*30590*/  LDL R61, [R1+0x1810] ;  /* 0x00181000013d7983 */ /* 0x000ee20000100800 */
[----:B------:R-:W-:-:S04]  /*305a0*/  ISETP.GT.AND P6, PT, R252, 0x1b, PT ;  /* 0x0000001bfc00780c */ /* 0x000fc80003fc4270 */
[----:B-1----:R-:W-:Y:S02]  /*305b0*/  SEL R121, RZ, 0x4, !P6 ;  /* 0x00000004ff797807 */ /* 0x002fe40007000000 */
[----:B------:R-:W-:-:S04]  /*305c0*/  ISETP.GT.AND P6, PT, R252, 0x1f, PT ;  /* 0x0000001ffc00780c */ /* 0x000fc80003fc4270 */
[----:B------:R-:W-:Y:S02]  /*305d0*/  SEL R123, RZ, 0x4, !P6 ;  /* 0x00000004ff7b7807 */ /* 0x000fe40007000000 */
[----:B------:R-:W-:Y:S02]  /*305e0*/  SEL R121, R121, RZ, !P1 ;  /* 0x000000ff79797207 */ /* 0x000fe40004800000 */
[----:B------:R-:W-:Y:S02]  /*305f0*/  SEL R123, R123, RZ, !P1 ;  /* 0x000000ff7b7b7207 */ /* 0x000fe40004800000 */
[----:B------:R-:W-:Y:S02]  /*30600*/  SEL R124, RZ, 0x4, P5 ;  /* 0x00000004ff7c7807 */ /* 0x000fe40002800000 */
[----:B------:R-:W-:Y:S02]  /*30610*/  ISETP.NE.U32.AND P5, PT, R121, RZ, PT ;  /* 0x000000ff7900720c */ /* 0x000fe40003fa5070 */
[----:B----4-:R-:W-:-:S02]  /*30620*/  IADD3 R6, P3, R4, R65, RZ ;  /* 0x0000004104067210 */ /* 0x010fc40007f7e0ff */
[----:B------:R-:W4:Y:S01]  /*30630*/  LDL R65, [R1+0x188c] ;  /* 0x00188c0001417983 */ /* 0x000f220000100800 */
[----:B--2---:R-:W-:-:S03]  /*30640*/  IADD3 R120, P6, R4, R64, RZ ;  /* 0x0000004004787210 */ /* 0x004fc60007fde0ff */
[----:B------:R-:W2:Y:S01]  /*30650*/  LDL R64, [R1+0x1894] ;  /* 0x0018940001407983 */ /* 0x000ea20000100800 */
[----:B------:R-:W-:Y:S01]  /*30660*/  HMMA.1688.F32.TF32 R80, R140, R134, R172 ;  /* 0x000000868c50723c */ /* 0x000fe200000810ac */
[----:B------:R-:W-:Y:S02]  /*30670*/  IMAD.X R7, R5, 0x1, R63, P3 ;  /* 0x0000000105077824 */ /* 0x000fe400018e063f */
[----:B------:R-:W2:Y:S01]  /*30680*/  LDL R63, [R1+0x18d8] ;  /* 0x0018d800013f7983 */ /* 0x000ea20000100800 */
[----:B------:R-:W-:Y:S02]  /*30690*/  ISETP.NE.U32.AND P3, PT, R123, RZ, PT ;  /* 0x000000ff7b00720c */ /* 0x000fe40003f65070 */
[----:B------:R-:W-:Y:S01]  /*306a0*/  SEL R123, R124, RZ, !P1 ;  /* 0x000000ff7c7b7207 */ /* 0x000fe20004800000 */
[----:B------:R1:W-:Y:S11]  /*306b0*/  LDGSTS.E [R122+0x7800], [R6.64], P0 ;  /* 0x07800000067a7fae */ /* 0x0003f60008121844 */
[----:B------:R-:W-:Y:S05]  /*306c0*/  @!UPT UIADD3 URZ, URZ, URZ, URZ ;  /* 0x0000003f3f3ff290 */ /* 0x000fea000fffe03f */
[----:B------:R-:W-:Y:S04]  /*306d0*/  STL.64 [R1+0x9c0], R80 ;  /* 0x0009c05001007387 */ /* 0x000fe80000100a00 */
[----:B------:R-:W-:Y:S01]  /*306e0*/  STL.64 [R1+0x9c8], R82 ;  /* 0x0009c85201007387 */ /* 0x000fe20000100a00 */
[----:B---3--:R-:W-:-:S03]  /*306f0*/  IMAD.X R121, R5, 0x1, R62, P6 ;  /* 0x0000000105797824 */ /* 0x008fc600030e063e */
[----:B------:R-:W3:Y:S01]  /*30700*/  LDL R62, [R1+0x18cc] ;  /* 0x0018cc00013e7983 */ /* 0x000ee20000100800 */
[----:B------:R-:W-:Y:S02]  /*30710*/  IMAD.MOV.U32 R176, RZ, RZ, R137 ;  /* 0x000000ffffb07224 */ /* 0x000fe400078e0089 */
[----:B------:R-:W-:Y:S01]  /*30720*/  IMAD.MOV.U32 R177, RZ, RZ, R136 ;  /* 0x000000ffffb17224 */ /* 0x000fe200078e0088 */
[----:B------:R1:W-:Y:S02]  /*30730*/  LDGSTS.E [R122+0x7c00], [R120.64], P0 ;  /* 0x07c00000787a7fae */ /* 0x0003e40008121844 */
[C---:B-1----:R-:W-:Y:S02]  /*30740*/  IADD3 R6, P1, R4.reuse, R61, RZ ;  /* 0x0000003d04067210 */ /* 0x042fe40007f3e0ff */
[----:B------:R-:W3:Y:S01]  /*30750*/  LDL R61, [R1+0x18d4] ;  /* 0x0018d400013d7983 */ /* 0x000ee20000100800 */
[----:B------:R-:W-:Y:S02]  /*30760*/  IMAD.MOV.U32 R178, RZ, RZ, R133 ;  /* 0x000000ffffb27224 */ /* 0x000fe400078e0085 */
[----:B------:R-:W-:Y:S01]  /*30770*/  IMAD.MOV.U32 R179, RZ, RZ, R132 ;  /* 0x000000ffffb37224 */ /* 0x000fe200078e0084 */
[----:B------:R-:W-:-:S06]  /*30780*/  IADD3 R120, P6, R4, R76, RZ ;  /* 0x0000004c04787210 */ /* 0x000fcc0007fde0ff */
[----:B------:R-:W-:Y:S01]  /*30790*/  HMMA.1688.F32.TF32 R76, R140, R138, R176 ;  /* 0x0000008a8c4c723c */ /* 0x000fe200000810b0 */
[C---:B------:R-:W-:Y:S01]  /*307a0*/  IMAD.X R7, R5.reuse, 0x1, R75, P1 ;  /* 0x0000000105077824 */ /* 0x040fe200008e064b */
[----:B------:R-:W-:Y:S01]  /*307b0*/  IADD3 R124, P1, R4, R74, RZ ;  /* 0x0000004a047c7210 */ /* 0x000fe20007f3e0ff */
[----:B------:R-:W-:-:S03]  /*307c0*/  IMAD.X R121, R5, 0x1, R73, P6 ;  /* 0x0000000105797824 */ /* 0x000fc600030e0649 */
[----:B------:R1:W-:Y:S01]  /*307d0*/  LDGSTS.E [R122+0x9800], [R6.64], P2 ;  /* 0x09800000067a7fae */ /* 0x0003e20009121844 */
[----:B------:R-:W-:-:S03]  /*307e0*/  IMAD.X R125, R5, 0x1, R71, P1 ;  /* 0x00000001057d7824 */ /* 0x000fc600008e0647 */
[----:B------:R1:W-:Y:S04]  /*307f0*/  LDGSTS.E [R122+0x9c00], [R120.64], P2 ;  /* 0x09c00000787a7fae */ /* 0x0003e80009121844 */
[----:B------:R1:W-:Y:S02]  /*30800*/  LDGSTS.E [R122+0xb800], [R124.64], P4 ;  /* 0x0b8000007c7a7fae */ /* 0x0003e4000a121844 */
[C---:B-1----:R-:W-:Y:S02]  /*30810*/  IADD3 R6, P6, R4.reuse, R72, RZ ;  /* 0x0000004804067210 */ /* 0x042fe40007fde0ff */
[----:B------:R-:W-:-:S03]  /*30820*/  IADD3 R120, P1, R4, R66, RZ ;  /* 0x0000004204787210 */ /* 0x000fc60007f3e0ff */
[----:B------:R-:W-:Y:S02]  /*30830*/  IMAD.X R7, R5, 0x1, R70, P6 ;  /* 0x0000000105077824 */ /* 0x000fe400030e0646 */
[----:B------:R1:W-:Y:S01]  /*30840*/  STL.64 [R1+0x9b0], R76 ;  /* 0x0009b04c01007387 */ /* 0x0003e20000100a00 */
[----:B------:R-:W-:-:S03]  /*30850*/  IADD3 R124, P2, R4, R69, RZ ;  /* 0x00000045047c7210 */ /* 0x000fc60007f5e0ff */
[----:B------:R1:W-:Y:S04]  /*30860*/  STL.64 [R1+0x9b8], R78 ;  /* 0x0009b84e01007387 */ /* 0x0003e80000100a00 */
[----:B------:R-:W3:Y:S04]  /*30870*/  LDL.LU R181, [R1+0x16cc] ;  /* 0x0016cc0001b57983 */ /* 0x000ee80000300800 */
[----:B------:R1:W-:Y:S04]  /*30880*/  LDGSTS.E [R122+0xbc00], [R6.64], P4 ;  /* 0x0bc00000067a7fae */ /* 0x0003e8000a121844 */
[----:B------:R-:W1:Y:S04]  /*30890*/  S2R R133, SR_TID.X ;  /* 0x0000000000857919 */ /* 0x000e680000002100 */
[----:B------:R-:W3:Y:S04]  /*308a0*/  LDL.LU R66, [R1+0x16c8] ;  /* 0x0016c80001427983 */ /* 0x000ee80000300800 */
[----:B------:R-:W3:Y:S01]  /*308b0*/  LDL.LU R180, [R1+0x16c4] ;  /* 0x0016c40001b47983 */ /* 0x000ee20000300800 */
[----:B------:R-:W-:Y:S01]  /*308c0*/  HMMA.1688.F32.TF32 R108, R140, R110, R156 ;  /* 0x0000006e8c6c723c */ /* 0x000fe2000008109c */
[C---:B----4-:R-:W-:Y:S01]  /*308d0*/  IMAD.X R121, R5.reuse, 0x1, R65, P1 ;  /* 0x0000000105797824 */ /* 0x050fe200008e0641 */
[----:B-1----:R-:W-:Y:S01]  /*308e0*/  IADD3 R6, P1, R4, R67, RZ ;  /* 0x0000004304067210 */ /* 0x002fe20007f3e0ff */
[----:B------:R-:W4:Y:S01]  /*308f0*/  LDL.LU R65, [R1+0x16c0] ;  /* 0x0016c00001417983 */ /* 0x000f220000300800 */
[----:B--2---:R-:W-:-:S03]  /*30900*/  IMAD.X R125, R5, 0x1, R64, P2 ;  /* 0x00000001057d7824 */ /* 0x004fc600010e0640 */
[----:B------:R-:W2:Y:S04]  /*30910*/  LDL.LU R64, [R1+0x16b8] ;  /* 0x0016b80001407983 */ /* 0x000ea80000300800 */
[----:B------:R-:W2:Y:S04]  /*30920*/  LDL.LU R179, [R1+0x16bc] ;  /* 0x0016bc0001b37983 */ /* 0x000ea80000300800 */
[----:B------:R1:W-:Y:S04]  /*30930*/  LDGSTS.E [R122+0xd800], [R120.64], P5 ;  /* 0x0d800000787a7fae */ /* 0x0003e8000a921844 */
[----:B------:R1:W-:Y:S01]  /*30940*/  LDGSTS.E [R122+0xdc00], [R124.64], P5 ;  /* 0x0dc000007c7a7fae */ /* 0x0003e2000a921844 */
[----:B------:R-:W-:-:S03]  /*30950*/  IADD3 R126, P2, R4, R63, RZ ;  /* 0x0000003f047e7210 */ /* 0x000fc60007f5e0ff */
[----:B------:R-:W2:Y:S04]  /*30960*/  LDL.LU R63, [R1+0x16b0] ;  /* 0x0016b000013f7983 */ /* 0x000ea80000300800 */
[----:B------:R-:W2:Y:S04]  /*30970*/  LDL.LU R177, [R1+0x16ac] ;  /* 0x0016ac0001b17983 */ /* 0x000ea80000300800 */
[----:B------:R-:W2:Y:S01]  /*30980*/  LDL.LU R107, [R1+0x16b4] ;  /* 0x0016b400016b7983 */ /* 0x000ea20000300800 */
[----:B------:R-:W-:-:S04]  /*30990*/  LOP3.LUT R67, R133, 0xe0, RZ, 0xc0, !PT ;  /* 0x000000e085437812 */ /* 0x000fc800078ec0ff */
[----:B------:R-:W-:-:S04]  /*309a0*/  SHF.R.U32.HI R67, RZ, 0x1, R67 ;  /* 0x00000001ff437819 */ /* 0x000fc80000011643 */
[----:B------:R-:W-:Y:S01]  /*309b0*/  LOP3.LUT R67, R68, R67, RZ, 0x3c, !PT ;  /* 0x0000004344437212 */ /* 0x000fe200078e3cff */
[----:B---3--:R-:W-:-:S05]  /*309c0*/  IMAD.X R7, R5, 0x1, R62, P1 ;  /* 0x0000000105077824 */ /* 0x008fca00008e063e */
[----:B------:R3:W-:Y:S02]  /*309d0*/  LDGSTS.E [R122+0xf800], [R6.64], P3 ;  /* 0x0f800000067a7fae */ /* 0x0007e40009921844 */
[----:B---3--:R-:W-:Y:S02]  /*309e0*/  IMAD R6, R60, 0x10000, R67 ;  /* 0x000100003c067824 */ /* 0x008fe400078e0243 */
[----:B------:R-:W-:Y:S02]  /*309f0*/  IMAD.X R127, R5, 0x1, R61, P2 ;  /* 0x00000001057f7824 */ /* 0x000fe400010e063d */
        /* <DEDUP_REMOVED lines=119> */
[----:B------:R-:W-:-:S02]  /*31170*/  ISETP.NE.U32.AND P0, PT, R123, RZ, PT ;  /* 0x000000ff7b00720c */ /* 0x000fc40003f05070 */
[C---:B-1----:R-:W-:Y:S01]  /*31180*/  IADD3 R120, P1, R0.reuse, R181, RZ ;  /* 0x000000b500787210 */ /* 0x042fe20007f3e0ff */
[----:B------:R2:W-:Y:S01]  /*31190*/  LDGSTS.E [R122+0xfc00], [R126.64], P3 ;  /* 0x0fc000007e7a7fae */ /* 0x0005e20009921844 */
[----:B------:R-:W-:-:S03]  /*311a0*/  IADD3 R124, P2, R0, R180, RZ ;  /* 0x000000b4007c7210 */ /* 0x000fc60007f5e0ff */
[--C-:B------:R-:W-:Y:S01]  /*311b0*/  IMAD.X R121, R66, 0x1, R2.reuse, P1 ;  /* 0x0000000142797824 */ /* 0x100fe200008e0602 */
[----:B------:R-:W0:Y:S01]  /*311c0*/  LDGDEPBAR ;  /* 0x00000000000079af */ /* 0x000e220000000000 */
[----:B----4-:R-:W-:-:S04]  /*311d0*/  IMAD.X R125, R65, 0x1, R2, P2 ;  /* 0x00000001417d7824 */ /* 0x010fc800010e0602 */
[----:B------:R1:W-:Y:S01]  /*311e0*/  LDGSTS.E [R6+0x20000], [R120.64], P0 ;  /* 0x2000000078067fae */ /* 0x0003e20008121844 */
[----:B--2---:R-:W-:-:S03]  /*311f0*/  IADD3 R122, P1, R0, R179, RZ ;  /* 0x000000b3007a7210 */ /* 0x004fc60007f3e0ff */
[----:B------:R2:W-:Y:S02]  /*31200*/  LDGSTS.E [R6+0x20400], [R124.64], P0 ;  /* 0x204000007c067fae */ /* 0x0005e40008121844 */
[----:B------:R-:W-:Y:S01]  /*31210*/  IMAD.X R123, R64, 0x1, R2, P1 ;  /* 0x00000001407b7824 */ /* 0x000fe200008e0602 */
[----:B-1----:R-:W-:-:S04]  /*31220*/  IADD3 R120, P2, R0, R107, RZ ;  /* 0x0000006b00787210 */ /* 0x002fc80007f5e0ff */
[----:B------:R1:W-:Y:S01]  /*31230*/  LDGSTS.E [R6+0x20800], [R122.64], P0 ;  /* 0x208000007a067fae */ /* 0x0003e20008121844 */
[----:B--2---:R-:W-:Y:S01]  /*31240*/  IADD3 R124, P1, R0, R177, RZ ;  /* 0x000000b1007c7210 */ /* 0x004fe20007f3e0ff */
[----:B------:R-:W-:-:S04]  /*31250*/  IMAD.X R121, R63, 0x1, R2, P2 ;  /* 0x000000013f797824 */ /* 0x000fc800010e0602 */
[----:B------:R-:W-:Y:S01]  /*31260*/  IMAD.X R125, R62, 0x1, R2, P1 ;  /* 0x000000013e7d7824 */ /* 0x000fe200008e0602 */
[----:B------:R3:W-:Y:S04]  /*31270*/  LDGSTS.E [R6+0x20c00], [R120.64], P0 ;  /* 0x20c0000078067fae */ /* 0x0007e80008121844 */
[----:B------:R2:W-:Y:S01]  /*31280*/  LDGSTS.E [R6+0x21000], [R124.64], P0 ;  /* 0x210000007c067fae */ /* 0x0005e20008121844 */
[----:B------:R-:W-:-:S05]  /*31290*/  IADD3 R126, P3, R0, R7, RZ ;  /* 0x00000007007e7210 */ /* 0x000fca0007f7e0ff */
[----:B------:R-:W-:Y:S01]  /*312a0*/  IMAD.X R127, R183, 0x1, R2, P3 ;  /* 0x00000001b77f7824 */ /* 0x000fe200018e0602 */
[C---:B---3--:R-:W-:Y:S02]  /*312b0*/  IADD3 R120, P1, R0.reuse, R175, RZ ;  /* 0x000000af00787210 */ /* 0x048fe40007f3e0ff */
[----:B-1----:R-:W-:-:S05]  /*312c0*/  IADD3 R122, P2, R0, R176, RZ ;  /* 0x000000b0007a7210 */ /* 0x002fca0007f5e0ff */
[----:B------:R-:W-:Y:S01]  /*312d0*/  IMAD.X R123, R61, 0x1, R2, P2 ;  /* 0x000000013d7b7824 */ /* 0x000fe200010e0602 */
[----:B--2---:R-:W-:-:S04]  /*312e0*/  IADD3 R124, P2, R0, R174, RZ ;  /* 0x000000ae007c7210 */ /* 0x004fc80007f5e0ff */
[----:B------:R1:W-:Y:S01]  /*312f0*/  LDGSTS.E [R6+0x21400], [R122.64], P0 ;  /* 0x214000007a067fae */ /* 0x0003e20008121844 */
[--C-:B------:R-:W-:Y:S01]  /*31300*/  IMAD.X R121, R230, 0x1, R2.reuse, P1 ;  /* 0x00000001e6797824 */ /* 0x100fe200008e0602 */
[----:B-1----:R-:W-:Y:S01]  /*31310*/  IADD3 R122, P1, R0, R173, RZ ;  /* 0x000000ad007a7210 */ /* 0x002fe20007f3e0ff */
[----:B------:R-:W-:-:S03]  /*31320*/  IMAD.X R125, R229, 0x1, R2, P2 ;  /* 0x00000001e57d7824 */ /* 0x000fc600010e0602 */
[----:B------:R1:W-:Y:S01]  /*31330*/  LDGSTS.E [R6+0x21800], [R120.64], P0 ;  /* 0x2180000078067fae */ /* 0x0003e20008121844 */
[----:B------:R-:W-:-:S03]  /*31340*/  IMAD.X R123, R228, 0x1, R2, P1 ;  /* 0x00000001e47b7824 */ /* 0x000fc600008e0602 */
[----:B------:R2:W-:Y:S04]  /*31350*/  LDGSTS.E [R6+0x21c00], [R124.64], P0 ;  /* 0x21c000007c067fae */ /* 0x0005e80008121844 */
[----:B------:R3:W-:Y:S01]  /*31360*/  LDGSTS.E [R6+0x22000], [R122.64], P0 ;  /* 0x220000007a067fae */ /* 0x0007e20008121844 */
[C---:B-1----:R-:W-:Y:S02]  /*31370*/  IADD3 R120, P2, R0.reuse, R172, RZ ;  /* 0x000000ac00787210 */ /* 0x042fe40007f5e0ff */
[----:B--2---:R-:W-:-:S03]  /*31380*/  IADD3 R124, P1, R0, R171, RZ ;  /* 0x000000ab007c7210 */ /* 0x004fc60007f3e0ff */
[--C-:B------:R-:W-:Y:S01]  /*31390*/  IMAD.X R121, R60, 0x1, R2.reuse, P2 ;  /* 0x000000013c797824 */ /* 0x100fe200010e0602 */
[----:B---3--:R-:W-:Y:S01]  /*313a0*/  IADD3 R122, P2, R0, R170, RZ ;  /* 0x000000aa007a7210 */ /* 0x008fe20007f5e0ff */
        /* <DEDUP_REMOVED lines=149> */
[----:B-1----:R-:W-:-:S05]  /*31d00*/  IADD3 R120, P1, R0, R201, RZ ;  /* 0x000000c900787210 */ /* 0x002fca0007f3e0ff */
[--C-:B------:R-:W-:Y:S01]  /*31d10*/  IMAD.X R121, R185, 0x1, R2.reuse, P1 ;  /* 0x00000001b9797824 */ /* 0x100fe200008e0602 */
[C---:B--2---:R-:W-:Y:S02]  /*31d20*/  IADD3 R124, P2, R0.reuse, R200, RZ ;  /* 0x000000c8007c7210 */ /* 0x044fe40007f5e0ff */
[----:B---3--:R-:W-:Y:S02]  /*31d30*/  IADD3 R122, P1, R0, R207, RZ ;  /* 0x000000cf007a7210 */ /* 0x008fe40007f3e0ff */
[----:B------:R1:W-:Y:S01]  /*31d40*/  LDGSTS.E [R6+0x2f000], [R120.64], P0 ;  /* 0x2f00000078067fae */ /* 0x0003e20008121844 */
[--C-:B------:R-:W-:Y:S02]  /*31d50*/  IMAD.X R125, R184, 0x1, R2.reuse, P2 ;  /* 0x00000001b87d7824 */ /* 0x100fe400010e0602 */
[----:B------:R-:W-:-:S03]  /*31d60*/  IMAD.X R123, R182, 0x1, R2, P1 ;  /* 0x00000001b67b7824 */ /* 0x000fc600008e0602 */
[----:B------:R2:W-:Y:S04]  /*31d70*/  LDGSTS.E [R6+0x2f400], [R124.64], P0 ;  /* 0x2f4000007c067fae */ /* 0x0005e80008121844 */
[----:B------:R2:W-:Y:S01]  /*31d80*/  LDGSTS.E [R6+0x2f800], [R126.64], P0 ;  /* 0x2f8000007e067fae */ /* 0x0005e20008121844 */
[----:B-1----:R-:W-:Y:S02]  /*31d90*/  IMAD.MOV.U32 R121, RZ, RZ, R207 ;  /* 0x000000ffff797224 */ /* 0x002fe400078e00cf */
[----:B------:R-:W-:Y:S01]  /*31da0*/  IMAD.MOV.U32 R207, RZ, RZ, c[0x0][0x18c] ;  /* 0x00006300ffcf7624 */ /* 0x000fe200078e00ff */
[----:B------:R1:W-:Y:S03]  /*31db0*/  LDGSTS.E [R6+0x2fc00], [R122.64], P0 ;  /* 0x2fc000007a067fae */ /* 0x0003e60008121844 */
[----:B------:R-:W-:Y:S01]  /*31dc0*/  IMAD.SHL.U32 R207, R207, 0x20, RZ ;  /* 0x00000020cfcf7824 */ /* 0x000fe200078e00ff */
[----:B------:R-:W-:Y:S01]  /*31dd0*/  IADD3 R231, R231, 0x1, RZ ;  /* 0x00000001e7e77810 */ /* 0x000fe20007ffe0ff */
[----:B------:R-:W0:Y:S02]  /*31de0*/  LDGDEPBAR ;  /* 0x00000000000079af */ /* 0x000e240000000000 */
[----:B------:R-:W-:-:S05]  /*31df0*/  IMAD.SHL.U32 R207, R207, 0x4, RZ ;  /* 0x00000004cfcf7824 */ /* 0x000fca00078e00ff */
[-C--:B-1----:R-:W-:Y:S02]  /*31e00*/  IADD3 R122, P3, R202, R207.reuse, RZ ;  /* 0x000000cfca7a7210 */ /* 0x082fe40007f7e0ff */
[-C--:B------:R-:W-:Y:S02]  /*31e10*/  IADD3 R123, P4, R203, R207.reuse, RZ ;  /* 0x000000cfcb7b7210 */ /* 0x080fe40007f9e0ff */
[-C--:B--2---:R-:W-:Y:S01]  /*31e20*/  IADD3 R6, P6, R121, R207.reuse, RZ ;  /* 0x000000cf79067210 */ /* 0x084fe20007fde0ff */
[--C-:B------:R-:W-:Y:S01]  /*31e30*/  IMAD.X R186, R186, 0x1, R3.reuse, P3 ;  /* 0x00000001baba7824 */ /* 0x100fe200018e0603 */
[-C--:B------:R-:W-:Y:S01]  /*31e40*/  IADD3 R7, P0, R7, R207.reuse, RZ ;  /* 0x000000cf07077210 */ /* 0x080fe20007f1e0ff */
[--C-:B------:R-:W-:Y:S01]  /*31e50*/  IMAD.X R187, R187, 0x1, R3.reuse, P4 ;  /* 0x00000001bbbb7824 */ /* 0x100fe200020e0603 */
[-C--:B------:R-:W-:Y:S01]  /*31e60*/  IADD3 R129, P3, R129, R207.reuse, RZ ;  /* 0x000000cf81817210 */ /* 0x080fe20007f7e0ff */
[--C-:B------:R-:W-:Y:S01]  /*31e70*/  IMAD.X R182, R182, 0x1, R3.reuse, P6 ;  /* 0x00000001b6b67824 */ /* 0x100fe200030e0603 */
[-C--:B------:R-:W-:Y:S01]  /*31e80*/  IADD3 R130, P4, R130, R207.reuse, RZ ;  /* 0x000000cf82827210 */ /* 0x080fe20007f9e0ff */
[--C-:B------:R-:W-:Y:S01]  /*31e90*/  IMAD.X R183, R183, 0x1, R3.reuse, P0 ;  /* 0x00000001b7b77824 */ /* 0x100fe200000e0603 */
[-C--:B------:R-:W-:Y:S01]  /*31ea0*/  IADD3 R120, P1, R200, R207.reuse, RZ ;  /* 0x000000cfc8787210 */ /* 0x080fe20007f3e0ff */
[----:B------:R-:W-:Y:S01]  /*31eb0*/  IMAD.X R96, R96, 0x1, R3, P3 ;  /* 0x0000000160607824 */ /* 0x000fe200018e0603 */
[----:B------:R-:W-:-:S02]  /*31ec0*/  IADD3 R121, P2, R201, R207, RZ ;  /* 0x000000cfc9797210 */ /* 0x000fc40007f5e0ff */
[-C--:B------:R-:W-:Y:S02]  /*31ed0*/  IADD3 R124, P5, R204, R207.reuse, RZ ;  /* 0x000000cfcc7c7210 */ /* 0x080fe40007fbe0ff */
[-C--:B------:R-:W-:Y:S01]  /*31ee0*/  IADD3 R125, P6, R205, R207.reuse, RZ ;  /* 0x000000cfcd7d7210 */ /* 0x080fe20007fde0ff */
[--C-:B------:R-:W-:Y:S01]  /*31ef0*/  IMAD.X R97, R97, 0x1, R3.reuse, P4 ;  /* 0x0000000161617824 */ /* 0x100fe200020e0603 */
[-C--:B------:R-:W-:Y:S01]  /*31f00*/  IADD3 R126, P0, R206, R207.reuse, RZ ;  /* 0x000000cfce7e7210 */ /* 0x080fe20007f1e0ff */
[----:B------:R1:W5:Y:S01]  /*31f10*/  LDL.LU R200, [R1+0x1a04] ;  /* 0x001a040001c87983 */ /* 0x0003620000300800 */
[-C--:B------:R-:W-:Y:S01]  /*31f20*/  IADD3 R136, P3, R136, R207.reuse, RZ ;  /* 0x000000cf88887210 */ /* 0x080fe20007f7e0ff */
        /* <DEDUP_REMOVED lines=82> */
[----:B------:R1:W5:Y:S01]  /*32450*/  LDL.LU R201, [R1+0x1a00] ;  /* 0x001a000001c97983 */ /* 0x0003620000300800 */
[----:B------:R-:W-:Y:S01]  /*32460*/  IADD3 R178, P3, R107, R207, RZ ;  /* 0x000000cf6bb27210 */ /* 0x000fe20007f7e0ff */
[----:B------:R-:W-:-:S02]  /*32470*/  IMAD.X R107, R60, 0x1, R3, P4 ;  /* 0x000000013c6b7824 */ /* 0x000fc400020e0603 */
[----:B------:R-:W-:Y:S01]  /*32480*/  IMAD.MOV.U32 R60, RZ, RZ, c[0x0][0x188] ;  /* 0x00006200ff3c7624 */ /* 0x000fe200078e00ff */
[----:B------:R1:W5:Y:S01]  /*32490*/  LDL.LU R202, [R1+0x19fc] ;  /* 0x0019fc0001ca7983 */ /* 0x0003620000300800 */
        /* <DEDUP_REMOVED lines=10> */
[----:B------:R-:W-:Y:S01]  /*32540*/  IMAD.SHL.U32 R60, R60, 0x20, RZ ;  /* 0x000000203c3c7824 */ /* 0x000fe200078e00ff */
[----:B------:R1:W5:Y:S01]  /*32550*/  LDL.LU R203, [R1+0x19f8] ;  /* 0x0019f80001cb7983 */ /* 0x0003620000300800 */
[--C-:B------:R-:W-:Y:S01]  /*32560*/  IMAD.X R104, R104, 0x1, R3.reuse, P1 ;  /* 0x0000000168687824 */ /* 0x100fe200008e0603 */
[-C--:B------:R-:W-:Y:S01]  /*32570*/  IADD3 R176, P1, R176, R207.reuse, RZ ;  /* 0x000000cfb0b07210 */ /* 0x080fe20007f3e0ff */
[--C-:B------:R-:W-:Y:S01]  /*32580*/  IMAD.X R105, R105, 0x1, R3.reuse, P2 ;  /* 0x0000000169697824 */ /* 0x100fe200010e0603 */
[----:B------:R1:W5:Y:S01]  /*32590*/  LDL.LU R204, [R1+0x19f4] ;  /* 0x0019f40001cc7983 */ /* 0x0003620000300800 */
[--C-:B------:R-:W-:Y:S01]  /*325a0*/  IMAD.X R228, R228, 0x1, R3.reuse, P5 ;  /* 0x00000001e4e47824 */ /* 0x100fe200028e0603 */
[-C--:B------:R-:W-:Y:S01]  /*325b0*/  IADD3 R177, P2, R177, R207.reuse, RZ ;  /* 0x000000cfb1b17210 */ /* 0x080fe20007f5e0ff */
[--C-:B------:R-:W-:Y:S01]  /*325c0*/  IMAD.X R229, R229, 0x1, R3.reuse, P6 ;  /* 0x00000001e5e57824 */ /* 0x100fe200030e0603 */
[----:B------:R1:W5:Y:S01]  /*325d0*/  LDL.LU R205, [R1+0x19f0] ;  /* 0x0019f00001cd7983 */ /* 0x0003620000300800 */
[-C--:B------:R-:W-:Y:S01]  /*325e0*/  IADD3 R179, P4, R179, R207.reuse, RZ ;  /* 0x000000cfb3b37210 */ /* 0x080fe20007f9e0ff */
[----:B------:R-:W-:Y:S01]  /*325f0*/  IMAD.X R230, R230, 0x1, R3, P0 ;  /* 0x00000001e6e67824 */ /* 0x000fe200000e0603 */
[-C--:B------:R-:W-:Y:S01]  /*32600*/  IADD3 R180, P5, R180, R207.reuse, RZ ;  /* 0x000000cfb4b47210 */ /* 0x080fe20007fbe0ff */
[----:B------:R1:W5:Y:S01]  /*32610*/  LDL.LU R206, [R1+0x19ec] ;  /* 0x0019ec0001ce7983 */ /* 0x0003620000300800 */
[----:B------:R-:W-:-:S02]  /*32620*/  IADD3 R181, P6, R181, R207, RZ ;  /* 0x000000cfb5b57210 */ /* 0x000fc40007fde0ff */
[----:B------:R-:W-:Y:S01]  /*32630*/  LEA R4, P0, R60, R4, 0x2 ;  /* 0x000000043c047211 */ /* 0x000fe200078010ff */
[----:B------:R1:W5:Y:S04]  /*32640*/  LDL.LU R207, [R1+0x19e8] ;  /* 0x0019e80001cf7983 */ /* 0x0003680000300800 */
[----:B------:R1:W5:Y:S04]  /*32650*/  LDL.LU R60, [R1+0x19e4] ;  /* 0x0019e400013c7983 */ /* 0x0003680000300800 */
[----:B------:R-:W-:Y:S04]  /*32660*/  STL [R1+0x15b8], R6 ;  /* 0x0015b80601007387 */ /* 0x000fe80000100800 */
[----:B------:R-:W-:Y:S04]  /*32670*/  STL [R1+0x15bc], R7 ;  /* 0x0015bc0701007387 */ /* 0x000fe80000100800 */
[----:B------:R-:W-:Y:S04]  /*32680*/  STL [R1+0x14cc], R231 ;  /* 0x0014cce701007387 */ /* 0x000fe80000100800 */
[----:B------:R-:W-:Y:S04]  /*32690*/  STL [R1+0x15c0], R120 ;  /* 0x0015c07801007387 */ /* 0x000fe80000100800 */
[----:B------:R-:W-:Y:S04]  /*326a0*/  STL [R1+0x15c4], R121 ;  /* 0x0015c47901007387 */ /* 0x000fe80000100800 */
[----:B------:R2:W-:Y:S04]  /*326b0*/  STL [R1+0x15c8], R122 ;  /* 0x0015c87a01007387 */ /* 0x0005e80000100800 */
[----:B------:R3:W-:Y:S04]  /*326c0*/  STL [R1+0x15cc], R123 ;  /* 0x0015cc7b01007387 */ /* 0x0007e80000100800 */
[----:B------:R4:W-:Y:S04]  /*326d0*/  STL [R1+0x15d0], R124 ;  /* 0x0015d07c01007387 */ /* 0x0009e80000100800 */
[----:B------:R1:W-:Y:S04]  /*326e0*/  STL [R1+0x15d4], R125 ;  /* 0x0015d47d01007387 */ /* 0x0003e80000100800 */
        /* <DEDUP_REMOVED lines=41> */
[----:B------:R-:W-:Y:S01]  /*32980*/  STL [R1+0x167c], R167 ;  /* 0x00167ca701007387 */ /* 0x000fe20000100800 */
[----:B--2---:R-:W-:-:S03]  /*32990*/  IMAD.MOV.U32 R122, RZ, RZ, c[0x0][0x188] ;  /* 0x00006200ff7a7624 */ /* 0x004fc600078e00ff */
[----:B------:R-:W-:Y:S04]  /*329a0*/  STL [R1+0x1680], R168 ;  /* 0x001680a801007387 */ /* 0x000fe80000100800 */
[----:B------:R-:W-:Y:S04]  /*329b0*/  STL [R1+0x1684], R169 ;  /* 0x001684a901007387 */ /* 0x000fe80000100800 */
[----:B------:R-:W-:Y:S04]  /*329c0*/  STL [R1+0x1688], R170 ;  /* 0x001688aa01007387 */ /* 0x000fe80000100800 */
[----:B------:R-:W-:Y:S01]  /*329d0*/  STL [R1+0x168c], R171 ;  /* 0x00168cab01007387 */ /* 0x000fe20000100800 */
[----:B------:R-:W-:-:S03]  /*329e0*/  IMAD.X R6, R61, 0x1, R3, P1 ;  /* 0x000000013d067824 */ /* 0x000fc600008e0603 */
[----:B------:R-:W-:Y:S01]  /*329f0*/  STL [R1+0x1690], R172 ;  /* 0x001690ac01007387 */ /* 0x000fe20000100800 */
[----:B------:R-:W-:-:S03]  /*32a00*/  IMAD.SHL.U32 R121, R122, 0x20, RZ ;  /* 0x000000207a797824 */ /* 0x000fc600078e00ff */
[----:B------:R-:W-:Y:S01]  /*32a10*/  STL [R1+0x1694], R173 ;  /* 0x001694ad01007387 */ /* 0x000fe20000100800 */
[----:B------:R-:W-:-:S03]  /*32a20*/  IMAD.X R7, R62, 0x1, R3, P2 ;  /* 0x000000013e077824 */ /* 0x000fc600010e0603 */
[----:B------:R-:W-:Y:S04]  /*32a30*/  STL [R1+0x1698], R174 ;  /* 0x001698ae01007387 */ /* 0x000fe80000100800 */
[----:B------:R-:W-:Y:S01]  /*32a40*/  STL [R1+0x169c], R175 ;  /* 0x00169caf01007387 */ /* 0x000fe20000100800 */
[----:B------:R-:W-:-:S03]  /*32a50*/  IMAD.X R120, R63, 0x1, R3, P3 ;  /* 0x000000013f787824 */ /* 0x000fc600018e0603 */
[----:B------:R2:W5:Y:S01]  /*32a60*/  LDL.LU R61, [R1+0x19e0] ;  /* 0x0019e000013d7983 */ /* 0x0005620000300800 */
[----:B---3--:R-:W-:-:S03]  /*32a70*/  IMAD.SHL.U32 R123, R122, 0x20, RZ ;  /* 0x000000207a7b7824 */ /* 0x008fc600078e00ff */
[----:B------:R-:W-:Y:S01]  /*32a80*/  STL [R1+0x16a4], R176 ;  /* 0x0016a4b001007387 */ /* 0x000fe20000100800 */
[----:B----4-:R-:W-:-:S03]  /*32a90*/  SHF.R.S32.HI R124, RZ, 0x1f, R121 ;  /* 0x0000001fff7c7819 */ /* 0x010fc60000011479 */
[----:B------:R2:W5:Y:S01]  /*32aa0*/  LDL.LU R62, [R1+0x19dc] ;  /* 0x0019dc00013e7983 */ /* 0x0005620000300800 */
[----:B------:R-:W-:-:S03]  /*32ab0*/  IMAD.X R121, R64, 0x1, R3, P4 ;  /* 0x0000000140797824 */ /* 0x000fc600020e0603 */
[----:B------:R-:W-:Y:S01]  /*32ac0*/  STL [R1+0x16ac], R177 ;  /* 0x0016acb101007387 */ /* 0x000fe20000100800 */
[----:B------:R-:W-:-:S03]  /*32ad0*/  IMAD.X R122, R65, 0x1, R3, P5 ;  /* 0x00000001417a7824 */ /* 0x000fc600028e0603 */
[----:B------:R2:W5:Y:S01]  /*32ae0*/  LDL.LU R63, [R1+0x19d8] ;  /* 0x0019d800013f7983 */ /* 0x0005620000300800 */
[----:B------:R-:W-:-:S03]  /*32af0*/  SHF.L.U64.HI R124, R123, 0x2, R124 ;  /* 0x000000027b7c7819 */ /* 0x000fc6000001027c */
[----:B------:R-:W-:Y:S01]  /*32b00*/  STL [R1+0x16b4], R178 ;  /* 0x0016b4b201007387 */ /* 0x000fe20000100800 */
[----:B------:R-:W-:-:S03]  /*32b10*/  IMAD.X R123, R66, 0x1, R3, P6 ;  /* 0x00000001427b7824 */ /* 0x000fc600030e0603 */
[----:B------:R2:W5:Y:S04]  /*32b20*/  LDL.LU R64, [R1+0x19d4] ;  /* 0x0019d40001407983 */ /* 0x0005680000300800 */
[----:B------:R-:W-:Y:S04]  /*32b30*/  STL [R1+0x16bc], R179 ;  /* 0x0016bcb301007387 */ /* 0x000fe80000100800 */
[----:B------:R2:W5:Y:S04]  /*32b40*/  LDL.LU R65, [R1+0x19d0] ;  /* 0x0019d00001417983 */ /* 0x0005680000300800 */
[----:B------:R-:W-:Y:S04]  /*32b50*/  STL [R1+0x16c4], R180 ;  /* 0x0016c4b401007387 */ /* 0x000fe80000100800 */
[----:B------:R2:W5:Y:S04]  /*32b60*/  LDL.LU R66, [R1+0x19cc] ;  /* 0x0019cc0001427983 */ /* 0x0005680000300800 */
[----:B------:R-:W-:Y:S04]  /*32b70*/  STL [R1+0x16cc], R181 ;  /* 0x0016ccb501007387 */ /* 0x000fe80000100800 */
[----:B------:R-:W-:Y:S04]  /*32b80*/  STL [R1+0x14d0], R182 ;  /* 0x0014d0b601007387 */ /* 0x000fe80000100800 */
[----:B------:R-:W-:Y:S04]  /*32b90*/  STL [R1+0x14d4], R183 ;  /* 0x0014d4b701007387 */ /* 0x000fe80000100800 */
[----:B------:R-:W-:Y:S01]  /*32ba0*/  STL [R1+0x14d8], R184 ;  /* 0x0014d8b801007387 */ /* 0x000fe20000100800 */
[----:B------:R-:W-:-:S03]  /*32bb0*/  IMAD.X R5, R5, 0x1, R124, P0 ;  /* 0x0000000105057824 */ /* 0x000fc600000e067c */
[----:B------:R-:W-:Y:S01]  /*32bc0*/  STL [R1+0x14dc], R185 ;  /* 0x0014dcb901007387 */ /* 0x000fe20000100800 */
[----:B------:R-:W-:-:S03]  /*32bd0*/  IMAD.MOV.U32 R124, RZ, RZ, R67 ;  /* 0x000000ffff7c7224 */ /* 0x000fc600078e0043 */
[----:B------:R-:W-:Y:S04]  /*32be0*/  STL [R1+0x14e0], R186 ;  /* 0x0014e0ba01007387 */ /* 0x000fe80000100800 */
[----:B------:R-:W-:Y:S04]  /*32bf0*/  STL [R1+0x14e4], R187 ;  /* 0x0014e4bb01007387 */ /* 0x000fe80000100800 */
[----:B------:R-:W-:Y:S01]  /*32c00*/  STL [R1+0x14e8], R188 ;  /* 0x0014e8bc01007387 */ /* 0x000fe20000100800 */
[----:B-1----:R-:W-:-:S03]  /*32c10*/  IMAD.MOV.U32 R125, RZ, RZ, R96 ;  /* 0x000000ffff7d7224 */ /* 0x002fc600078e0060 */
[----:B------:R-:W-:Y:S04]  /*32c20*/  STL [R1+0x14ec], R189 ;  /* 0x0014ecbd01007387 */ /* 0x000fe80000100800 */
[----:B------:R-:W-:Y:S04]  /*32c30*/  STL [R1+0x14f0], R190 ;  /* 0x0014f0be01007387 */ /* 0x000fe80000100800 */
[----:B------:R-:W-:Y:S04]  /*32c40*/  STL [R1+0x14f4], R191 ;  /* 0x0014f4bf01007387 */ /* 0x000fe80000100800 */
[----:B------:R2:W5:Y:S04]  /*32c50*/  LDL.LU R67, [R1+0x19c8] ;  /* 0x0019c80001437983 */ /* 0x0005680000300800 */
[----:B------:R2:W5:Y:S04]  /*32c60*/  LDL.LU R96, [R1+0x19c4] ;  /* 0x0019c40001607983 */ /* 0x0005680000300800 */
[----:B------:R1:W-:Y:S02]  /*32c70*/  STL [R1+0x14f8], R124 ;  /* 0x0014f87c01007387 */ /* 0x0003e40000100800 */
[----:B-1----:R-:W-:-:S02]  /*32c80*/  IMAD.MOV.U32 R124, RZ, RZ, R97 ;  /* 0x000000ffff7c7224 */ /* 0x002fc400078e0061 */
[----:B------:R2:W5:Y:S04]  /*32c90*/  LDL.LU R97, [R1+0x19c0] ;  /* 0x0019c00001617983 */ /* 0x0005680000300800 */
[----:B------:R1:W-:Y:S02]  /*32ca0*/  STL [R1+0x14fc], R125 ;  /* 0x0014fc7d01007387 */ /* 0x0003e40000100800 */
[----:B-1----:R-:W-:Y:S02]  /*32cb0*/  IMAD.MOV.U32 R125, RZ, RZ, R98 ;  /* 0x000000ffff7d7224 */ /* 0x002fe400078e0062 */
        /* <DEDUP_REMOVED lines=106> */
[----:B------:R1:W-:Y:S04]  /*33360*/  STL [R1+0x158c], R125 ;  /* 0x00158c7d01007387 */ /* 0x0003e80000100800 */
[----:B------:R3:W-:Y:S01]  /*33370*/  STL [R1+0x1590], R124 ;  /* 0x0015907c01007387 */ /* 0x0007e20000100800 */
[----:B-1----:R-:W-:-:S03]  /*33380*/  IMAD.MOV.U32 R125, RZ, RZ, R82 ;  /* 0x000000ffff7d7224 */ /* 0x002fc600078e0052 */
[----:B------:R2:W5:Y:S01]  /*33390*/  LDL.LU R82, [R1+0x192c] ;  /* 0x00192c0001527983 */ /* 0x0005620000300800 */
[----:B---3--:R-:W-:-:S03]  /*333a0*/  IMAD.MOV.U32 R124, RZ, RZ, R83 ;  /* 0x000000ffff7c7224 */ /* 0x008fc600078e0053 */
[----:B------:R2:W5:Y:S04]  /*333b0*/  LDL.LU R83, [R1+0x1928] ;  /* 0x0019280001537983 */ /* 0x0005680000300800 */
[----:B------:R1:W-:Y:S01]  /*333c0*/  STL [R1+0x1594], R125 ;  /* 0x0015947d01007387 */ /* 0x0003e20000100800 */
[----:B------:R-:W-:Y:S02]  /*333d0*/  IMAD.MOV.U32 R126, RZ, RZ, R106 ;  /* 0x000000ffff7e7224 */ /* 0x000fe400078e006a */
[----:B-1----:R-:W-:Y:S02]  /*333e0*/  IMAD.MOV.U32 R125, RZ, RZ, R104 ;  /* 0x000000ffff7d7224 */ /* 0x002fe400078e0068 */
[----:B------:R2:W5:Y:S04]  /*333f0*/  LDL.LU R104, [R1+0x1924] ;  /* 0x0019240001687983 */ /* 0x0005680000300800 */
[----:B------:R1:W-:Y:S02]  /*33400*/  STL [R1+0x1598], R124 ;  /* 0x0015987c01007387 */ /* 0x0003e40000100800 */
[----:B-1----:R-:W-:-:S02]  /*33410*/  IMAD.MOV.U32 R124, RZ, RZ, R105 ;  /* 0x000000ffff7c7224 */ /* 0x002fc400078e0069 */
[----:B------:R2:W5:Y:S04]  /*33420*/  LDL.LU R105, [R1+0x1920] ;  /* 0x0019200001697983 */ /* 0x0005680000300800 */
[----:B------:R1:W-:Y:S04]  /*33430*/  STL [R1+0x159c], R125 ;  /* 0x00159c7d01007387 */ /* 0x0003e80000100800 */
[----:B------:R3:W-:Y:S04]  /*33440*/  STL [R1+0x15a0], R124 ;  /* 0x0015a07c01007387 */ /* 0x0007e80000100800 */
[----:B------:R2:W5:Y:S01]  /*33450*/  LDL.LU R106, [R1+0x191c] ;  /* 0x00191c00016a7983 */ /* 0x0005620000300800 */
[----:B-1----:R-:W-:-:S02]  /*33460*/  IMAD.MOV.U32 R125, RZ, RZ, 0x1f ;  /* 0x0000001fff7d7424 */ /* 0x002fc400078e00ff */
[----:B---3--:R-:W-:-:S03]  /*33470*/  IMAD.MOV.U32 R124, RZ, RZ, R107 ;  /* 0x000000ffff7c7224 */ /* 0x008fc600078e006b */
[----:B------:R-:W-:Y:S01]  /*33480*/  IADD3 R125, R125, c[0x0][0x180], RZ ;  /* 0x000060007d7d7a10 */ /* 0x000fe20007ffe0ff */
[----:B------:R2:W5:Y:S04]  /*33490*/  LDL.LU R107, [R1+0x1918] ;  /* 0x00191800016b7983 */ /* 0x0005680000300800 */
[----:B------:R1:W-:Y:S02]  /*334a0*/  STL [R1+0x15a4], R126 ;  /* 0x0015a47e01007387 */ /* 0x0003e40000100800 */
[----:B-1----:R-:W-:Y:S02]  /*334b0*/  IMAD.MOV.U32 R126, RZ, RZ, R228 ;  /* 0x000000ffff7e7224 */ /* 0x002fe400078e00e4 */
[----:B------:R2:W5:Y:S04]  /*334c0*/  LDL.LU R228, [R1+0x1914] ;  /* 0x0019140001e47983 */ /* 0x0005680000300800 */
[----:B------:R1:W-:Y:S04]  /*334d0*/  STL [R1+0x15a8], R124 ;  /* 0x0015a87c01007387 */ /* 0x0003e80000100800 */
[----:B------:R3:W-:Y:S01]  /*334e0*/  STL [R1+0x15ac], R126 ;  /* 0x0015ac7e01007387 */ /* 0x0007e20000100800 */
[----:B-1----:R-:W-:-:S04]  /*334f0*/  SHF.R.S32.HI R124, RZ, 0x1f, R125 ;  /* 0x0000001fff7c7819 */ /* 0x002fc8000001147d */
[----:B------:R-:W-:Y:S01]  /*33500*/  LEA.HI R124, R124, R125, RZ, 0x5 ;  /* 0x0000007d7c7c7211 */ /* 0x000fe200078f28ff */
[----:B---3--:R-:W-:Y:S02]  /*33510*/  IMAD.MOV.U32 R126, RZ, RZ, R229 ;  /* 0x000000ffff7e7224 */ /* 0x008fe400078e00e5 */
[----:B------:R-:W-:Y:S01]  /*33520*/  IMAD.MOV.U32 R125, RZ, RZ, R230 ;  /* 0x000000ffff7d7224 */ /* 0x000fe200078e00e6 */
[----:B------:R-:W-:Y:S01]  /*33530*/  SHF.R.S32.HI R124, RZ, 0x5, R124 ;  /* 0x00000005ff7c7819 */ /* 0x000fe2000001147c */
[----:B------:R2:W5:Y:S04]  /*33540*/  LDL.LU R229, [R1+0x1910] ;  /* 0x0019100001e57983 */ /* 0x0005680000300800 */
[----:B------:R2:W5:Y:S01]  /*33550*/  LDL.LU R230, [R1+0x190c] ;  /* 0x00190c0001e67983 */ /* 0x0005620000300800 */
[----:B------:R-:W-:-:S03]  /*33560*/  ISETP.NE.U32.AND P0, PT, R124, R231, PT ;  /* 0x000000e77c00720c */ /* 0x000fc60003f05070 */
[----:B------:R2:W-:Y:S04]  /*33570*/  STL [R1+0x15b0], R126 ;  /* 0x0015b07e01007387 */ /* 0x0005e80000100800 */
[----:B------:R2:W-:Y:S04]  /*33580*/  STL [R1+0x16a0], R6 ;  /* 0x0016a00601007387 */ /* 0x0005e80000100800 */
[----:B------:R2:W-:Y:S04]  /*33590*/  STL [R1+0x15b4], R125 ;  /* 0x0015b47d01007387 */ /* 0x0005e80000100800 */
[----:B------:R2:W5:Y:S04]  /*335a0*/  LDL.LU R231, [R1+0x1908] ;  /* 0x0019080001e77983 */ /* 0x0005680000300800 */
[----:B------:R2:W-:Y:S04]  /*335b0*/  STL [R1+0x16a8], R7 ;  /* 0x0016a80701007387 */ /* 0x0005e80000100800 */
[----:B------:R2:W-:Y:S04]  /*335c0*/  STL [R1+0x16b0], R120 ;  /* 0x0016b07801007387 */ /* 0x0005e80000100800 */
[----:B------:R2:W-:Y:S04]  /*335d0*/  STL [R1+0x16b8], R121 ;  /* 0x0016b87901007387 */ /* 0x0005e80000100800 */
[----:B------:R2:W-:Y:S04]  /*335e0*/  STL [R1+0x16c0], R122 ;  /* 0x0016c07a01007387 */ /* 0x0005e80000100800 */
[----:B------:R2:W-:Y:S01]  /*335f0*/  STL [R1+0x16c8], R123 ;  /* 0x0016c87b01007387 */ /* 0x0005e20000100800 */
[----:B------:R-:W-:Y:S01]  /*33600*/  IADD3 R252, R252, -0x20, RZ ;  /* 0xffffffe0fcfc7810 */ /* 0x000fe20007ffe0ff */
[----:B------:R-:W-:Y:S01]  /*33610*/  @!P0 CALL.REL.NOINC `(.L_x_1) ;  /* 0x0000001000008944 */ /* 0x000fe20003c00000 */
[----:B------:R-:W-:Y:S05]  /*33620*/  BRA `(.L_x_2) ;  /* 0xfffdf33000007947 */ /* 0x000fea000383ffff */
.L_x_1:
[----:B--2---:R-:W2:Y:S01]  /*33630*/  LDL.LU R6, [R1+0x18f8] ;  /* 0x0018f80001067983 */ /* 0x004ea20000300800 */
[----:B------:R-:W-:-:S04]  /*33640*/  DEPBAR.LE SB0, 0x0 ;  /* 0x000080000000791a */ /* 0x000fc80000000000 */
[----:B------:R-:W3:Y:S04]  /*33650*/  LDL.LU R7, [R1+0x18fc] ;  /* 0x0018fc0001077983 */ /* 0x000ee80000300800 */
[----:B------:R-:W4:Y:S04]  /*33660*/  LDL R121, [R1+0x9f0] ;  /* 0x0009f00001797983 */ /* 0x000f280000100800 */
[----:B------:R-:W1:Y:S02]  /*33670*/  S2R R120, SR_TID.X ;  /* 0x0000000000787919 */ /* 0x000e640000002100 */
[----:B-1----:R-:W-:-:S02]  /*33680*/  IMAD.SHL.U32 R5, R120, 0x4, RZ ;  /* 0x0000000478057824 */ /* 0x002fc400078e00ff */
[----:B------:R-:W-:-:S05]  /*33690*/  IMAD.SHL.U32 R4, R120, 0x80, RZ ;  /* 0x0000008078047824 */ /* 0x000fca00078e00ff */
[----:B------:R-:W-:Y:S01]  /*336a0*/  LOP3.LUT R4, R4, 0x3000, RZ, 0xc0, !PT ;  /* 0x0000300004047812 */ /* 0x000fe200078ec0ff */
[----:B------:R-:W-:Y:S01]  /*336b0*/  BAR.SYNC.DEFER_BLOCKING 0x0 ;  /* 0x0000000000007b1d */ /* 0x000fe20000010000 */
[----:B--2---:R-:W-:Y:S01]  /*336c0*/  LOP3.LUT R0, R6, 0x60, RZ, 0xc0, !PT ;  /* 0x0000006006007812 */ /* 0x004fe200078ec0ff */
[----:B------:R-:W-:-:S03]  /*336d0*/  IMAD.SHL.U32 R6, R120, 0x800, RZ ;  /* 0x0000080078067824 */ /* 0x000fc600078e00ff */
[----:B------:R-:W-:Y:S02]  /*336e0*/  LOP3.LUT R5, R0, 0x70, R5, 0x78, !PT ;  /* 0x0000007000057812 */ /* 0x000fe400078e7805 */
[----:B---3--:R-:W-:Y:S01]  /*336f0*/  LOP3.LUT R0, R7, 0x100, RZ, 0xc0, !PT ;  /* 0x0000010007007812 */ /* 0x008fe200078ec0ff */
[----:B------:R-:W-:Y:S01]  /*33700*/  IMAD.SHL.U32 R7, R120, 0x2000, RZ ;  /* 0x0000200078077824 */ /* 0x000fe200078e00ff */
[----:B------:R-:W-:Y:S02]  /*33710*/  LOP3.LUT R6, R6, 0xc000, RZ, 0xc0, !PT ;  /* 0x0000c00006067812 */ /* 0x000fe400078ec0ff */
[----:B----4-:R-:W-:Y:S02]  /*33720*/  IADD3 R2, R121, 0x103, RZ ;  /* 0x0000010379027810 */ /* 0x010fe40007ffe0ff */
[----:B------:R-:W-:Y:S02]  /*33730*/  IADD3 R4, R4, R0, R6 ;  /* 0x0000000004047210 */ /* 0x000fe40007ffe006 */
[----:B------:R-:W-:-:S02]  /*33740*/  ISETP.GE.AND P1, PT, R2, c[0x0][0x17c], PT ;  /* 0x00005f0002007a0c */ /* 0x000fc40003f26270 */
[----:B------:R-:W-:Y:S02]  /*33750*/  IADD3 R2, R121, 0x1, RZ ;  /* 0x0000000179027810 */ /* 0x000fe40007ffe0ff */
[----:B------:R-:W-:Y:S02]  /*33760*/  LOP3.LUT R7, R7, 0xc000, RZ, 0xc0, !PT ;  /* 0x0000c00007077812 */ /* 0x000fe400078ec0ff */
[----:B------:R-:W-:Y:S02]  /*33770*/  LOP3.LUT R120, R120, 0xff, RZ, 0xc0, !PT ;  /* 0x000000ff78787812 */ /* 0x000fe400078ec0ff */
[----:B------:R-:W-:Y:S01]  /*33780*/  ISETP.GE.AND P3, PT, R2, c[0x0][0x17c], PT ;  /* 0x00005f0002007a0c */ /* 0x000fe20003f66270 */
[----:B------:R-:W-:Y:S01]  /*33790*/  IMAD.IADD R2, R4, 0x1, R5 ;  /* 0x0000000104027824 */ /* 0x000fe200078e0205 */
[----:B------:R-:W-:Y:S01]  /*337a0*/  IADD3 R3, R121, 0x104, RZ ;  /* 0x0000010479037810 */ /* 0x000fe20007ffe0ff */
[----:B------:R-:W2:Y:S01]  /*337b0*/  LDL.LU R4, [R1+0xad0] ;  /* 0x000ad00001047983 */ /* 0x000ea20000300800 */
[----:B------:R-:W-:-:S02]  /*337c0*/  IMAD R0, R120, 0x10, R7 ;  /* 0x0000001078007824 */ /* 0x000fc400078e0207 */
[----:B------:R-:W-:Y:S01]  /*337d0*/  ISETP.GE.AND P0, PT, R3, c[0x0][0x17c], PT ;  /* 0x00005f0003007a0c */ /* 0x000fe20003f06270 */
[----:B------:R-:W2:Y:S01]  /*337e0*/  LDL.LU R5, [R1+0xad4] ;  /* 0x000ad40001057983 */ /* 0x000ea20000300800 */
[----:B------:R-:W-:-:S03]  /*337f0*/  IADD3 R3, R121, 0x2, RZ ;  /* 0x0000000279037810 */ /* 0x000fc60007ffe0ff */
[----:B------:R-:W2:Y:S01]  /*33800*/  LDL.LU R6, [R1+0xb30] ;  /* 0x000b300001067983 */ /* 0x000ea20000300800 */
[C---:B------:R-:W-:Y:S02]  /*33810*/  LOP3.LUT R140, R0.reuse, 0x20, RZ, 0x3c, !PT ;  /* 0x00000020008c7812 */ /* 0x040fe400078e3cff */
[----:B------:R-:W-:Y:S01]  /*33820*/  ISETP.GE.AND P4, PT, R3, c[0x0][0x17c], PT ;  /* 0x00005f0003007a0c */ /* 0x000fe20003f86270 */
        /* <DEDUP_REMOVED lines=17> */
[----:B--2---:R1:W-:Y:S04]  /*33940*/  STS.128 [R2], R4 ;  /* 0x0000000402007388 */ /* 0x0043e80000000c00 */
[----:B-1----:R-:W2:Y:S04]  /*33950*/  LDL.LU R4, [R1+0x818] ;  /* 0x0008180001047983 */ /* 0x002ea80000300800 */
[----:B------:R-:W2:Y:S04]  /*33960*/  LDL.LU R5, [R1+0x81c] ;  /* 0x00081c0001057983 */ /* 0x000ea80000300800 */
[----:B------:R-:W2:Y:S04]  /*33970*/  LDL.LU R6, [R1+0x928] ;  /* 0x0009280001067983 */ /* 0x000ea80000300800 */
[----:B------:R-:W2:Y:S04]  /*33980*/  LDL.LU R7, [R1+0x92c] ;  /* 0x00092c0001077983 */ /* 0x000ea80000300800 */
[----:B---3--:R1:W-:Y:S04]  /*33990*/  STS.128 [R2+0x80], R132 ;  /* 0x0000808402007388 */ /* 0x0083e80000000c00 */
[----:B----4-:R3:W-:Y:S04]  /*339a0*/  STS.128 [R2+0x200], R128 ;  /* 0x0002008002007388 */ /* 0x0107e80000000c00 */
[----:B-1----:R-:W4:Y:S04]  /*339b0*/  LDL.LU R132, [R1+0x410] ;  /* 0x0004100001847983 */ /* 0x002f280000300800 */
[----:B------:R-:W4:Y:S04]  /*339c0*/  LDL.LU R133, [R1+0x414] ;  /* 0x0004140001857983 */ /* 0x000f280000300800 */
[----:B------:R-:W4:Y:S04]  /*339d0*/  LDL.LU R134, [R1+0x700] ;  /* 0x0007000001867983 */ /* 0x000f280000300800 */
[----:B------:R-:W4:Y:S04]  /*339e0*/  LDL.LU R135, [R1+0x704] ;  /* 0x0007040001877983 */ /* 0x000f280000300800 */
[----:B---3--:R-:W3:Y:S04]  /*339f0*/  LDL.LU R128, [R1+0x418] ;  /* 0x0004180001807983 */ /* 0x008ee80000300800 */
[----:B------:R-:W3:Y:S04]  /*33a00*/  LDL.LU R129, [R1+0x41c] ;  /* 0x00041c0001817983 */ /* 0x000ee80000300800 */
[----:B------:R-:W3:Y:S04]  /*33a10*/  LDL.LU R130, [R1+0x708] ;  /* 0x0007080001827983 */ /* 0x000ee80000300800 */
[----:B------:R1:W-:Y:S04]  /*33a20*/  STS.128 [R2+0x280], R124 ;  /* 0x0002807c02007388 */ /* 0x0003e80000000c00 */
[----:B------:R-:W3:Y:S04]  /*33a30*/  LDL.LU R131, [R1+0x70c] ;  /* 0x00070c0001837983 */ /* 0x000ee80000300800 */
[----:B------:R1:W-:Y:S04]  /*33a40*/  STS.128 [R2+0x400], R120 ;  /* 0x0004007802007388 */ /* 0x0003e80000000c00 */
        /* <DEDUP_REMOVED lines=8> */
[----:B--2---:R1:W-:Y:S04]  /*33ad0*/  STS.128 [R2+0x480], R4 ;  /* 0x0004800402007388 */ /* 0x0043e80000000c00 */
[----:B-1----:R-:W2:Y:S04]  /*33ae0*/  LDL.LU R4, [R1+0x1e0] ;  /* 0x0001e00001047983 */ /* 0x002ea80000300800 */
[----:B------:R-:W2:Y:S04]  /*33af0*/  LDL.LU R5, [R1+0x1e4] ;  /* 0x0001e40001057983 */ /* 0x000ea80000300800 */
[----:B------:R-:W2:Y:S04]  /*33b00*/  LDL.LU R6, [R1+0x250] ;  /* 0x0002500001067983 */ /* 0x000ea80000300800 */
[----:B------:R-:W2:Y:S04]  /*33b10*/  LDL.LU R7, [R1+0x254] ;  /* 0x0002540001077983 */ /* 0x000ea80000300800 */
[----:B----4-:R1:W-:Y:S04]  /*33b20*/  STS.128 [R2+0x600], R132 ;  /* 0x0006008402007388 */ /* 0x0103e80000000c00 */
[----:B-1----:R-:W4:Y:S04]  /*33b30*/  LDL.LU R132, [R1+0x1e8] ;  /* 0x0001e80001847983 */ /* 0x002f280000300800 */
[----:B------:R-:W4:Y:S04]  /*33b40*/  LDL.LU R133, [R1+0x1ec] ;  /* 0x0001ec0001857983 */ /* 0x000f280000300800 */
[----:B------:R-:W4:Y:S04]  /*33b50*/  LDL.LU R134, [R1+0x258] ;  /* 0x0002580001867983 */ /* 0x000f280000300800 */
[----:B---3--:R1:W-:Y:S04]  /*33b60*/  STS.128 [R2+0x680], R128 ;  /* 0x0006808002007388 */ /* 0x0083e80000000c00 */
[----:B------:R-:W4:Y:S04]  /*33b70*/  LDL.LU R135, [R1+0x25c] ;  /* 0x00025c0001877983 */ /* 0x000f280000300800 */
[----:B-1----:R-:W3:Y:S04]  /*33b80*/  LDL.LU R128, [R1+0xd0] ;  /* 0x0000d00001807983 */ /* 0x002ee80000300800 */
        /* <DEDUP_REMOVED lines=18> */
[----:B----4-:R-:W-:Y:S04]  /*33cb0*/  STS.128 [R2+0xa80], R132 ;  /* 0x000a808402007388 */ /* 0x010fe80000000c00 */
[----:B---3--:R-:W-:Y:S04]  /*33cc0*/  STS.128 [R2+0xc00], R128 ;  /* 0x000c008002007388 */ /* 0x008fe80000000c00 */
[----:B------:R-:W-:Y:S04]  /*33cd0*/  STS.128 [R2+0xc80], R124 ;  /* 0x000c807c02007388 */ /* 0x000fe80000000c00 */
[----:B------:R-:W-:Y:S01]  /*33ce0*/  STS.128 [R2+0xe00], R120 ;  /* 0x000e007802007388 */ /* 0x000fe20000000c00 */
[----:B------:R-:W-:-:S02]  /*33cf0*/  LOP3.LUT R3, R0, 0x40, RZ, 0x3c, !PT ;  /* 0x0000004000037812 */ /* 0x000fc400078e3cff */
[----:B------:R-:W-:Y:S01]  /*33d00*/  LOP3.LUT R252, R0, 0x60, RZ, 0x3c, !PT ;  /* 0x0000006000fc7812 */ /* 0x000fe200078e3cff */
[----:B--2---:R1:W-:Y:S04]  /*33d10*/  STS.128 [R2+0xe80], R4 ;  /* 0x000e800402007388 */ /* 0x0043e80000000c00 */
[----:B------:R-:W-:Y:S06]  /*33d20*/  BAR.SYNC.DEFER_BLOCKING 0x0 ;  /* 0x0000000000007b1d */ /* 0x000fec0000010000 */
[----:B-1----:R-:W2:Y:S04]  /*33d30*/  LDL.LU R4, [R1+0x80] ;  /* 0x0000800001047983 */ /* 0x002ea80000300800 */
[----:B------:R-:W2:Y:S04]  /*33d40*/  LDL.LU R5, [R1+0x84] ;  /* 0x0000840001057983 */ /* 0x000ea80000300800 */
[----:B------:R-:W2:Y:S04]  /*33d50*/  LDL.LU R6, [R1+0xa0] ;  /* 0x0000a00001067983 */ /* 0x000ea80000300800 */
[----:B------:R-:W1:Y:S04]  /*33d60*/  LDS.128 R120, [R0] ;  /* 0x0000000000787984 */ /* 0x000e680000000c00 */
[----:B------:R-:W3:Y:S04]  /*33d70*/  LDS.128 R128, [R0+0x1000] ;  /* 0x0010000000807984 */ /* 0x000ee80000000c00 */
[----:B------:R-:W2:Y:S04]  /*33d80*/  LDL.LU R7, [R1+0xa4] ;  /* 0x0000a40001077983 */ /* 0x000ea80000300800 */
[----:B------:R-:W4:Y:S04]  /*33d90*/  LDS.128 R124, [R0+0x2000] ;  /* 0x00200000007c7984 */ /* 0x000f280000000c00 */
[----:B-1----:R-:W-:Y:S04]  /*33da0*/  STL.64 [R1+0x140], R120 ;  /* 0x0001407801007387 */ /* 0x002fe80000100a00 */
[----:B------:R-:W-:Y:S04]  /*33db0*/  STL.64 [R1+0x148], R122 ;  /* 0x0001487a01007387 */ /* 0x000fe80000100a00 */
[----:B------:R-:W1:Y:S04]  /*33dc0*/  LDS.128 R120, [R0+0x3000] ;  /* 0x0030000000787984 */ /* 0x000e680000000c00 */
[----:B---3--:R-:W-:Y:S04]  /*33dd0*/  STL.64 [R1+0x2a0], R128 ;  /* 0x0002a08001007387 */ /* 0x008fe80000100a00 */
[----:B------:R-:W-:Y:S04]  /*33de0*/  STL.64 [R1+0x2a8], R130 ;  /* 0x0002a88201007387 */ /* 0x000fe80000100a00 */
[----:B------:R-:W3:Y:S04]  /*33df0*/  LDS.128 R128, [R140] ;  /* 0x000000008c807984 */ /* 0x000ee80000000c00 */
[----:B----4-:R-:W-:Y:S04]  /*33e00*/  STL.64 [R1+0x350], R124 ;  /* 0x0003507c01007387 */ /* 0x010fe80000100a00 */
[----:B------:R-:W-:Y:S04]  /*33e10*/  STL.64 [R1+0x358], R126 ;  /* 0x0003587e01007387 */ /* 0x000fe80000100a00 */
[----:B------:R-:W4:Y:S04]  /*33e20*/  LDS.128 R124, [R140+0x1000] ;  /* 0x001000008c7c7984 */ /* 0x000f280000000c00 */
[----:B-1----:R-:W-:Y:S04]  /*33e30*/  STL.64 [R1+0x3e0], R120 ;  /* 0x0003e07801007387 */ /* 0x002fe80000100a00 */
[----:B------:R-:W-:Y:S04]  /*33e40*/  STL.64 [R1+0x3e8], R122 ;  /* 0x0003e87a01007387 */ /* 0x000fe80000100a00 */
[----:B------:R-:W1:Y:S04]  /*33e50*/  LDS.128 R120, [R140+0x2000] ;  /* 0x002000008c787984 */ /* 0x000e680000000c00 */
[----:B---3--:R-:W-:Y:S04]  /*33e60*/  STL.64 [R1+0x1b0], R128 ;  /* 0x0001b08001007387 */ /* 0x008fe80000100a00 */
[----:B------:R-:W-:Y:S04]  /*33e70*/  STL.64 [R1+0x1b8], R130 ;  /* 0x0001b88201007387 */ /* 0x000fe80000100a00 */
[----:B------:R-:W3:Y:S04]  /*33e80*/  LDS.128 R128, [R140+0x3000] ;  /* 0x003000008c807984 */ /* 0x000ee80000000c00 */
[----:B----4-:R-:W-:Y:S04]  /*33e90*/  STL.64 [R1+0x2c0], R124 ;  /* 0x0002c07c01007387 */ /* 0x010fe80000100a00 */
[----:B------:R-:W-:Y:S04]  /*33ea0*/  STL.64 [R1+0x2c8], R126 ;  /* 0x0002c87e01007387 */ /* 0x000fe80000100a00 */
[----:B------:R-:W4:Y:S04]  /*33eb0*/  LDS.128 R124, [R3] ;  /* 0x00000000037c7984 */ /* 0x000f280000000c00 */
        /* <DEDUP_REMOVED lines=8> */
[----:B------:R-:W4:Y:S04]  /*33f40*/  LDS.128 R124, [R3+0x3000] ;  /* 0x00300000037c7984 */ /* 0x000f280000000c00 */
[----:B-1----:R-:W-:Y:S04]  /*33f50*/  STL.64 [R1+0x2e0], R120 ;  /* 0x0002e07801007387 */ /* 0x002fe80000100a00 */
[----:B------:R-:W-:Y:S04]  /*33f60*/  STL.64 [R1+0x2e8], R122 ;  /* 0x0002e87a01007387 */ /* 0x000fe80000100a00 */
[----:B------:R-:W1:Y:S04]  /*33f70*/  LDS.128 R120, [R252] ;  /* 0x00000000fc787984 */ /* 0x000e680000000c00 */
        /* <DEDUP_REMOVED lines=8> */
[----:B------:R-:W1:Y:S04]  /*34000*/  LDS.128 R120, [R252+0x3000] ;  /* 0x00300000fc787984 */ /* 0x000e680000000c00 */
[----:B---3--:R3:W-:Y:S04]  /*34010*/  STL.64 [R1+0x320], R128 ;  /* 0x0003208001007387 */ /* 0x0087e80000100a00 */
[----:B------:R1:W-:Y:S04]  /*34020*/  STL.64 [R1+0x328], R130 ;  /* 0x0003288201007387 */ /* 0x0003e80000100a00 */
[----:B------:R-:W-:Y:S06]  /*34030*/  BAR.SYNC.DEFER_BLOCKING 0x0 ;  /* 0x0000000000007b1d */ /* 0x000fec0000010000 */
[----:B----4-:R-:W-:Y:S04]  /*34040*/  STL.64 [R1+0x3d0], R124 ;  /* 0x0003d07c01007387 */ /* 0x010fe80000100a00 */
[----:B------:R4:W-:Y:S04]  /*34050*/  STL.64 [R1+0x3d8], R126 ;  /* 0x0003d87e01007387 */ /* 0x0009e80000100a00 */
[----:B-1----:R-:W-:Y:S04]  /*34060*/  STL.64 [R1+0x410], R120 ;  /* 0x0004107801007387 */ /* 0x002fe80000100a00 */
[----:B------:R1:W-:Y:S04]  /*34070*/  STL.64 [R1+0x418], R122 ;  /* 0x0004187a01007387 */ /* 0x0003e80000100a00 */
[----:B---3--:R-:W3:Y:S04]  /*34080*/  LDL.LU R128, [R1+0x88] ;  /* 0x0000880001807983 */ /* 0x008ee80000300800 */
[----:B------:R-:W3:Y:S04]  /*34090*/  LDL.LU R129, [R1+0x8c] ;  /* 0x00008c0001817983 */ /* 0x000ee80000300800 */
[----:B------:R-:W3:Y:S04]  /*340a0*/  LDL.LU R130, [R1+0xa8] ;  /* 0x0000a80001827983 */ /* 0x000ee80000300800 */
[----:B------:R-:W3:Y:S04]  /*340b0*/  LDL.LU R131, [R1+0xac] ;  /* 0x0000ac0001837983 */ /* 0x000ee80000300800 */
[----:B----4-:R-:W4:Y:S04]  /*340c0*/  LDL.LU R126, [R1+0x30] ;  /* 0x00003000017e7983 */ /* 0x010f280000300800 */
[----:B------:R-:W4:Y:S04]  /*340d0*/  LDL.LU R127, [R1+0x34] ;  /* 0x00003400017f7983 */ /* 0x000f280000300800 */
[----:B-1----:R-:W4:Y:S04]  /*340e0*/  LDL.LU R122, [R1+0x38] ;  /* 0x00003800017a7983 */ /* 0x002f280000300800 */
[----:B------:R-:W4:Y:S04]  /*340f0*/  LDL.LU R123, [R1+0x3c] ;  /* 0x00003c00017b7983 */ /* 0x000f280000300800 */
[----:B--2---:R1:W-:Y:S02]  /*34100*/  STS.128 [R2], R4 ;  /* 0x0000000402007388 */ /* 0x0043e40000000c00 */
[----:B-1---5:R-:W-:-:S02]  /*34110*/  IMAD.MOV.U32 R4, RZ, RZ, R104 ;  /* 0x000000ffff047224 */ /* 0x022fc400078e0068 */
[----:B------:R-:W-:Y:S02]  /*34120*/  IMAD.MOV.U32 R5, RZ, RZ, R105 ;  /* 0x000000ffff057224 */ /* 0x000fe400078e0069 */
[----:B------:R-:W-:Y:S02]  /*34130*/  IMAD.MOV.U32 R6, RZ, RZ, R80 ;  /* 0x000000ffff067224 */ /* 0x000fe400078e0050 */
[----:B------:R-:W-:Y:S02]  /*34140*/  IMAD.MOV.U32 R7, RZ, RZ, R81 ;  /* 0x000000ffff077224 */ /* 0x000fe400078e0051 */
[----:B------:R-:W-:Y:S02]  /*34150*/  IMAD.MOV.U32 R80, RZ, RZ, R106 ;  /* 0x000000ffff507224 */ /* 0x000fe400078e006a */
[----:B------:R-:W-:Y:S01]  /*34160*/  IMAD.MOV.U32 R81, RZ, RZ, R107 ;  /* 0x000000ffff517224 */ /* 0x000fe200078e006b */
[----:B------:R1:W-:Y:S01]  /*34170*/  STS.128 [R2+0x400], R4 ;  /* 0x0004000402007388 */ /* 0x0003e20000000c00 */
[----:B------:R-:W-:-:S02]  /*34180*/  IMAD.MOV.U32 R106, RZ, RZ, R72 ;  /* 0x000000ffff6a7224 */ /* 0x000fc400078e0048 */
[----:B------:R-:W-:Y:S01]  /*34190*/  IMAD.MOV.U32 R107, RZ, RZ, R73 ;  /* 0x000000ffff6b7224 */ /* 0x000fe200078e0049 */
[----:B------:R2:W-:Y:S01]  /*341a0*/  STS.128 [R2+0x480], R80 ;  /* 0x0004805002007388 */ /* 0x0005e20000000c00 */
[----:B------:R-:W-:Y:S02]  /*341b0*/  IMAD.MOV.U32 R72, RZ, RZ, R102 ;  /* 0x000000ffff487224 */ /* 0x000fe400078e0066 */
[----:B------:R-:W-:Y:S02]  /*341c0*/  IMAD.MOV.U32 R73, RZ, RZ, R103 ;  /* 0x000000ffff497224 */ /* 0x000fe400078e0067 */
[----:B-1----:R-:W-:Y:S02]  /*341d0*/  IMAD.MOV.U32 R4, RZ, RZ, R92 ;  /* 0x000000ffff047224 */ /* 0x002fe400078e005c */
[----:B------:R-:W-:Y:S02]  /*341e0*/  IMAD.MOV.U32 R5, RZ, RZ, R93 ;  /* 0x000000ffff057224 */ /* 0x000fe400078e005d */
[----:B------:R-:W-:-:S02]  /*341f0*/  IMAD.MOV.U32 R6, RZ, RZ, R56 ;  /* 0x000000ffff067224 */ /* 0x000fc400078e0038 */
[----:B------:R-:W-:Y:S02]  /*34200*/  IMAD.MOV.U32 R7, RZ, RZ, R57 ;  /* 0x000000ffff077224 */ /* 0x000fe400078e0039 */
[----:B--2---:R-:W-:Y:S02]  /*34210*/  IMAD.MOV.U32 R82, RZ, RZ, R64 ;  /* 0x000000ffff527224 */ /* 0x004fe400078e0040 */
[----:B------:R-:W-:Y:S01]  /*34220*/  IMAD.MOV.U32 R83, RZ, RZ, R65 ;  /* 0x000000ffff537224 */ /* 0x000fe200078e0041 */
[----:B------:R1:W-:Y:S01]  /*34230*/  STS.128 [R2+0xa00], R4 ;  /* 0x000a000402007388 */ /* 0x0003e20000000c00 */
[----:B------:R-:W-:Y:S02]  /*34240*/  IMAD.MOV.U32 R64, RZ, RZ, R98 ;  /* 0x000000ffff407224 */ /* 0x000fe400078e0062 */
[----:B------:R-:W-:Y:S01]  /*34250*/  IMAD.MOV.U32 R65, RZ, RZ, R99 ;  /* 0x000000ffff417224 */ /* 0x000fe200078e0063 */
[----:B------:R2:W-:Y:S01]  /*34260*/  STS.128 [R2+0x680], R72 ;  /* 0x0006804802007388 */ /* 0x0005e20000000c00 */
[----:B------:R-:W-:-:S03]  /*34270*/  IMAD.MOV.U32 R124, RZ, RZ, R228 ;  /* 0x000000ffff7c7224 */ /* 0x000fc600078e00e4 */
[----:B------:R2:W-:Y:S01]  /*34280*/  STS.128 [R2+0x880], R64 ;  /* 0x0008804002007388 */ /* 0x0005e20000000c00 */
[----:B------:R-:W-:-:S03]  /*34290*/  IMAD.MOV.U32 R125, RZ, RZ, R229 ;  /* 0x000000ffff7d7224 */ /* 0x000fc600078e00e5 */
[----:B-1----:R-:W4:Y:S04]  /*342a0*/  LDL.LU R4, [R1+0xc20] ;  /* 0x000c200001047983 */ /* 0x002f280000300800 */
[----:B------:R-:W4:Y:S01]  /*342b0*/  LDL.LU R5, [R1+0xc24] ;  /* 0x000c240001057983 */ /* 0x000f220000300800 */
[----:B--2---:R-:W-:Y:S02]  /*342c0*/  IMAD.MOV.U32 R74, RZ, RZ, R58 ;  /* 0x000000ffff4a7224 */ /* 0x004fe400078e003a */
[----:B------:R-:W-:Y:S01]  /*342d0*/  IMAD.MOV.U32 R75, RZ, RZ, R59 ;  /* 0x000000ffff4b7224 */ /* 0x000fe200078e003b */
[----:B------:R-:W3:Y:S01]  /*342e0*/  LDL.LU R6, [R1+0xea0] ;  /* 0x000ea00001067983 */ /* 0x000ee20000300800 */
[----:B------:R-:W-:Y:S02]  /*342f0*/  IMAD.MOV.U32 R58, RZ, RZ, R50 ;  /* 0x000000ffff3a7224 */ /* 0x000fe400078e0032 */
[----:B------:R-:W-:Y:S01]  /*34300*/  IMAD.MOV.U32 R59, RZ, RZ, R51 ;  /* 0x000000ffff3b7224 */ /* 0x000fe200078e0033 */
[----:B------:R-:W3:Y:S01]  /*34310*/  LDL.LU R7, [R1+0xea4] ;  /* 0x000ea40001077983 */ /* 0x000ee20000300800 */
[----:B------:R-:W-:-:S02]  /*34320*/  IMAD.MOV.U32 R66, RZ, RZ, R48 ;  /* 0x000000ffff427224 */ /* 0x000fc400078e0030 */
[----:B------:R-:W-:Y:S02]  /*34330*/  IMAD.MOV.U32 R67, RZ, RZ, R49 ;  /* 0x000000ffff437224 */ /* 0x000fe400078e0031 */
[----:B------:R-:W-:Y:S02]  /*34340*/  IMAD.MOV.U32 R50, RZ, RZ, R32 ;  /* 0x000000ffff327224 */ /* 0x000fe400078e0020 */
[----:B------:R-:W-:Y:S02]  /*34350*/  IMAD.MOV.U32 R51, RZ, RZ, R33 ;  /* 0x000000ffff337224 */ /* 0x000fe400078e0021 */
[----:B------:R-:W-:Y:S02]  /*34360*/  IMAD.MOV.U32 R120, RZ, RZ, R230 ;  /* 0x000000ffff787224 */ /* 0x000fe400078e00e6 */
[----:B------:R-:W-:Y:S02]  /*34370*/  IMAD.MOV.U32 R121, RZ, RZ, R231 ;  /* 0x000000ffff797224 */ /* 0x000fe400078e00e7 */
        /* <DEDUP_REMOVED lines=13> */
[----:B------:R-:W-:Y:S01]  /*34450*/  IMAD.MOV.U32 R33, RZ, RZ, R87 ;  /* 0x000000ffff217224 */ /* 0x000fe200078e0057 */
[----:B------:R-:W-:Y:S04]  /*34460*/  STS.128 [R2+0x600], R104 ;  /* 0x0006006802007388 */ /* 0x000fe80000000c00 */
[----:B------:R-:W-:Y:S04]  /*34470*/  STS.128 [R2+0x800], R80 ;  /* 0x0008005002007388 */ /* 0x000fe80000000c00 */
[----:B------:R-:W-:Y:S04]  /*34480*/  STS.128 [R2+0xa80], R72 ;  /* 0x000a804802007388 */ /* 0x000fe80000000c00 */
[----:B------:R-:W-:Y:S04]  /*34490*/  STS.128 [R2+0xc00], R64 ;  /* 0x000c004002007388 */ /* 0x000fe80000000c00 */
[----:B------:R-:W-:Y:S04]  /*344a0*/  STS.128 [R2+0xc80], R56 ;  /* 0x000c803802007388 */ /* 0x000fe80000000c00 */
[----:B------:R-:W-:Y:S04]  /*344b0*/  STS.128 [R2+0xe00], R48 ;  /* 0x000e003002007388 */ /* 0x000fe80000000c00 */
[----:B------:R-:W-:Y:S04]  /*344c0*/  STS.128 [R2+0xe80], R32 ;  /* 0x000e802002007388 */ /* 0x000fe80000000c00 */
[----:B---3--:R-:W-:Y:S04]  /*344d0*/  STS.128 [R2+0x80], R128 ;  /* 0x0000808002007388 */ /* 0x008fe80000000c00 */
[----:B----4-:R-:W-:Y:S04]  /*344e0*/  STS.128 [R2+0x200], R124 ;  /* 0x0002007c02007388 */ /* 0x010fe80000000c00 */
[----:B------:R-:W-:Y:S04]  /*344f0*/  STS.128 [R2+0x280], R120 ;  /* 0x0002807802007388 */ /* 0x000fe80000000c00 */
[----:B------:R-:W-:Y:S06]  /*34500*/  BAR.SYNC.DEFER_BLOCKING 0x0 ;  /* 0x0000000000007b1d */ /* 0x000fec0000010000 */
[----:B------:R-:W1:Y:S04]  /*34510*/  LDS.128 R32, [R0] ;  /* 0x0000000000207984 */ /* 0x000e680000000c00 */
[----:B------:R-:W3:Y:S04]  /*34520*/  LDS.128 R56, [R0+0x1000] ;  /* 0x0010000000387984 */ /* 0x000ee80000000c00 */
        /* <DEDUP_REMOVED lines=40> */
[----:B------:R-:W-:Y:S06]  /*347b0*/  BAR.SYNC.DEFER_BLOCKING 0x0 ;  /* 0x0000000000007b1d */ /* 0x000fec0000010000 */
[----:B---3--:R3:W-:Y:S04]  /*347c0*/  STL.64 [R1+0x1e0], R56 ;  /* 0x0001e03801007387 */ /* 0x0087e80000100a00 */
[----:B------:R1:W-:Y:S04]  /*347d0*/  STL.64 [R1+0x1e8], R58 ;  /* 0x0001e83a01007387 */ /* 0x0003e80000100a00 */
[----:B----4-:R4:W-:Y:S04]  /*347e0*/  STL.64 [R1+0x2d0], R48 ;  /* 0x0002d03001007387 */ /* 0x0109e80000100a00 */
[----:B------:R1:W-:Y:S04]  /*347f0*/  STL.64 [R1+0x2d8], R50 ;  /* 0x0002d83201007387 */ /* 0x0003e80000100a00 */
[----:B-1----:R1:W-:Y:S04]  /*34800*/  STL.64 [R1+0x3c0], R32 ;  /* 0x0003c02001007387 */ /* 0x0023e80000100a00 */
[----:B------:R1:W-:Y:S04]  /*34810*/  STL.64 [R1+0x3c8], R34 ;  /* 0x0003c82201007387 */ /* 0x0003e80000100a00 */
[----:B------:R-:W2:Y:S04]  /*34820*/  LDL.LU R64, [R1+0xc28] ;  /* 0x000c280001407983 */ /* 0x000ea80000300800 */
[----:B------:R-:W2:Y:S04]  /*34830*/  LDL.LU R65, [R1+0xc2c] ;  /* 0x000c2c0001417983 */ /* 0x000ea80000300800 */
[----:B------:R-:W2:Y:S04]  /*34840*/  LDL.LU R66, [R1+0xea8] ;  /* 0x000ea80001427983 */ /* 0x000ea80000300800 */
[----:B------:R-:W2:Y:S04]  /*34850*/  LDL.LU R67, [R1+0xeac] ;  /* 0x000eac0001437983 */ /* 0x000ea80000300800 */
[----:B---3--:R-:W3:Y:S04]  /*34860*/  LDL.LU R56, [R1+0xb20] ;  /* 0x000b200001387983 */ /* 0x008ee80000300800 */
[----:B------:R-:W3:Y:S04]  /*34870*/  LDL.LU R57, [R1+0xb24] ;  /* 0x000b240001397983 */ /* 0x000ee80000300800 */
[----:B------:R-:W3:Y:S04]  /*34880*/  LDL.LU R58, [R1+0xc40] ;  /* 0x000c4000013a7983 */ /* 0x000ee80000300800 */
[----:B------:R-:W3:Y:S04]  /*34890*/  LDL.LU R59, [R1+0xc44] ;  /* 0x000c4400013b7983 */ /* 0x000ee80000300800 */
[----:B----4-:R-:W4:Y:S04]  /*348a0*/  LDL.LU R48, [R1+0xb28] ;  /* 0x000b280001307983 */ /* 0x010f280000300800 */
[----:B------:R-:W4:Y:S04]  /*348b0*/  LDL.LU R49, [R1+0xb2c] ;  /* 0x000b2c0001317983 */ /* 0x000f280000300800 */
[----:B------:R-:W4:Y:S04]  /*348c0*/  LDL.LU R50, [R1+0xc48] ;  /* 0x000c480001327983 */ /* 0x000f280000300800 */
[----:B------:R-:W4:Y:S04]  /*348d0*/  LDL.LU R51, [R1+0xc4c] ;  /* 0x000c4c0001337983 */ /* 0x000f280000300800 */
[----:B-1----:R-:W4:Y:S04]  /*348e0*/  LDL.LU R32, [R1+0x970] ;  /* 0x0009700001207983 */ /* 0x002f280000300800 */
[----:B------:R-:W4:Y:S04]  /*348f0*/  LDL.LU R33, [R1+0x974] ;  /* 0x0009740001217983 */ /* 0x000f280000300800 */
[----:B------:R-:W4:Y:S04]  /*34900*/  LDL.LU R34, [R1+0xb10] ;  /* 0x000b100001227983 */ /* 0x000f280000300800 */
[----:B------:R1:W-:Y:S04]  /*34910*/  STS.128 [R2], R4 ;  /* 0x0000000402007388 */ /* 0x0003e80000000c00 */
[----:B------:R-:W4:Y:S04]  /*34920*/  LDL.LU R35, [R1+0xb14] ;  /* 0x000b140001237983 */ /* 0x000f280000300800 */
[----:B-1----:R-:W4:Y:S04]  /*34930*/  LDL.LU R4, [R1+0x978] ;  /* 0x0009780001047983 */ /* 0x002f280000300800 */
[----:B------:R-:W4:Y:S04]  /*34940*/  LDL.LU R5, [R1+0x97c] ;  /* 0x00097c0001057983 */ /* 0x000f280000300800 */
[----:B------:R-:W4:Y:S04]  /*34950*/  LDL.LU R6, [R1+0xb18] ;  /* 0x000b180001067983 */ /* 0x000f280000300800 */
[----:B------:R-:W4:Y:S04]  /*34960*/  LDL.LU R7, [R1+0xb1c] ;  /* 0x000b1c0001077983 */ /* 0x000f280000300800 */
[----:B--2---:R1:W-:Y:S04]  /*34970*/  STS.128 [R2+0x80], R64 ;  /* 0x0000804002007388 */ /* 0x0043e80000000c00 */
[----:B-1----:R-:W2:Y:S04]  /*34980*/  LDL.LU R64, [R1+0x840] ;  /* 0x0008400001407983 */ /* 0x002ea80000300800 */
[----:B------:R-:W2:Y:S04]  /*34990*/  LDL.LU R65, [R1+0x844] ;  /* 0x0008440001417983 */ /* 0x000ea80000300800 */
[----:B------:R-:W2:Y:S04]  /*349a0*/  LDL.LU R66, [R1+0x960] ;  /* 0x0009600001427983 */ /* 0x000ea80000300800 */
[----:B---3--:R1:W-:Y:S04]  /*349b0*/  STS.128 [R2+0x200], R56 ;  /* 0x0002003802007388 */ /* 0x0083e80000000c00 */
[----:B------:R-:W2:Y:S04]  /*349c0*/  LDL.LU R67, [R1+0x964] ;  /* 0x0009640001437983 */ /* 0x000ea80000300800 */
        /* <DEDUP_REMOVED lines=23> */
[----:B----4-:R1:W-:Y:S04]  /*34b40*/  STS.128 [R2+0x680], R56 ;  /* 0x0006803802007388 */ /* 0x0103e80000000c00 */
[----:B------:R-:W2:Y:S04]  /*34b50*/  LDL.LU R67, [R1+0x49c] ;  /* 0x00049c0001437983 */ /* 0x000ea80000300800 */
[----:B-1----:R-:W4:Y:S04]  /*34b60*/  LDL.LU R56, [R1+0x230] ;  /* 0x0002300001387983 */ /* 0x002f280000300800 */
[----:B------:R-:W4:Y:S04]  /*34b70*/  LDL.LU R57, [R1+0x234] ;  /* 0x0002340001397983 */ /* 0x000f280000300800 */
[----:B------:R-:W4:Y:S04]  /*34b80*/  LDL.LU R58, [R1+0x2f0] ;  /* 0x0002f000013a7983 */ /* 0x000f280000300800 */
[----:B---3--:R1:W-:Y:S04]  /*34b90*/  STS.128 [R2+0x800], R48 ;  /* 0x0008003002007388 */ /* 0x0083e80000000c00 */
[----:B------:R-:W4:Y:S04]  /*34ba0*/  LDL.LU R59, [R1+0x2f4] ;  /* 0x0002f400013b7983 */ /* 0x000f280000300800 */
[----:B------:R3:W-:Y:S04]  /*34bb0*/  STS.128 [R2+0x880], R32 ;  /* 0x0008802002007388 */ /* 0x0007e80000000c00 */
        /* <DEDUP_REMOVED lines=9> */
[----:B-1----:R-:W3:Y:S04]  /*34c50*/  LDL.LU R4, [R1+0x138] ;  /* 0x0001380001047983 */ /* 0x002ee80000300800 */
[----:B------:R-:W3:Y:S04]  /*34c60*/  LDL.LU R5, [R1+0x13c] ;  /* 0x00013c0001057983 */ /* 0x000ee80000300800 */
[----:B------:R-:W3:Y:S04]  /*34c70*/  LDL.LU R6, [R1+0x218] ;  /* 0x0002180001067983 */ /* 0x000ee80000300800 */
[----:B------:R-:W3:Y:S04]  /*34c80*/  LDL.LU R7, [R1+0x21c] ;  /* 0x00021c0001077983 */ /* 0x000ee80000300800 */
[----:B--2---:R-:W-:Y:S04]  /*34c90*/  STS.128 [R2+0xa80], R64 ;  /* 0x000a804002007388 */ /* 0x004fe80000000c00 */
[----:B----4-:R-:W-:Y:S04]  /*34ca0*/  STS.128 [R2+0xc00], R56 ;  /* 0x000c003802007388 */ /* 0x010fe80000000c00 */
[----:B------:R-:W-:Y:S04]  /*34cb0*/  STS.128 [R2+0xc80], R48 ;  /* 0x000c803002007388 */ /* 0x000fe80000000c00 */
[----:B---3--:R-:W-:Y:S04]  /*34cc0*/  STS.128 [R2+0xe00], R32 ;  /* 0x000e002002007388 */ /* 0x008fe80000000c00 */
[----:B------:R1:W-:Y:S04]  /*34cd0*/  STS.128 [R2+0xe80], R4 ;  /* 0x000e800402007388 */ /* 0x0003e80000000c00 */
        /* <DEDUP_REMOVED lines=50> */
[----:B----4-:R4:W-:Y:S04]  /*35000*/  STL.64 [R1+0x560], R48 ;  /* 0x0005603001007387 */ /* 0x0109e80000100a00 */
[----:B------:R1:W-:Y:S04]  /*35010*/  STL.64 [R1+0x568], R50 ;  /* 0x0005683201007387 */ /* 0x0003e80000100a00 */
[----:B-1----:R1:W-:Y:S04]  /*35020*/  STL.64 [R1+0x5b0], R32 ;  /* 0x0005b02001007387 */ /* 0x0023e80000100a00 */
[----:B------:R1:W-:Y:S04]  /*35030*/  STL.64 [R1+0x5b8], R34 ;  /* 0x0005b82201007387 */ /* 0x0003e80000100a00 */
        /* <DEDUP_REMOVED lines=11> */
[----:B------:R-:W4:Y:S04]  /*350f0*/  LDL.LU R35, [R1+0x7c] ;  /* 0x00007c0001237983 */ /* 0x000f280000300800 */
[----:B--2---:R1:W-:Y:S02]  /*35100*/  STS.128 [R2], R4 ;  /* 0x0000000402007388 */ /* 0x0043e40000000c00 */
[----:B-1----:R-:W-:-:S02]  /*35110*/  IMAD.MOV.U32 R4, RZ, RZ, R76 ;  /* 0x000000ffff047224 */ /* 0x002fc400078e004c */
[----:B------:R-:W-:Y:S02]  /*35120*/  IMAD.MOV.U32 R5, RZ, RZ, R77 ;  /* 0x000000ffff057224 */ /* 0x000fe400078e004d */
[----:B------:R-:W-:Y:S02]  /*35130*/  IMAD.MOV.U32 R6, RZ, RZ, R220 ;  /* 0x000000ffff067224 */ /* 0x000fe400078e00dc */
[----:B------:R-:W-:-:S05]  /*35140*/  IMAD.MOV.U32 R7, RZ, RZ, R221 ;  /* 0x000000ffff077224 */ /* 0x000fca00078e00dd */
[----:B------:R1:W-:Y:S01]  /*35150*/  STS.128 [R2+0x400], R4 ;  /* 0x0004000402007388 */ /* 0x0003e20000000c00 */
[----:B------:R-:W-:Y:S02]  /*35160*/  IMAD.MOV.U32 R220, RZ, RZ, R78 ;  /* 0x000000ffffdc7224 */ /* 0x000fe400078e004e */
[----:B------:R-:W-:Y:S02]  /*35170*/  IMAD.MOV.U32 R221, RZ, RZ, R79 ;  /* 0x000000ffffdd7224 */ /* 0x000fe400078e004f */
[----:B-1----:R-:W-:Y:S02]  /*35180*/  IMAD.MOV.U32 R4, RZ, RZ, R52 ;  /* 0x000000ffff047224 */ /* 0x002fe400078e0034 */
[----:B------:R-:W-:Y:S02]  /*35190*/  IMAD.MOV.U32 R5, RZ, RZ, R53 ;  /* 0x000000ffff057224 */ /* 0x000fe400078e0035 */
[----:B------:R-:W-:Y:S02]  /*351a0*/  IMAD.MOV.U32 R6, RZ, RZ, R196 ;  /* 0x000000ffff067224 */ /* 0x000fe400078e00c4 */
[----:B------:R-:W-:-:S05]  /*351b0*/  IMAD.MOV.U32 R7, RZ, RZ, R197 ;  /* 0x000000ffff077224 */ /* 0x000fca00078e00c5 */
[----:B------:R1:W-:Y:S01]  /*351c0*/  STS.128 [R2+0xa00], R4 ;  /* 0x000a000402007388 */ /* 0x0003e20000000c00 */
[----:B------:R-:W-:Y:S02]  /*351d0*/  IMAD.MOV.U32 R196, RZ, RZ, R54 ;  /* 0x000000ffffc47224 */ /* 0x000fe400078e0036 */
[----:B------:R-:W-:Y:S01]  /*351e0*/  IMAD.MOV.U32 R197, RZ, RZ, R55 ;  /* 0x000000ffffc57224 */ /* 0x000fe200078e0037 */
[----:B------:R-:W-:Y:S04]  /*351f0*/  STS.128 [R2+0x480], R220 ;  /* 0x000480dc02007388 */ /* 0x000fe80000000c00 */
[----:B-1----:R-:W3:Y:S04]  /*35200*/  LDL.LU R4, [R1+0xfc0] ;  /* 0x000fc00001047983 */ /* 0x002ee80000300800 */
[----:B------:R-:W3:Y:S04]  /*35210*/  LDL.LU R5, [R1+0xfc4] ;  /* 0x000fc40001057983 */ /* 0x000ee80000300800 */
[----:B------:R-:W3:Y:S04]  /*35220*/  LDL.LU R6, [R1+0x1050] ;  /* 0x0010500001067983 */ /* 0x000ee80000300800 */
[----:B------:R-:W3:Y:S04]  /*35230*/  LDL.LU R7, [R1+0x1054] ;  /* 0x0010540001077983 */ /* 0x000ee80000300800 */
[----:B------:R-:W-:Y:S04]  /*35240*/  STS.128 [R2+0xa80], R196 ;  /* 0x000a80c402007388 */ /* 0x000fe80000000c00 */
[----:B---3--:R1:W-:Y:S04]  /*35250*/  STS.128 [R2+0x80], R56 ;  /* 0x0000803802007388 */ /* 0x0083e80000000c00 */
[----:B----4-:R3:W-:Y:S01]  /*35260*/  STS.128 [R2+0x200], R48 ;  /* 0x0002003002007388 */ /* 0x0107e20000000c00 */
[----:B-1----:R-:W-:-:S02]  /*35270*/  IMAD.MOV.U32 R58, RZ, RZ, R212 ;  /* 0x000000ffff3a7224 */ /* 0x002fc400078e00d4 */
[----:B------:R-:W-:Y:S02]  /*35280*/  IMAD.MOV.U32 R59, RZ, RZ, R213 ;  /* 0x000000ffff3b7224 */ /* 0x000fe400078e00d5 */
[----:B------:R-:W-:Y:S02]  /*35290*/  IMAD.MOV.U32 R56, RZ, RZ, R68 ;  /* 0x000000ffff387224 */ /* 0x000fe400078e0044 */
[----:B------:R-:W-:Y:S01]  /*352a0*/  IMAD.MOV.U32 R57, RZ, RZ, R69 ;  /* 0x000000ffff397224 */ /* 0x000fe200078e0045 */
[----:B------:R1:W-:Y:S01]  /*352b0*/  STS.128 [R2+0x280], R32 ;  /* 0x0002802002007388 */ /* 0x0003e20000000c00 */
[----:B---3--:R-:W-:Y:S02]  /*352c0*/  IMAD.MOV.U32 R50, RZ, RZ, R40 ;  /* 0x000000ffff327224 */ /* 0x008fe400078e0028 */
[----:B------:R-:W-:Y:S02]  /*352d0*/  IMAD.MOV.U32 R51, RZ, RZ, R41 ;  /* 0x000000ffff337224 */ /* 0x000fe400078e0029 */
[----:B------:R-:W-:-:S02]  /*352e0*/  IMAD.MOV.U32 R212, RZ, RZ, R70 ;  /* 0x000000ffffd47224 */ /* 0x000fc400078e0046 */
[----:B------:R-:W-:Y:S02]  /*352f0*/  IMAD.MOV.U32 R213, RZ, RZ, R71 ;  /* 0x000000ffffd57224 */ /* 0x000fe400078e0047 */
[----:B------:R-:W-:Y:S02]  /*35300*/  IMAD.MOV.U32 R48, RZ, RZ, R44 ;  /* 0x000000ffff307224 */ /* 0x000fe400078e002c */
[----:B-1----:R-:W-:Y:S02]  /*35310*/  IMAD.MOV.U32 R32, RZ, RZ, R60 ;  /* 0x000000ffff207224 */ /* 0x002fe400078e003c */
[----:B------:R-:W-:Y:S02]  /*35320*/  IMAD.MOV.U32 R33, RZ, RZ, R61 ;  /* 0x000000ffff217224 */ /* 0x000fe400078e003d */
[----:B------:R-:W-:Y:S02]  /*35330*/  IMAD.MOV.U32 R34, RZ, RZ, R204 ;  /* 0x000000ffff227224 */ /* 0x000fe400078e00cc */
[----:B------:R-:W-:-:S02]  /*35340*/  IMAD.MOV.U32 R35, RZ, RZ, R205 ;  /* 0x000000ffff237224 */ /* 0x000fc400078e00cd */
[----:B------:R-:W-:-:S03]  /*35350*/  IMAD.MOV.U32 R204, RZ, RZ, R62 ;  /* 0x000000ffffcc7224 */ /* 0x000fc600078e003e */
[----:B------:R1:W-:Y:S01]  /*35360*/  STS.128 [R2+0x800], R32 ;  /* 0x0008002002007388 */ /* 0x0003e20000000c00 */
[----:B------:R-:W-:Y:S02]  /*35370*/  IMAD.MOV.U32 R205, RZ, RZ, R63 ;  /* 0x000000ffffcd7224 */ /* 0x000fe400078e003f */
[----:B------:R-:W-:Y:S02]  /*35380*/  IMAD.MOV.U32 R49, RZ, RZ, R45 ;  /* 0x000000ffff317224 */ /* 0x000fe400078e002d */
[----:B------:R-:W-:Y:S02]  /*35390*/  IMAD.MOV.U32 R40, RZ, RZ, R46 ;  /* 0x000000ffff287224 */ /* 0x000fe400078e002e */
[----:B------:R-:W-:Y:S01]  /*353a0*/  IMAD.MOV.U32 R41, RZ, RZ, R47 ;  /* 0x000000ffff297224 */ /* 0x000fe200078e002f */
[----:B------:R-:W-:Y:S01]  /*353b0*/  STS.128 [R2+0x600], R56 ;  /* 0x0006003802007388 */ /* 0x000fe20000000c00 */
[----:B-1----:R-:W-:Y:S02]  /*353c0*/  IMAD.MOV.U32 R34, RZ, RZ, R24 ;  /* 0x000000ffff227224 */ /* 0x002fe400078e0018 */
[----:B------:R-:W-:-:S02]  /*353d0*/  IMAD.MOV.U32 R35, RZ, RZ, R25 ;  /* 0x000000ffff237224 */ /* 0x000fc400078e0019 */
[----:B------:R-:W-:Y:S02]  /*353e0*/  IMAD.MOV.U32 R32, RZ, RZ, R28 ;  /* 0x000000ffff207224 */ /* 0x000fe400078e001c */
[----:B------:R-:W-:Y:S02]  /*353f0*/  IMAD.MOV.U32 R33, RZ, RZ, R29 ;  /* 0x000000ffff217224 */ /* 0x000fe400078e001d */
[----:B------:R-:W-:Y:S02]  /*35400*/  IMAD.MOV.U32 R24, RZ, RZ, R30 ;  /* 0x000000ffff187224 */ /* 0x000fe400078e001e */
[----:B------:R-:W-:Y:S01]  /*35410*/  IMAD.MOV.U32 R25, RZ, RZ, R31 ;  /* 0x000000ffff197224 */ /* 0x000fe200078e001f */
[----:B------:R-:W-:Y:S04]  /*35420*/  STS.128 [R2+0x680], R212 ;  /* 0x000680d402007388 */ /* 0x000fe80000000c00 */
[----:B------:R-:W-:Y:S04]  /*35430*/  STS.128 [R2+0x880], R204 ;  /* 0x000880cc02007388 */ /* 0x000fe80000000c00 */
[----:B------:R-:W-:Y:S04]  /*35440*/  STS.128 [R2+0xc00], R48 ;  /* 0x000c003002007388 */ /* 0x000fe80000000c00 */
[----:B------:R-:W-:Y:S04]  /*35450*/  STS.128 [R2+0xc80], R40 ;  /* 0x000c802802007388 */ /* 0x000fe80000000c00 */
[----:B------:R-:W-:Y:S04]  /*35460*/  STS.128 [R2+0xe00], R32 ;  /* 0x000e002002007388 */ /* 0x000fe80000000c00 */
        /* <DEDUP_REMOVED lines=128> */
[----:B-1----:R-:W4:Y:S04]  /*35c70*/  LDL.LU R4, [R1+0x1d0] ;  /* 0x0001d00001047983 */ /* 0x002f280000300800 */
[----:B------:R-:W4:Y:S04]  /*35c80*/  LDL.LU R5, [R1+0x1d4] ;  /* 0x0001d40001057983 */ /* 0x000f280000300800 */
[----:B------:R-:W4:Y:S04]  /*35c90*/  LDL.LU R6, [R1+0x240] ;  /* 0x0002400001067983 */ /* 0x000f280000300800 */
[----:B------:R-:W1:Y:S04]  /*35ca0*/  LDS.128 R24, [R0] ;  /* 0x0000000000187984 */ /* 0x000e680000000c00 */
[----:B------:R-:W3:Y:S04]  /*35cb0*/  LDS.128 R32, [R0+0x1000] ;  /* 0x0010000000207984 */ /* 0x000ee80000000c00 */
[----:B------:R-:W4:Y:S04]  /*35cc0*/  LDL.LU R7, [R1+0x244] ;  /* 0x0002440001077983 */ /* 0x000f280000300800 */
        /* <DEDUP_REMOVED lines=45> */
[----:B-1----:R-:W-:Y:S04]  /*35fa0*/  STL.64 [R1+0x7e0], R24 ;  /* 0x0007e01801007387 */ /* 0x002fe80000100a00 */
        /* <DEDUP_REMOVED lines=13> */
[----:B-1----:R-:W2:Y:S04]  /*36080*/  LDL.LU R26, [R1+0xe0] ;  /* 0x0000e000011a7983 */ /* 0x002ea80000300800 */
[----:B------:R1:W-:Y:S04]  /*36090*/  STS.128 [R2], R4 ;  /* 0x0000000402007388 */ /* 0x0003e80000000c00 */
[----:B------:R-:W2:Y:S04]  /*360a0*/  LDL.LU R27, [R1+0xe4] ;  /* 0x0000e400011b7983 */ /* 0x000ea80000300800 */
[----:B-1----:R-:W2:Y:S04]  /*360b0*/  LDL.LU R6, [R1+0xe8] ;  /* 0x0000e80001067983 */ /* 0x002ea80000300800 */
[----:B------:R-:W2:Y:S04]  /*360c0*/  LDL.LU R7, [R1+0xec] ;  /* 0x0000ec0001077983 */ /* 0x000ea80000300800 */
[----:B---3--:R1:W-:Y:S04]  /*360d0*/  STS.128 [R2+0x200], R32 ;  /* 0x0002002002007388 */ /* 0x0083e80000000c00 */
[----:B-1----:R-:W3:Y:S04]  /*360e0*/  LDL.LU R34, [R1+0x10] ;  /* 0x0000100001227983 */ /* 0x002ee80000300800 */
[----:B----4-:R1:W-:Y:S04]  /*360f0*/  STS.128 [R2+0x280], R28 ;  /* 0x0002801c02007388 */ /* 0x0103e80000000c00 */
[----:B------:R-:W3:Y:S04]  /*36100*/  LDL.LU R35, [R1+0x14] ;  /* 0x0000140001237983 */ /* 0x000ee80000300800 */
[----:B-1----:R-:W4:Y:S04]  /*36110*/  LDL.LU R30, [R1+0x18] ;  /* 0x00001800011e7983 */ /* 0x002f280000300800 */
[----:B------:R-:W4:Y:S01]  /*36120*/  LDL.LU R31, [R1+0x1c] ;  /* 0x00001c00011f7983 */ /* 0x000f220000300800 */
[----:B------:R-:W-:-:S02]  /*36130*/  IMAD.MOV.U32 R4, RZ, RZ, R218 ;  /* 0x000000ffff047224 */ /* 0x000fc400078e00da */
[----:B------:R-:W-:Y:S02]  /*36140*/  IMAD.MOV.U32 R5, RZ, RZ, R219 ;  /* 0x000000ffff057224 */ /* 0x000fe400078e00db */
[----:B------:R-:W-:Y:S02]  /*36150*/  IMAD.MOV.U32 R24, RZ, RZ, R216 ;  /* 0x000000ffff187224 */ /* 0x000fe400078e00d8 */
[----:B------:R-:W-:Y:S01]  /*36160*/  IMAD.MOV.U32 R25, RZ, RZ, R217 ;  /* 0x000000ffff197224 */ /* 0x000fe200078e00d9 */
[----:B--2---:R1:W-:Y:S01]  /*36170*/  STS.128 [R2+0x480], R4 ;  /* 0x0004800402007388 */ /* 0x0043e20000000c00 */
[----:B------:R-:W-:Y:S02]  /*36180*/  IMAD.MOV.U32 R28, RZ, RZ, R210 ;  /* 0x000000ffff1c7224 */ /* 0x000fe400078e00d2 */
[----:B------:R-:W-:Y:S01]  /*36190*/  IMAD.MOV.U32 R29, RZ, RZ, R211 ;  /* 0x000000ffff1d7224 */ /* 0x000fe200078e00d3 */
[----:B------:R2:W-:Y:S01]  /*361a0*/  STS.128 [R2+0x400], R24 ;  /* 0x0004001802007388 */ /* 0x0005e20000000c00 */
[----:B-1----:R-:W-:-:S02]  /*361b0*/  IMAD.MOV.U32 R4, RZ, RZ, R192 ;  /* 0x000000ffff047224 */ /* 0x002fc400078e00c0 */
[----:B------:R-:W-:Y:S02]  /*361c0*/  IMAD.MOV.U32 R5, RZ, RZ, R193 ;  /* 0x000000ffff057224 */ /* 0x000fe400078e00c1 */
[----:B------:R-:W-:Y:S02]  /*361d0*/  IMAD.MOV.U32 R6, RZ, RZ, R240 ;  /* 0x000000ffff067224 */ /* 0x000fe400078e00f0 */
[----:B------:R-:W-:Y:S02]  /*361e0*/  IMAD.MOV.U32 R7, RZ, RZ, R241 ;  /* 0x000000ffff077224 */ /* 0x000fe400078e00f1 */
[----:B--2---:R-:W-:Y:S02]  /*361f0*/  IMAD.MOV.U32 R24, RZ, RZ, R200 ;  /* 0x000000ffff187224 */ /* 0x004fe400078e00c8 */
[----:B------:R-:W-:Y:S01]  /*36200*/  IMAD.MOV.U32 R25, RZ, RZ, R201 ;  /* 0x000000ffff197224 */ /* 0x000fe200078e00c9 */
[----:B------:R1:W-:Y:S01]  /*36210*/  STS.128 [R2+0xa00], R4 ;  /* 0x000a000402007388 */ /* 0x0003e20000000c00 */
[----:B------:R-:W-:-:S02]  /*36220*/  IMAD.MOV.U32 R26, RZ, RZ, R248 ;  /* 0x000000ffff1a7224 */ /* 0x000fc400078e00f8 */
[----:B------:R-:W-:Y:S02]  /*36230*/  IMAD.MOV.U32 R27, RZ, RZ, R249 ;  /* 0x000000ffff1b7224 */ /* 0x000fe400078e00f9 */
[----:B------:R-:W-:-:S03]  /*36240*/  IMAD.MOV.U32 R32, RZ, RZ, R208 ;  /* 0x000000ffff207224 */ /* 0x000fc600078e00d0 */
[----:B------:R2:W-:Y:S01]  /*36250*/  STS.128 [R2+0x800], R24 ;  /* 0x0008001802007388 */ /* 0x0005e20000000c00 */
[----:B------:R-:W-:-:S03]  /*36260*/  IMAD.MOV.U32 R33, RZ, RZ, R209 ;  /* 0x000000ffff217224 */ /* 0x000fc600078e00d1 */
[----:B-1----:R-:W4:Y:S04]  /*36270*/  LDL.LU R4, [R1+0x1120] ;  /* 0x0011200001047983 */ /* 0x002f280000300800 */
[----:B------:R-:W4:Y:S04]  /*36280*/  LDL.LU R5, [R1+0x1124] ;  /* 0x0011240001057983 */ /* 0x000f280000300800 */
[----:B------:R-:W4:Y:S01]  /*36290*/  LDL.LU R6, [R1+0x1190] ;  /* 0x0011900001067983 */ /* 0x000f220000300800 */
[----:B--2---:R-:W-:-:S03]  /*362a0*/  IMAD.MOV.U32 R26, RZ, RZ, R16 ;  /* 0x000000ffff1a7224 */ /* 0x004fc600078e0010 */
[----:B------:R-:W3:Y:S01]  /*362b0*/  LDL.LU R7, [R1+0x1194] ;  /* 0x0011940001077983 */ /* 0x000ee20000300800 */
        /* <DEDUP_REMOVED lines=14> */
[----:B---3--:R-:W-:Y:S04]  /*363a0*/  STS.128 [R2+0x600], R32 ;  /* 0x0006002002007388 */ /* 0x008fe80000000c00 */
[----:B----4-:R1:W-:Y:S02]  /*363b0*/  STS.128 [R2+0x680], R28 ;  /* 0x0006801c02007388 */ /* 0x0103e40000000c00 */
[----:B-1----:R-:W-:-:S02]  /*363c0*/  IMAD.MOV.U32 R30, RZ, RZ, R232 ;  /* 0x000000ffff1e7224 */ /* 0x002fc400078e00e8 */
[----:B------:R-:W-:Y:S02]  /*363d0*/  IMAD.MOV.U32 R31, RZ, RZ, R233 ;  /* 0x000000ffff1f7224 */ /* 0x000fe400078e00e9 */
[----:B------:R-:W-:Y:S02]  /*363e0*/  IMAD.MOV.U32 R28, RZ, RZ, R36 ;  /* 0x000000ffff1c7224 */ /* 0x000fe400078e0024 */
[----:B------:R-:W-:Y:S02]  /*363f0*/  IMAD.MOV.U32 R29, RZ, RZ, R37 ;  /* 0x000000ffff1d7224 */ /* 0x000fe400078e0025 */
[----:B------:R-:W-:Y:S02]  /*36400*/  IMAD.MOV.U32 R232, RZ, RZ, R38 ;  /* 0x000000ffffe87224 */ /* 0x000fe400078e0026 */
[----:B------:R-:W-:Y:S01]  /*36410*/  IMAD.MOV.U32 R233, RZ, RZ, R39 ;  /* 0x000000ffffe97224 */ /* 0x000fe200078e0027 */
        /* <DEDUP_REMOVED lines=129> */
[----:B-1----:R-:W3:Y:S04]  /*36c30*/  LDL.LU R4, [R1+0x500] ;  /* 0x0005000001047983 */ /* 0x002ee80000300800 */
[----:B------:R-:W3:Y:S04]  /*36c40*/  LDL.LU R5, [R1+0x504] ;  /* 0x0005040001057983 */ /* 0x000ee80000300800 */
[----:B------:R-:W3:Y:S04]  /*36c50*/  LDL.LU R6, [R1+0x630] ;  /* 0x0006300001067983 */ /* 0x000ee80000300800 */
[----:B------:R-:W3:Y:S04]  /*36c60*/  LDL.LU R7, [R1+0x634] ;  /* 0x0006340001077983 */ /* 0x000ee80000300800 */
        /* <DEDUP_REMOVED lines=71> */
[----:B-1----:R-:W2:Y:S04]  /*370e0*/  LDL.LU R28, [R1] ;  /* 0x00000000011c7983 */ /* 0x002ea80000300800 */
        /* <DEDUP_REMOVED lines=10> */
[----:B------:R1:W-:Y:S04]  /*37190*/  STS.128 [R2+0x400], R16 ;  /* 0x0004001002007388 */ /* 0x0003e80000000c00 */
[----:B------:R-:W3:Y:S04]  /*371a0*/  LDL.LU R23, [R1+0x114] ;  /* 0x0001140001177983 */ /* 0x000ee80000300800 */
[----:B------:R1:W-:Y:S04]  /*371b0*/  STS.128 [R2+0x480], R4 ;  /* 0x0004800402007388 */ /* 0x0003e80000000c00 */
[----:B-1----:R-:W2:Y:S04]  /*371c0*/  LDL.LU R18, [R1+0x118] ;  /* 0x0001180001127983 */ /* 0x002ea80000300800 */
[----:B------:R-:W2:Y:S04]  /*371d0*/  LDL.LU R19, [R1+0x11c] ;  /* 0x00011c0001137983 */ /* 0x000ea80000300800 */
[----:B------:R-:W2:Y:S04]  /*371e0*/  LDL.LU R6, [R1+0x60] ;  /* 0x0000600001067983 */ /* 0x000ea80000300800 */
[----:B------:R-:W2:Y:S01]  /*371f0*/  LDL.LU R7, [R1+0x64] ;  /* 0x0000640001077983 */ /* 0x000ea20000300800 */
[----:B------:R-:W-:-:S02]  /*37200*/  IMAD.MOV.U32 R20, RZ, RZ, R244 ;  /* 0x000000ffff147224 */ /* 0x000fc400078e00f4 */
[----:B------:R-:W-:Y:S02]  /*37210*/  IMAD.MOV.U32 R21, RZ, RZ, R245 ;  /* 0x000000ffff157224 */ /* 0x000fe400078e00f5 */
[----:B------:R-:W-:Y:S02]  /*37220*/  IMAD.MOV.U32 R4, RZ, RZ, R236 ;  /* 0x000000ffff047224 */ /* 0x000fe400078e00ec */
[----:B------:R-:W-:Y:S01]  /*37230*/  IMAD.MOV.U32 R5, RZ, RZ, R237 ;  /* 0x000000ffff057224 */ /* 0x000fe200078e00ed */
[----:B----4-:R1:W-:Y:S04]  /*37240*/  STS.128 [R2+0x680], R24 ;  /* 0x0006801802007388 */ /* 0x0103e80000000c00 */
[----:B---3--:R3:W-:Y:S04]  /*37250*/  STS.128 [R2+0x800], R20 ;  /* 0x0008001402007388 */ /* 0x0087e80000000c00 */
[----:B-1----:R-:W4:Y:S04]  /*37260*/  LDL.LU R26, [R1+0x68] ;  /* 0x00006800011a7983 */ /* 0x002f280000300800 */
[----:B------:R-:W4:Y:S04]  /*37270*/  LDL.LU R27, [R1+0x6c] ;  /* 0x00006c00011b7983 */ /* 0x000f280000300800 */
[----:B---3--:R-:W3:Y:S04]  /*37280*/  LDL.LU R22, [R1+0x50] ;  /* 0x0000500001167983 */ /* 0x008ee80000300800 */
[----:B------:R-:W3:Y:S04]  /*37290*/  LDL.LU R23, [R1+0x54] ;  /* 0x0000540001177983 */ /* 0x000ee80000300800 */
[----:B--2---:R1:W-:Y:S04]  /*372a0*/  STS.128 [R2+0xa00], R4 ;  /* 0x000a000402007388 */ /* 0x0043e80000000c00 */
[----:B-1----:R-:W2:Y:S04]  /*372b0*/  LDL.LU R6, [R1+0x58] ;  /* 0x0000580001067983 */ /* 0x002ea80000300800 */
[----:B------:R-:W2:Y:S01]  /*372c0*/  LDL.LU R7, [R1+0x5c] ;  /* 0x00005c0001077983 */ /* 0x000ea20000300800 */
[----:B------:R-:W-:-:S02]  /*372d0*/  IMAD.MOV.U32 R4, RZ, RZ, R226 ;  /* 0x000000ffff047224 */ /* 0x000fc400078e00e2 */
[----:B------:R-:W-:Y:S02]  /*372e0*/  IMAD.MOV.U32 R5, RZ, RZ, R227 ;  /* 0x000000ffff057224 */ /* 0x000fe400078e00e3 */
[----:B------:R-:W-:Y:S02]  /*372f0*/  IMAD.MOV.U32 R16, RZ, RZ, R246 ;  /* 0x000000ffff107224 */ /* 0x000fe400078e00f6 */
[----:B------:R-:W-:Y:S02]  /*37300*/  IMAD.MOV.U32 R17, RZ, RZ, R247 ;  /* 0x000000ffff117224 */ /* 0x000fe400078e00f7 */
[----:B------:R-:W-:-:S03]  /*37310*/  IMAD.MOV.U32 R24, RZ, RZ, R238 ;  /* 0x000000ffff187224 */ /* 0x000fc600078e00ee */
[----:B------:R1:W-:Y:S01]  /*37320*/  STS.128 [R2+0x880], R16 ;  /* 0x0008801002007388 */ /* 0x0003e20000000c00 */
[----:B------:R-:W-:Y:S02]  /*37330*/  IMAD.MOV.U32 R25, RZ, RZ, R239 ;  /* 0x000000ffff197224 */ /* 0x000fe400078e00ef */
[----:B------:R-:W-:Y:S02]  /*37340*/  IMAD.MOV.U32 R20, RZ, RZ, R224 ;  /* 0x000000ffff147224 */ /* 0x000fe400078e00e0 */
[----:B------:R-:W-:Y:S01]  /*37350*/  IMAD.MOV.U32 R21, RZ, RZ, R225 ;  /* 0x000000ffff157224 */ /* 0x000fe200078e00e1 */
[----:B------:R-:W-:Y:S01]  /*37360*/  STS.128 [R2+0x600], R28 ;  /* 0x0006001c02007388 */ /* 0x000fe20000000c00 */
[----:B-1----:R-:W-:Y:S02]  /*37370*/  IMAD.MOV.U32 R18, RZ, RZ, R8 ;  /* 0x000000ffff127224 */ /* 0x002fe400078e0008 */
[----:B------:R-:W-:Y:S02]  /*37380*/  IMAD.MOV.U32 R19, RZ, RZ, R9 ;  /* 0x000000ffff137224 */ /* 0x000fe400078e0009 */
[----:B------:R-:W-:-:S02]  /*37390*/  IMAD.MOV.U32 R16, RZ, RZ, R12 ;  /* 0x000000ffff107224 */ /* 0x000fc400078e000c */
[----:B------:R-:W-:Y:S02]  /*373a0*/  IMAD.MOV.U32 R17, RZ, RZ, R13 ;  /* 0x000000ffff117224 */ /* 0x000fe400078e000d */
[----:B------:R-:W-:Y:S02]  /*373b0*/  IMAD.MOV.U32 R8, RZ, RZ, R14 ;  /* 0x000000ffff087224 */ /* 0x000fe400078e000e */
[----:B------:R-:W-:Y:S01]  /*373c0*/  IMAD.MOV.U32 R9, RZ, RZ, R15 ;  /* 0x000000ffff097224 */ /* 0x000fe200078e000f */
[----:B------:R-:W-:Y:S04]  /*373d0*/  STS.128 [R2+0xe00], R16 ;  /* 0x000e001002007388 */ /* 0x000fe80000000c00 */
[----:B------:R-:W-:Y:S04]  /*373e0*/  STS.128 [R2+0xe80], R8 ;  /* 0x000e800802007388 */ /* 0x000fe80000000c00 */
[----:B----4-:R-:W-:Y:S04]  /*373f0*/  STS.128 [R2+0xa80], R24 ;  /* 0x000a801802007388 */ /* 0x010fe80000000c00 */
[----:B---3--:R-:W-:Y:S04]  /*37400*/  STS.128 [R2+0xc00], R20 ;  /* 0x000c001402007388 */ /* 0x008fe80000000c00 */
[----:B--2---:R1:W-:Y:S04]  /*37410*/  STS.128 [R2+0xc80], R4 ;  /* 0x000c800402007388 */ /* 0x0043e80000000c00 */
        /* <DEDUP_REMOVED lines=245> */
[----:B------:R1:W-:Y:S04]  /*38370*/  STS.128 [R2+0x880], R8 ;  /* 0x0008800802007388 */ /* 0x0003e80000000c00 */
[----:B------:R-:W-:Y:S01]  /*38380*/  STS.128 [R2+0x600], R20 ;  /* 0x0006001402007388 */ /* 0x000fe20000000c00 */
        /* <DEDUP_REMOVED lines=253> */
[----:B-1----:R-:W2:Y:S04]  /*39360*/  LDL.LU R12, [R1+0x5a8] ;  /* 0x0005a800010c7983 */ /* 0x002ea80000300800 */
[----:B------:R-:W2:Y:S04]  /*39370*/  LDL.LU R13, [R1+0x5ac] ;  /* 0x0005ac00010d7983 */ /* 0x000ea80000300800 */
[----:B------:R-:W2:Y:S04]  /*39380*/  LDL.LU R14, [R1+0x5e8] ;  /* 0x0005e800010e7983 */ /* 0x000ea80000300800 */
[----:B------:R-:W2:Y:S04]  /*39390*/  LDL.LU R15, [R1+0x5ec] ;  /* 0x0005ec00010f7983 */ /* 0x000ea80000300800 */
[----:B---3--:R-:W3:Y:S04]  /*393a0*/  LDL.LU R10, [R1+0x150] ;  /* 0x00015000010a7983 */ /* 0x008ee80000300800 */
[----:B------:R1:W-:Y:S04]  /*393b0*/  STS.128 [R2+0xa00], R4 ;  /* 0x000a000402007388 */ /* 0x0003e80000000c00 */
[----:B------:R-:W3:Y:S04]  /*393c0*/  LDL.LU R11, [R1+0x154] ;  /* 0x00015400010b7983 */ /* 0x000ee80000300800 */
[----:B-1----:R-:W2:Y:S04]  /*393d0*/  LDL.LU R6, [R1+0x158] ;  /* 0x0001580001067983 */ /* 0x002ea80000300800 */
[----:B------:R-:W2:Y:S01]  /*393e0*/  LDL.LU R7, [R1+0x15c] ;  /* 0x00015c0001077983 */ /* 0x000ea20000300800 */
[----:B------:R-:W-:-:S02]  /*393f0*/  IMAD.MOV.U32 R4, RZ, RZ, R118 ;  /* 0x000000ffff047224 */ /* 0x000fc400078e0076 */
[----:B------:R-:W-:Y:S02]  /*39400*/  IMAD.MOV.U32 R5, RZ, RZ, R119 ;  /* 0x000000ffff057224 */ /* 0x000fe400078e0077 */
[----:B------:R-:W-:Y:S02]  /*39410*/  IMAD.MOV.U32 R8, RZ, RZ, R116 ;  /* 0x000000ffff087224 */ /* 0x000fe400078e0074 */
[----:B------:R-:W-:Y:S01]  /*39420*/  IMAD.MOV.U32 R9, RZ, RZ, R117 ;  /* 0x000000ffff097224 */ /* 0x000fe200078e0075 */
[----:B--2---:R1:W-:Y:S04]  /*39430*/  STS.128 [R2+0xe80], R4 ;  /* 0x000e800402007388 */ /* 0x0043e80000000c00 */
[----:B-1----:R-:W4:Y:S04]  /*39440*/  LDL.LU R4, [R1+0x14b0] ;  /* 0x0014b00001047983 */ /* 0x002f280000300800 */
[----:B------:R-:W4:Y:S04]  /*39450*/  LDL.LU R5, [R1+0x14b4] ;  /* 0x0014b40001057983 */ /* 0x000f280000300800 */
[----:B------:R-:W4:Y:S04]  /*39460*/  LDL.LU R6, [R1+0x14a0] ;  /* 0x0014a00001067983 */ /* 0x000f280000300800 */
[----:B------:R-:W4:Y:S04]  /*39470*/  LDL.LU R7, [R1+0x14a4] ;  /* 0x0014a40001077983 */ /* 0x000f280000300800 */
[----:B------:R-:W-:Y:S04]  /*39480*/  STS.128 [R2+0xa80], R20 ;  /* 0x000a801402007388 */ /* 0x000fe80000000c00 */
[----:B----4-:R-:W-:Y:S04]  /*39490*/  STS.128 [R2+0xc00], R16 ;  /* 0x000c001002007388 */ /* 0x010fe80000000c00 */
[----:B------:R-:W-:Y:S04]  /*394a0*/  STS.128 [R2+0xc80], R12 ;  /* 0x000c800c02007388 */ /* 0x000fe80000000c00 */
[----:B---3--:R-:W-:Y:S04]  /*394b0*/  STS.128 [R2+0xe00], R8 ;  /* 0x000e000802007388 */ /* 0x008fe80000000c00 */
[----:B------:R-:W-:Y:S06]  /*394c0*/  BAR.SYNC.DEFER_BLOCKING 0x0 ;  /* 0x0000000000007b1d */ /* 0x000fec0000010000 */
[----:B------:R-:W1:Y:S04]  /*394d0*/  LDS.128 R8, [R0] ;  /* 0x0000000000087984 */ /* 0x000e680000000c00 */
[----:B------:R-:W3:Y:S04]  /*394e0*/  LDS.128 R16, [R0+0x1000] ;  /* 0x0010000000107984 */ /* 0x000ee80000000c00 */
[----:B------:R-:W4:Y:S04]  /*394f0*/  LDS.128 R12, [R0+0x2000] ;  /* 0x00200000000c7984 */ /* 0x000f280000000c00 */
[----:B------:R-:W-:Y:S04]  /*39500*/  LDS.128 R248, [R140+0x3000] ;  /* 0x003000008cf87984 */ /* 0x000fe80000000c00 */
[----:B------:R-:W-:Y:S04]  /*39510*/  LDS.128 R244, [R3] ;  /* 0x0000000003f47984 */ /* 0x000fe80000000c00 */
[----:B------:R-:W-:Y:S04]  /*39520*/  LDS.128 R240, [R3+0x1000] ;  /* 0x0010000003f07984 */ /* 0x000fe80000000c00 */
[----:B------:R-:W-:Y:S04]  /*39530*/  LDS.128 R236, [R3+0x2000] ;  /* 0x0020000003ec7984 */ /* 0x000fe80000000c00 */
[----:B------:R-:W-:Y:S04]  /*39540*/  LDS.128 R232, [R3+0x3000] ;  /* 0x0030000003e87984 */ /* 0x000fe80000000c00 */
[----:B------:R-:W-:Y:S04]  /*39550*/  LDS.128 R228, [R252] ;  /* 0x00000000fce47984 */ /* 0x000fe80000000c00 */
[----:B------:R-:W-:Y:S04]  /*39560*/  LDS.128 R224, [R252+0x1000] ;  /* 0x00100000fce07984 */ /* 0x000fe80000000c00 */
        /* <DEDUP_REMOVED lines=9> */
[----:B------:R-:W-:Y:S04]  /*39600*/  LDS.128 R220, [R252+0x2000] ;  /* 0x00200000fcdc7984 */ /* 0x000fe80000000c00 */
[----:B------:R-:W-:Y:S04]  /*39610*/  LDS.128 R216, [R252+0x3000] ;  /* 0x00300000fcd87984 */ /* 0x000fe80000000c00 */
        /* <DEDUP_REMOVED lines=8> */
[----:B-1----:R1:W-:Y:S04]  /*396a0*/  STL.64 [R1], R8 ;  /* 0x0000000801007387 */ /* 0x0023e80000100a00 */
        /* <DEDUP_REMOVED lines=17> */
[----:B------:R1:W-:Y:S04]  /*397c0*/  STS.128 [R2], R4 ;  /* 0x0000000402007388 */ /* 0x0003e80000000c00 */
        /* <DEDUP_REMOVED lines=10> */
[----:B-1----:R-:W3:Y:S04]  /*39870*/  LDL.LU R16, [R1+0x1398] ;  /* 0x0013980001107983 */ /* 0x002ee80000300800 */
[----:B------:R-:W3:Y:S04]  /*39880*/  LDL.LU R17, [R1+0x139c] ;  /* 0x00139c0001117983 */ /* 0x000ee80000300800 */
[----:B------:R-:W3:Y:S04]  /*39890*/  LDL.LU R18, [R1+0x1388] ;  /* 0x0013880001127983 */ /* 0x000ee80000300800 */
[----:B------:R-:W3:Y:S04]  /*398a0*/  LDL.LU R19, [R1+0x138c] ;  /* 0x00138c0001137983 */ /* 0x000ee80000300800 */
[----:B----4-:R-:W-:Y:S04]  /*398b0*/  STS.128 [R2+0x400], R8 ;  /* 0x0004000802007388 */ /* 0x010fe80000000c00 */
[----:B------:R-:W-:Y:S04]  /*398c0*/  STS.128 [R2+0x280], R12 ;  /* 0x0002800c02007388 */ /* 0x000fe80000000c00 */
[----:B------:R1:W-:Y:S04]  /*398d0*/  STS.128 [R2+0x480], R4 ;  /* 0x0004800402007388 */ /* 0x0003e80000000c00 */
        /* <DEDUP_REMOVED lines=12> */
[----:B--2---:R-:W-:Y:S04]  /*399a0*/  STS.128 [R2+0x600], R20 ;  /* 0x0006001402007388 */ /* 0x004fe80000000c00 */
[----:B---3--:R-:W-:Y:S04]  /*399b0*/  STS.128 [R2+0x680], R16 ;  /* 0x0006801002007388 */ /* 0x008fe80000000c00 */
[----:B----4-:R1:W-:Y:S04]  /*399c0*/  STS.128 [R2+0x800], R4 ;  /* 0x0008000402007388 */ /* 0x0103e80000000c00 */
[----:B-1----:R-:W2:Y:S04]  /*399d0*/  LDL.LU R4, [R1+0x12b8] ;  /* 0x0012b80001047983 */ /* 0x002ea80000300800 */
[----:B------:R-:W2:Y:S04]  /*399e0*/  LDL.LU R5, [R1+0x12bc] ;  /* 0x0012bc0001057983 */ /* 0x000ea80000300800 */
[----:B------:R-:W2:Y:S04]  /*399f0*/  LDL.LU R6, [R1+0x12a8] ;  /* 0x0012a80001067983 */ /* 0x000ea80000300800 */
[----:B------:R1:W-:Y:S04]  /*39a00*/  STS.128 [R2+0x880], R8 ;  /* 0x0008800802007388 */ /* 0x0003e80000000c00 */
[----:B------:R-:W2:Y:S04]  /*39a10*/  LDL.LU R7, [R1+0x12ac] ;  /* 0x0012ac0001077983 */ /* 0x000ea80000300800 */
[----:B------:R3:W-:Y:S04]  /*39a20*/  STS.128 [R2+0xa00], R12 ;  /* 0x000a000c02007388 */ /* 0x0007e80000000c00 */
[----:B-1----:R-:W4:Y:S04]  /*39a30*/  LDL.LU R9, [R1+0x1234] ;  /* 0x0012340001097983 */ /* 0x002f280000300800 */
[----:B------:R-:W4:Y:S04]  /*39a40*/  LDL.LU R10, [R1+0x1220] ;  /* 0x00122000010a7983 */ /* 0x000f280000300800 */
[----:B------:R-:W4:Y:S04]  /*39a50*/  LDL.LU R11, [R1+0x1224] ;  /* 0x00122400010b7983 */ /* 0x000f280000300800 */
[----:B---3--:R-:W3:Y:S04]  /*39a60*/  LDL.LU R12, [R1+0x1238] ;  /* 0x00123800010c7983 */ /* 0x008ee80000300800 */
        /* <DEDUP_REMOVED lines=12> */
[----:B------:R1:W5:Y:S04]  /*39b30*/  LDL.LU R36, [R1+0x10c0] ;  /* 0x0010c00001247983 */ /* 0x0003680000300800 */
[----:B------:R1:W5:Y:S04]  /*39b40*/  LDL.LU R37, [R1+0x10c4] ;  /* 0x0010c40001257983 */ /* 0x0003680000300800 */
[----:B------:R1:W5:Y:S04]  /*39b50*/  LDL.LU R38, [R1+0x10b0] ;  /* 0x0010b00001267983 */ /* 0x0003680000300800 */
[----:B------:R1:W5:Y:S04]  /*39b60*/  LDL.LU R39, [R1+0x10b4] ;  /* 0x0010b40001277983 */ /* 0x0003680000300800 */
[----:B--2---:R1:W-:Y:S04]  /*39b70*/  STS.128 [R2+0xa80], R4 ;  /* 0x000a800402007388 */ /* 0x0043e80000000c00 */
[----:B---3--:R1:W-:Y:S04]  /*39b80*/  STS.128 [R2+0xc80], R12 ;  /* 0x000c800c02007388 */ /* 0x0083e80000000c00 */
[----:B----4-:R1:W-:Y:S04]  /*39b90*/  STS.128 [R2+0xe00], R16 ;  /* 0x000e001002007388 */ /* 0x0103e80000000c00 */
[----:B------:R1:W-:Y:S04]  /*39ba0*/  STS.128 [R2+0xe80], R20 ;  /* 0x000e801402007388 */ /* 0x0003e80000000c00 */
[----:B------:R1:W-:Y:S02]  /*39bb0*/  STS.128 [R2+0xc00], R8 ;  /* 0x000c000802007388 */ /* 0x0003e40000000c00 */
[----:B------:R-:W-:Y:S06]  /*39bc0*/  BAR.SYNC.DEFER_BLOCKING 0x0 ;  /* 0x0000000000007b1d */ /* 0x000fec0000010000 */
[----:B------:R-:W2:Y:S04]  /*39bd0*/  LDL.LU R40, [R1+0x10c8] ;  /* 0x0010c80001287983 */ /* 0x000ea80000300800 */
[----:B------:R-:W2:Y:S04]  /*39be0*/  LDL.LU R41, [R1+0x10cc] ;  /* 0x0010cc0001297983 */ /* 0x000ea80000300800 */
[----:B------:R-:W2:Y:S04]  /*39bf0*/  LDL.LU R42, [R1+0x10b8] ;  /* 0x0010b800012a7983 */ /* 0x000ea80000300800 */
[----:B------:R-:W2:Y:S04]  /*39c00*/  LDL.LU R43, [R1+0x10bc] ;  /* 0x0010bc00012b7983 */ /* 0x000ea80000300800 */
[----:B------:R-:W3:Y:S04]  /*39c10*/  LDS.128 R212, [R0] ;  /* 0x0000000000d47984 */ /* 0x000ee80000000c00 */
[----:B------:R-:W-:Y:S04]  /*39c20*/  LDS.128 R208, [R0+0x1000] ;  /* 0x0010000000d07984 */ /* 0x000fe80000000c00 */
[----:B------:R-:W-:Y:S04]  /*39c30*/  LDS.128 R204, [R0+0x2000] ;  /* 0x0020000000cc7984 */ /* 0x000fe80000000c00 */
[----:B------:R-:W-:Y:S04]  /*39c40*/  LDS.128 R200, [R0+0x3000] ;  /* 0x0030000000c87984 */ /* 0x000fe80000000c00 */
[----:B------:R-:W-:Y:S04]  /*39c50*/  LDS.128 R196, [R140] ;  /* 0x000000008cc47984 */ /* 0x000fe80000000c00 */
[----:B------:R-:W-:Y:S04]  /*39c60*/  LDS.128 R192, [R140+0x1000] ;  /* 0x001000008cc07984 */ /* 0x000fe80000000c00 */
[----:B------:R-:W-:Y:S04]  /*39c70*/  LDS.128 R176, [R140+0x2000] ;  /* 0x002000008cb07984 */ /* 0x000fe80000000c00 */
[----:B------:R-:W-:Y:S04]  /*39c80*/  LDS.128 R104, [R140+0x3000] ;  /* 0x003000008c687984 */ /* 0x000fe80000000c00 */
[----:B------:R-:W-:Y:S04]  /*39c90*/  LDS.128 R32, [R3] ;  /* 0x0000000003207984 */ /* 0x000fe80000000c00 */
[----:B------:R-:W-:Y:S04]  /*39ca0*/  LDS.128 R24, [R3+0x1000] ;  /* 0x0010000003187984 */ /* 0x000fe80000000c00 */
[----:B-1----:R-:W-:Y:S04]  /*39cb0*/  LDS.128 R16, [R3+0x2000] ;  /* 0x0020000003107984 */ /* 0x002fe80000000c00 */
[----:B------:R-:W-:Y:S04]  /*39cc0*/  LDS.128 R8, [R3+0x3000] ;  /* 0x0030000003087984 */ /* 0x000fe80000000c00 */
[----:B------:R-:W-:Y:S04]  /*39cd0*/  LDS.128 R28, [R252] ;  /* 0x00000000fc1c7984 */ /* 0x000fe80000000c00 */
[----:B------:R-:W-:Y:S04]  /*39ce0*/  LDS.128 R20, [R252+0x1000] ;  /* 0x00100000fc147984 */ /* 0x000fe80000000c00 */
[----:B------:R-:W-:Y:S04]  /*39cf0*/  LDS.128 R12, [R252+0x2000] ;  /* 0x00200000fc0c7984 */ /* 0x000fe80000000c00 */
[----:B------:R-:W-:Y:S04]  /*39d00*/  LDS.128 R4, [R252+0x3000] ;  /* 0x00300000fc047984 */ /* 0x000fe80000000c00 */
[----:B------:R-:W-:Y:S06]  /*39d10*/  BAR.SYNC.DEFER_BLOCKING 0x0 ;  /* 0x0000000000007b1d */ /* 0x000fec0000010000 */
[----:B-----5:R1:W-:Y:S04]  /*39d20*/  STS.128 [R2], R36 ;  /* 0x0000002402007388 */ /* 0x0203e80000000c00 */
[----:B-1----:R-:W4:Y:S04]  /*39d30*/  LDL.LU R36, [R1+0x1000] ;  /* 0x0010000001247983 */ /* 0x002f280000300800 */
        /* <DEDUP_REMOVED lines=15> */
[----:B----4-:R1:W-:Y:S04]  /*39e30*/  STS.128 [R2+0x200], R36 ;  /* 0x0002002402007388 */ /* 0x0103e80000000c00 */
[----:B-1----:R-:W4:Y:S04]  /*39e40*/  LDL.LU R36, [R1+0xee0] ;  /* 0x000ee00001247983 */ /* 0x002f280000300800 */
[----:B------:R-:W4:Y:S04]  /*39e50*/  LDL.LU R37, [R1+0xee4] ;  /* 0x000ee40001257983 */ /* 0x000f280000300800 */
[----:B------:R-:W4:Y:S04]  /*39e60*/  LDL.LU R38, [R1+0xed0] ;  /* 0x000ed00001267983 */ /* 0x000f280000300800 */
[----:B------:R-:W4:Y:S04]  /*39e70*/  LDL.LU R39, [R1+0xed4] ;  /* 0x000ed40001277983 */ /* 0x000f280000300800 */
[----:B--2---:R1:W-:Y:S04]  /*39e80*/  STS.128 [R2+0x280], R44 ;  /* 0x0002802c02007388 */ /* 0x0043e80000000c00 */
[----:B------:R2:W-:Y:S04]  /*39e90*/  STS.128 [R2+0x80], R40 ;  /* 0x0000802802007388 */ /* 0x0005e80000000c00 */
[----:B-1----:R-:W4:Y:S04]  /*39ea0*/  LDL.LU R44, [R1+0xee8] ;  /* 0x000ee800012c7983 */ /* 0x002f280000300800 */
[----:B------:R-:W4:Y:S04]  /*39eb0*/  LDL.LU R45, [R1+0xeec] ;  /* 0x000eec00012d7983 */ /* 0x000f280000300800 */
[----:B------:R-:W4:Y:S04]  /*39ec0*/  LDL.LU R46, [R1+0xed8] ;  /* 0x000ed800012e7983 */ /* 0x000f280000300800 */
[----:B------:R-:W4:Y:S04]  /*39ed0*/  LDL.LU R47, [R1+0xedc] ;  /* 0x000edc00012f7983 */ /* 0x000f280000300800 */
[----:B--2---:R-:W2:Y:S04]  /*39ee0*/  LDL.LU R40, [R1+0xe00] ;  /* 0x000e000001287983 */ /* 0x004ea80000300800 */
[----:B------:R-:W2:Y:S04]  /*39ef0*/  LDL.LU R41, [R1+0xe04] ;  /* 0x000e040001297983 */ /* 0x000ea80000300800 */
[----:B------:R-:W2:Y:S04]  /*39f00*/  LDL.LU R42, [R1+0xdf0] ;  /* 0x000df000012a7983 */ /* 0x000ea80000300800 */
[----:B------:R-:W2:Y:S04]  /*39f10*/  LDL.LU R43, [R1+0xdf4] ;  /* 0x000df400012b7983 */ /* 0x000ea80000300800 */
[----:B------:R1:W-:Y:S04]  /*39f20*/  STS.128 [R2+0x400], R48 ;  /* 0x0004003002007388 */ /* 0x0003e80000000c00 */
[----:B---3--:R3:W-:Y:S04]  /*39f30*/  STS.128 [R2+0x480], R52 ;  /* 0x0004803402007388 */ /* 0x0087e80000000c00 */
[----:B-1----:R-:W2:Y:S04]  /*39f40*/  LDL.LU R48, [R1+0xe08] ;  /* 0x000e080001307983 */ /* 0x002ea80000300800 */
[----:B------:R-:W2:Y:S04]  /*39f50*/  LDL.LU R49, [R1+0xe0c] ;  /* 0x000e0c0001317983 */ /* 0x000ea80000300800 */
[----:B------:R-:W2:Y:S04]  /*39f60*/  LDL.LU R50, [R1+0xdf8] ;  /* 0x000df80001327983 */ /* 0x000ea80000300800 */
[----:B------:R-:W2:Y:S04]  /*39f70*/  LDL.LU R51, [R1+0xdfc] ;  /* 0x000dfc0001337983 */ /* 0x000ea80000300800 */
        /* <DEDUP_REMOVED lines=17> */
[----:B------:R-:W-:Y:S04]  /*3a090*/  STS.128 [R2+0x680], R44 ;  /* 0x0006802c02007388 */ /* 0x000fe80000000c00 */
[----:B--2---:R1:W-:Y:S04]  /*3a0a0*/  STS.128 [R2+0x800], R40 ;  /* 0x0008002802007388 */ /* 0x0043e80000000c00 */
        /* <DEDUP_REMOVED lines=12> */
[----:B------:R-:W4:Y:S04]  /*3a170*/  LDL.LU R39, [R1+0x1484] ;  /* 0x0014840001277983 */ /* 0x000f280000300800 */
[----:B------:R-:W-:Y:S04]  /*3a180*/  STS.128 [R2+0x880], R48 ;  /* 0x0008803002007388 */ /* 0x000fe80000000c00 */
[----:B---3--:R-:W-:Y:S04]  /*3a190*/  STS.128 [R2+0xa00], R52 ;  /* 0x000a003402007388 */ /* 0x008fe80000000c00 */
[----:B------:R-:W-:Y:S04]  /*3a1a0*/  STS.128 [R2+0xa80], R60 ;  /* 0x000a803c02007388 */ /* 0x000fe80000000c00 */
[----:B------:R-:W-:Y:S04]  /*3a1b0*/  STS.128 [R2+0xc00], R56 ;  /* 0x000c003802007388 */ /* 0x000fe80000000c00 */
[----:B--2---:R-:W-:Y:S04]  /*3a1c0*/  STS.128 [R2+0xe00], R40 ;  /* 0x000e002802007388 */ /* 0x004fe80000000c00 */
[----:B------:R-:W2:Y:S04]  /*3a1d0*/  LDL.LU R108, [R1+0x1498] ;  /* 0x00149800016c7983 */ /* 0x000ea80000300800 */
[----:B------:R-:W2:Y:S04]  /*3a1e0*/  LDL.LU R109, [R1+0x149c] ;  /* 0x00149c00016d7983 */ /* 0x000ea80000300800 */
[----:B------:R-:W2:Y:S04]  /*3a1f0*/  LDL.LU R110, [R1+0x1488] ;  /* 0x00148800016e7983 */ /* 0x000ea80000300800 */
[----:B------:R-:W-:Y:S04]  /*3a200*/  STS.128 [R2+0xe80], R44 ;  /* 0x000e802c02007388 */ /* 0x000fe80000000c00 */
[----:B------:R-:W-:Y:S06]  /*3a210*/  BAR.SYNC.DEFER_BLOCKING 0x0 ;  /* 0x0000000000007b1d */ /* 0x000fec0000010000 */
[----:B------:R-:W2:Y:S04]  /*3a220*/  LDL.LU R111, [R1+0x148c] ;  /* 0x00148c00016f7983 */ /* 0x000ea80000300800 */
[----:B------:R-:W1:Y:S04]  /*3a230*/  LDS.128 R40, [R0] ;  /* 0x0000000000287984 */ /* 0x000e680000000c00 */
[----:B------:R-:W-:Y:S04]  /*3a240*/  LDS.128 R44, [R0+0x1000] ;  /* 0x00100000002c7984 */ /* 0x000fe80000000c00 */
[----:B------:R-:W-:Y:S04]  /*3a250*/  LDS.128 R48, [R0+0x2000] ;  /* 0x0020000000307984 */ /* 0x000fe80000000c00 */
[----:B------:R-:W-:Y:S04]  /*3a260*/  LDS.128 R52, [R0+0x3000] ;  /* 0x0030000000347984 */ /* 0x000fe80000000c00 */
[----:B------:R-:W3:Y:S04]  /*3a270*/  LDS.128 R56, [R140] ;  /* 0x000000008c387984 */ /* 0x000ee80000000c00 */
[----:B------:R-:W-:Y:S04]  /*3a280*/  LDS.128 R60, [R140+0x1000] ;  /* 0x001000008c3c7984 */ /* 0x000fe80000000c00 */
[----:B------:R-:W-:Y:S04]  /*3a290*/  LDS.128 R64, [R140+0x2000] ;  /* 0x002000008c407984 */ /* 0x000fe80000000c00 */
[----:B------:R-:W-:Y:S04]  /*3a2a0*/  LDS.128 R68, [R140+0x3000] ;  /* 0x003000008c447984 */ /* 0x000fe80000000c00 */
[----:B------:R-:W1:Y:S04]  /*3a2b0*/  LDS.128 R72, [R3] ;  /* 0x0000000003487984 */ /* 0x000e680000000c00 */
[----:B------:R-:W-:Y:S04]  /*3a2c0*/  LDS.128 R76, [R3+0x1000] ;  /* 0x00100000034c7984 */ /* 0x000fe80000000c00 */
[----:B------:R-:W-:Y:S04]  /*3a2d0*/  LDS.128 R80, [R3+0x2000] ;  /* 0x0020000003507984 */ /* 0x000fe80000000c00 */
[----:B------:R-:W-:Y:S04]  /*3a2e0*/  LDS.128 R84, [R3+0x3000] ;  /* 0x0030000003547984 */ /* 0x000fe80000000c00 */
[----:B------:R-:W1:Y:S04]  /*3a2f0*/  LDS.128 R88, [R252] ;  /* 0x00000000fc587984 */ /* 0x000e680000000c00 */
[----:B------:R-:W1:Y:S04]  /*3a300*/  LDS.128 R92, [R252+0x1000] ;  /* 0x00100000fc5c7984 */ /* 0x000e680000000c00 */
[----:B------:R-:W1:Y:S04]  /*3a310*/  LDS.128 R96, [R252+0x2000] ;  /* 0x00200000fc607984 */ /* 0x000e680000000c00 */
[----:B------:R-:W1:Y:S04]  /*3a320*/  LDS.128 R100, [R252+0x3000] ;  /* 0x00300000fc647984 */ /* 0x000e680000000c00 */
[----:B------:R-:W-:Y:S06]  /*3a330*/  BAR.SYNC.DEFER_BLOCKING 0x0 ;  /* 0x0000000000007b1d */ /* 0x000fec0000010000 */
[----:B----4-:R4:W-:Y:S04]  /*3a340*/  STS.128 [R2], R36 ;  /* 0x0000002402007388 */ /* 0x0109e80000000c00 */
[----:B----4-:R-:W4:Y:S04]  /*3a350*/  LDL.LU R36, [R1+0x1440] ;  /* 0x0014400001247983 */ /* 0x010f280000300800 */
        /* <DEDUP_REMOVED lines=15> */
[----:B--2---:R-:W-:Y:S04]  /*3a450*/  STS.128 [R2+0x80], R108 ;  /* 0x0000806c02007388 */ /* 0x004fe80000000c00 */
[----:B----4-:R2:W-:Y:S04]  /*3a460*/  STS.128 [R2+0x200], R36 ;  /* 0x0002002402007388 */ /* 0x0105e80000000c00 */
[----:B--2---:R-:W2:Y:S04]  /*3a470*/  LDL.LU R36, [R1+0x1370] ;  /* 0x0013700001247983 */ /* 0x004ea80000300800 */
[----:B------:R-:W2:Y:S04]  /*3a480*/  LDL.LU R37, [R1+0x1374] ;  /* 0x0013740001257983 */ /* 0x000ea80000300800 */
[----:B------:R-:W2:Y:S04]  /*3a490*/  LDL.LU R38, [R1+0x1330] ;  /* 0x0013300001267983 */ /* 0x000ea80000300800 */
[----:B---3--:R3:W-:Y:S04]  /*3a4a0*/  STS.128 [R2+0x280], R112 ;  /* 0x0002807002007388 */ /* 0x0087e80000000c00 */
[----:B------:R-:W2:Y:S04]  /*3a4b0*/  LDL.LU R39, [R1+0x1334] ;  /* 0x0013340001277983 */ /* 0x000ea80000300800 */
        /* <DEDUP_REMOVED lines=8> */
[----:B------:R1:W-:Y:S04]  /*3a540*/  STS.128 [R2+0x400], R116 ;  /* 0x0004007402007388 */ /* 0x0003e80000000c00 */
        /* <DEDUP_REMOVED lines=27> */
[----:B---3--:R1:W-:Y:S04]  /*3a700*/  STS.128 [R2+0x680], R112 ;  /* 0x0006807002007388 */ /* 0x0083e80000000c00 */
        /* <DEDUP_REMOVED lines=15> */
[----:B------:R-:W-:Y:S04]  /*3a800*/  STS.128 [R2+0xa00], R120 ;  /* 0x000a007802007388 */ /* 0x000fe80000000c00 */
[----:B------:R-:W-:Y:S04]  /*3a810*/  STS.128 [R2+0xa80], R128 ;  /* 0x000a808002007388 */ /* 0x000fe80000000c00 */
[----:B------:R-:W-:Y:S04]  /*3a820*/  STS.128 [R2+0xc00], R124 ;  /* 0x000c007c02007388 */ /* 0x000fe80000000c00 */
[----:B---3--:R-:W-:Y:S04]  /*3a830*/  STS.128 [R2+0xe80], R112 ;  /* 0x000e807002007388 */ /* 0x008fe80000000c00 */
[----:B------:R-:W-:Y:S06]  /*3a840*/  BAR.SYNC.DEFER_BLOCKING 0x0 ;  /* 0x0000000000007b1d */ /* 0x000fec0000010000 */
[----:B------:R-:W-:Y:S04]  /*3a850*/  LDS.128 R128, [R140] ;  /* 0x000000008c807984 */ /* 0x000fe80000000c00 */
[----:B------:R-:W-:Y:S04]  /*3a860*/  LDS.128 R132, [R140+0x1000] ;  /* 0x001000008c847984 */ /* 0x000fe80000000c00 */
[----:B------:R-:W-:Y:S04]  /*3a870*/  LDS.128 R136, [R140+0x2000] ;  /* 0x002000008c887984 */ /* 0x000fe80000000c00 */
[----:B------:R-:W1:Y:S04]  /*3a880*/  LDS.128 R112, [R0] ;  /* 0x0000000000707984 */ /* 0x000e680000000c00 */
[----:B------:R-:W-:Y:S04]  /*3a890*/  LDS.128 R116, [R0+0x1000] ;  /* 0x0010000000747984 */ /* 0x000fe80000000c00 */
        /* <DEDUP_REMOVED lines=9> */
[----:B------:R-:W-:Y:S04]  /*3a930*/  LDS.128 R168, [R252+0x2000] ;  /* 0x00200000fca87984 */ /* 0x000fe80000000c00 */
[----:B------:R-:W-:Y:S04]  /*3a940*/  LDS.128 R172, [R252+0x3000] ;  /* 0x00300000fcac7984 */ /* 0x000fe80000000c00 */
[----:B------:R-:W-:Y:S06]  /*3a950*/  BAR.SYNC.DEFER_BLOCKING 0x0 ;  /* 0x0000000000007b1d */ /* 0x000fec0000010000 */
[----:B--2---:R2:W-:Y:S04]  /*3a960*/  STS.128 [R2], R36 ;  /* 0x0000002402007388 */ /* 0x0045e80000000c00 */
[----:B--2---:R-:W2:Y:S04]  /*3a970*/  LDL.LU R36, [R1+0xfe0] ;  /* 0x000fe00001247983 */ /* 0x004ea80000300800 */
[----:B------:R-:W2:Y:S04]  /*3a980*/  LDL.LU R37, [R1+0xfe4] ;  /* 0x000fe40001257983 */ /* 0x000ea80000300800 */
[----:B------:R-:W2:Y:S04]  /*3a990*/  LDL.LU R38, [R1+0xfd0] ;  /* 0x000fd00001267983 */ /* 0x000ea80000300800 */
[----:B------:R-:W2:Y:S04]  /*3a9a0*/  LDL.LU R39, [R1+0xfd4] ;  /* 0x000fd40001277983 */ /* 0x000ea80000300800 */
[----:B------:R-:W3:Y:S04]  /*3a9b0*/  LDL.LU R180, [R1+0xfe8] ;  /* 0x000fe80001b47983 */ /* 0x000ee80000300800 */
[----:B------:R-:W3:Y:S04]  /*3a9c0*/  LDL.LU R181, [R1+0xfec] ;  /* 0x000fec0001b57983 */ /* 0x000ee80000300800 */
[----:B------:R-:W3:Y:S04]  /*3a9d0*/  LDL.LU R182, [R1+0xfd8] ;  /* 0x000fd80001b67983 */ /* 0x000ee80000300800 */
[----:B----4-:R4:W-:Y:S04]  /*3a9e0*/  STS.128 [R2+0x80], R108 ;  /* 0x0000806c02007388 */ /* 0x0109e80000000c00 */
        /* <DEDUP_REMOVED lines=16> */
[----:B--2---:R-:W2:Y:S04]  /*3aaf0*/  LDL.LU R108, [R1+0xec8] ;  /* 0x000ec800016c7983 */ /* 0x004ea80000300800 */
        /* <DEDUP_REMOVED lines=10> */
[----:B------:R1:W-:Y:S04]  /*3aba0*/  STS.128 [R2+0x480], R184 ;  /* 0x000480b802007388 */ /* 0x0003e80000000c00 */
[----:B------:R-:W4:Y:S04]  /*3abb0*/  LDL.LU R183, [R1+0xdcc] ;  /* 0x000dcc0001b77983 */ /* 0x000f280000300800 */
[----:B-1----:R-:W4:Y:S04]  /*3abc0*/  LDL.LU R184, [R1+0xc80] ;  /* 0x000c800001b87983 */ /* 0x002f280000300800 */
[----:B------:R-:W4:Y:S04]  /*3abd0*/  LDL.LU R185, [R1+0xc84] ;  /* 0x000c840001b97983 */ /* 0x000f280000300800 */
[----:B------:R-:W4:Y:S04]  /*3abe0*/  LDL.LU R186, [R1+0xb40] ;  /* 0x000b400001ba7983 */ /* 0x000f280000300800 */
[----:B------:R-:W4:Y:S04]  /*3abf0*/  LDL.LU R187, [R1+0xb44] ;  /* 0x000b440001bb7983 */ /* 0x000f280000300800 */
[----:B------:R1:W-:Y:S04]  /*3ac00*/  STS.128 [R2+0x600], R188 ;  /* 0x000600bc02007388 */ /* 0x0003e80000000c00 */
[----:B-1----:R-:W4:Y:S04]  /*3ac10*/  LDL.LU R188, [R1+0xc88] ;  /* 0x000c880001bc7983 */ /* 0x002f280000300800 */
[----:B------:R-:W4:Y:S04]  /*3ac20*/  LDL.LU R189, [R1+0xc8c] ;  /* 0x000c8c0001bd7983 */ /* 0x000f280000300800 */
[----:B------:R-:W4:Y:S04]  /*3ac30*/  LDL.LU R190, [R1+0xb48] ;  /* 0x000b480001be7983 */ /* 0x000f280000300800 */
[----:B------:R-:W4:Y:S04]  /*3ac40*/  LDL.LU R191, [R1+0xb4c] ;  /* 0x000b4c0001bf7983 */ /* 0x000f280000300800 */
[----:B--2---:R-:W-:Y:S04]  /*3ac50*/  STS.128 [R2+0x680], R108 ;  /* 0x0006806c02007388 */ /* 0x004fe80000000c00 */
[----:B---3--:R-:W-:Y:S04]  /*3ac60*/  STS.128 [R2+0x800], R36 ;  /* 0x0008002402007388 */ /* 0x008fe80000000c00 */
[----:B----4-:R1:W-:Y:S04]  /*3ac70*/  STS.128 [R2+0xa00], R184 ;  /* 0x000a00b802007388 */ /* 0x0103e80000000c00 */
[----:B-1----:R-:W2:Y:S04]  /*3ac80*/  LDL.LU R186, [R1+0x9f0] ;  /* 0x0009f00001ba7983 */ /* 0x002ea80000300800 */
        /* <DEDUP_REMOVED lines=9> */
[----:B------:R1:W-:Y:S04]  /*3ad20*/  STS.128 [R2+0xa80], R188 ;  /* 0x000a80bc02007388 */ /* 0x0003e80000000c00 */
[----:B------:R1:W-:Y:S04]  /*3ad30*/  STS.128 [R2+0x880], R180 ;  /* 0x000880b402007388 */ /* 0x0003e80000000c00 */
[----:B-1----:R-:W2:Y:S04]  /*3ad40*/  LDL.LU R189, [R1+0x144] ;  /* 0x0001440001bd7983 */ /* 0x002ea80000300800 */
[----:B------:R-:W2:Y:S04]  /*3ad50*/  LDL.LU R184, [R1+0x9f8] ;  /* 0x0009f80001b87983 */ /* 0x000ea80000300800 */
[----:B------:R-:W2:Y:S04]  /*3ad60*/  LDL.LU R180, [R1+0x9c0] ;  /* 0x0009c00001b47983 */ /* 0x000ea80000300800 */
[----:B------:R-:W2:Y:S04]  /*3ad70*/  LDL.LU R181, [R1+0x9c4] ;  /* 0x0009c40001b57983 */ /* 0x000ea80000300800 */
[----:B------:R-:W2:Y:S04]  /*3ad80*/  LDL.LU R182, [R1+0x9b0] ;  /* 0x0009b00001b67983 */ /* 0x000ea80000300800 */
[----:B------:R-:W2:Y:S01]  /*3ad90*/  LDL.LU R183, [R1+0x9b4] ;  /* 0x0009b40001b77983 */ /* 0x000ea20000300800 */
[----:B---3--:R-:W-:-:S03]  /*3ada0*/  IMAD R3, R187, c[0x0][0x194], RZ ;  /* 0x00006500bb037a24 */ /* 0x008fc600078e02ff */
[----:B----4-:R1:W-:Y:S02]  /*3adb0*/  STS.128 [R2+0xc00], R36 ;  /* 0x000c002402007388 */ /* 0x0103e40000000c00 */
[----:B-1----:R-:W-:Y:S02]  /*3adc0*/  IMAD.MOV.U32 R38, RZ, RZ, c[0x0][0x194] ;  /* 0x00006500ff267624 */ /* 0x002fe400078e00ff */
[----:B--2---:R1:W-:Y:S02]  /*3add0*/  STS.128 [R2+0xc80], R108 ;  /* 0x000c806c02007388 */ /* 0x0043e40000000c00 */
[----:B------:R-:W-:Y:S02]  /*3ade0*/  IMAD R38, R38, 0x100, R3 ;  /* 0x0000010026267824 */ /* 0x000fe400078e0203 */
[----:B------:R-:W2:Y:S04]  /*3adf0*/  LDL.LU R36, [R1+0x9c8] ;  /* 0x0009c80001247983 */ /* 0x000ea80000300800 */
[----:B------:R-:W2:Y:S04]  /*3ae00*/  LDL.LU R37, [R1+0x9cc] ;  /* 0x0009cc0001257983 */ /* 0x000ea80000300800 */
[----:B------:R-:W3:Y:S01]  /*3ae10*/  LDL.LU R191, [R1+0x34] ;  /* 0x0000340001bf7983 */ /* 0x000ee20000300800 */
[----:B-1----:R-:W-:-:S04]  /*3ae20*/  LEA R108, P2, R3, c[0x0][0x170], 0x2 ;  /* 0x00005c00036c7a11 */ /* 0x002fc800078410ff */
[----:B------:R-:W-:Y:S02]  /*3ae30*/  LEA.HI.X.SX32 R109, R3, c[0x0][0x174], 0x2, P2 ;  /* 0x00005d00036d7a11 */ /* 0x000fe400010f16ff */
[----:B------:R-:W-:-:S04]  /*3ae40*/  LEA R110, P2, R38, c[0x0][0x170], 0x2 ;  /* 0x00005c00266e7a11 */ /* 0x000fc800078410ff */
[----:B------:R-:W-:Y:S02]  /*3ae50*/  LEA.HI.X.SX32 R111, R38, c[0x0][0x174], 0x2, P2 ;  /* 0x00005d00266f7a11 */ /* 0x000fe400010f16ff */
[----:B------:R-:W2:Y:S04]  /*3ae60*/  LDL.LU R38, [R1+0x9b8] ;  /* 0x0009b80001267983 */ /* 0x000ea80000300800 */
[----:B------:R-:W2:Y:S04]  /*3ae70*/  LDL.LU R39, [R1+0x9bc] ;  /* 0x0009bc0001277983 */ /* 0x000ea80000300800 */
[----:B------:R-:W4:Y:S04]  /*3ae80*/  LDL.LU R190, [R1+0x1b4] ;  /* 0x0001b40001be7983 */ /* 0x000f280000300800 */
[----:B------:R-:W3:Y:S04]  /*3ae90*/  LDL.LU R185, [R1+0x84] ;  /* 0x0000840001b97983 */ /* 0x000ee80000300800 */
[----:B------:R-:W3:Y:S04]  /*3aea0*/  LDL.LU R188, [R1+0xa0] ;  /* 0x0000a00001bc7983 */ /* 0x000ee80000300800 */
[----:B------:R-:W-:Y:S04]  /*3aeb0*/  STS.128 [R2+0xe00], R180 ;  /* 0x000e00b402007388 */ /* 0x000fe80000000c00 */
[----:B--2---:R1:W-:Y:S04]  /*3aec0*/  STS.128 [R2+0xe80], R36 ;  /* 0x000e802402007388 */ /* 0x0043e80000000c00 */
[----:B-1----:R-:W2:Y:S04]  /*3aed0*/  LDL.LU R39, [R1+0x140] ;  /* 0x0001400001277983 */ /* 0x002ea80000300800 */
[----:B------:R-:W3:Y:S04]  /*3aee0*/  LDL.LU R2, [R1+0x30] ;  /* 0x0000300001027983 */ /* 0x000ee80000300800 */
[----:B------:R-:W-:Y:S01]  /*3aef0*/  BAR.SYNC.DEFER_BLOCKING 0x0 ;  /* 0x0000000000007b1d */ /* 0x000fe20000010000 */
[----:B------:R-:W-:-:S02]  /*3af00*/  ISETP.GE.AND P5, PT, R187, c[0x0][0x178], PT ;  /* 0x00005e00bb007a0c */ /* 0x000fc40003fa6270 */
[C---:B------:R-:W-:Y:S02]  /*3af10*/  ISETP.GE.AND P6, PT, R186.reuse, c[0x0][0x17c], PT ;  /* 0x00005f00ba007a0c */ /* 0x040fe40003fc6270 */
[----:B------:R-:W-:Y:S02]  /*3af20*/  ISETP.LT.AND P5, PT, R186, c[0x0][0x17c], !P5 ;  /* 0x00005f00ba007a0c */ /* 0x000fe40006fa1270 */
[----:B------:R-:W-:Y:S01]  /*3af30*/  ISETP.LT.AND P6, PT, R184, c[0x0][0x178], !P6 ;  /* 0x00005e00b8007a0c */ /* 0x000fe200077c1270 */
[----:B------:R-:W-:Y:S01]  /*3af40*/  IMAD R3, R186, c[0x0][0x198], RZ ;  /* 0x00006600ba037a24 */ /* 0x000fe200078e02ff */
[----:B------:R-:W-:-:S03]  /*3af50*/  ISETP.LT.AND P2, PT, R187, c[0x0][0x178], !P3 ;  /* 0x00005e00bb007a0c */ /* 0x000fc60005f41270 */
[----:B------:R-:W-:-:S04]  /*3af60*/  IMAD.WIDE R182, R3, 0x4, R108 ;  /* 0x0000000403b67825 */ /* 0x000fc800078e026c */
[C---:B------:R-:W-:Y:S01]  /*3af70*/  IMAD.WIDE R180, R3.reuse, 0x4, R110 ;  /* 0x0000000403b47825 */ /* 0x040fe200078e026e */
[----:B------:R-:W-:-:S05]  /*3af80*/  IADD3 R3, R3, c[0x0][0x198], RZ ;  /* 0x0000660003037a10 */ /* 0x000fca0007ffe0ff */
[----:B------:R-:W-:Y:S01]  /*3af90*/  IMAD.WIDE R36, R3, 0x4, R108 ;  /* 0x0000000403247825 */ /* 0x000fe200078e026c */
[----:B------:R-:W-:Y:S01]  /*3afa0*/  ISETP.LT.AND P3, PT, R184, c[0x0][0x178], !P3 ;  /* 0x00005e00b8007a0c */ /* 0x000fe20005f61270 */
[----:B--2---:R1:W-:Y:S04]  /*3afb0*/  @P5 STG.E [R182.64], R39 ;  /* 0x00000027b6005986 */ /* 0x0043e8000c101904 */
[----:B---3--:R2:W-:Y:S04]  /*3afc0*/  @P6 STG.E [R180.64], R2 ;  /* 0x00000002b4006986 */ /* 0x0085e8000c101904 */
[----:B------:R3:W-:Y:S04]  /*3afd0*/  @P2 STG.E [R36.64], R189 ;  /* 0x000000bd24002986 */ /* 0x0007e8000c101904 */
[----:B-1----:R-:W4:Y:S01]  /*3afe0*/  LDL.LU R182, [R1+0x80] ;  /* 0x0000800001b67983 */ /* 0x002f220000300800 */
[----:B--2---:R-:W-:-:S03]  /*3aff0*/  IADD3 R181, R186, 0x4, RZ ;  /* 0x00000004bab57810 */ /* 0x004fc60007ffe0ff */
[----:B------:R-:W2:Y:S01]  /*3b000*/  LDL.LU R183, [R1+0x250] ;  /* 0x0002500001b77983 */ /* 0x000ea20000300800 */
[----:B------:R-:W-:-:S03]  /*3b010*/  ISETP.GE.AND P2, PT, R181, c[0x0][0x17c], PT ;  /* 0x00005f00b5007a0c */ /* 0x000fc60003f46270 */
[----:B------:R-:W2:Y:S01]  /*3b020*/  LDL.LU R181, [R1+0x1b0] ;  /* 0x0001b00001b57983 */ /* 0x000ea20000300800 */
[----:B------:R-:W-:Y:S02]  /*3b030*/  IADD3 R2, R186, 0x3, RZ ;  /* 0x00000003ba027810 */ /* 0x000fe40007ffe0ff */
[C---:B------:R-:W-:Y:S01]  /*3b040*/  IADD3 R180, R3.reuse, c[0x0][0x198], RZ ;  /* 0x0000660003b47a10 */ /* 0x040fe20007ffe0ff */
[----:B---3--:R-:W3:Y:S01]  /*3b050*/  LDL.LU R189, [R1+0x254] ;  /* 0x0002540001bd7983 */ /* 0x008ee20000300800 */
[----:B------:R-:W-:Y:S01]  /*3b060*/  ISETP.GE.AND P5, PT, R2, c[0x0][0x17c], PT ;  /* 0x00005f0002007a0c */ /* 0x000fe20003fa6270 */
[----:B------:R-:W-:-:S05]  /*3b070*/  IMAD.WIDE R2, R3, 0x4, R110 ;  /* 0x0000000403027825 */ /* 0x000fca00078e026e */
[----:B------:R1:W-:Y:S04]  /*3b080*/  @P3 STG.E [R2.64], R191 ;  /* 0x000000bf02003986 */ /* 0x0003e8000c101904 */
[----:B-1----:R-:W3:Y:S01]  /*3b090*/  LDL.LU R191, [R1+0xa4] ;  /* 0x0000a40001bf7983 */ /* 0x002ee20000300800 */
[C---:B------:R-:W-:Y:S02]  /*3b0a0*/  ISETP.LT.AND P6, PT, R187.reuse, c[0x0][0x178], !P4 ;  /* 0x00005e00bb007a0c */ /* 0x040fe400067c1270 */
[----:B------:R-:W-:Y:S01]  /*3b0b0*/  ISETP.LT.AND P4, PT, R184, c[0x0][0x178], !P4 ;  /* 0x00005e00b8007a0c */ /* 0x000fe20006781270 */
[----:B------:R-:W-:Y:S01]  /*3b0c0*/  IMAD.WIDE R36, R180, 0x4, R108 ;  /* 0x00000004b4247825 */ /* 0x000fe200078e026c */
[----:B------:R-:W-:-:S03]  /*3b0d0*/  ISETP.LT.AND P3, PT, R187, c[0x0][0x178], !P5 ;  /* 0x00005e00bb007a0c */ /* 0x000fc60006f61270 */
[C---:B------:R-:W-:Y:S01]  /*3b0e0*/  IMAD.WIDE R38, R180.reuse, 0x4, R110 ;  /* 0x00000004b4267825 */ /* 0x040fe200078e026e */
[----:B------:R-:W-:Y:S02]  /*3b0f0*/  IADD3 R2, R180, c[0x0][0x198], RZ ;  /* 0x00006600b4027a10 */ /* 0x000fe40007ffe0ff */
[----:B------:R-:W-:Y:S02]  /*3b100*/  IADD3 R3, R186, 0x5, RZ ;  /* 0x00000005ba037810 */ /* 0x000fe40007ffe0ff */
[----:B------:R-:W-:Y:S01]  /*3b110*/  IADD3 R180, R2, c[0x0][0x198], RZ ;  /* 0x0000660002b47a10 */ /* 0x000fe20007ffe0ff */
[----:B--2---:R1:W-:Y:S01]  /*3b120*/  @P6 STG.E [R36.64], R181 ;  /* 0x000000b524006986 */ /* 0x0043e2000c101904 */
[----:B------:R-:W-:-:S03]  /*3b130*/  ISETP.LT.AND P6, PT, R187, c[0x0][0x178], !P2 ;  /* 0x00005e00bb007a0c */ /* 0x000fc600057c1270 */
[----:B----4-:R2:W-:Y:S01]  /*3b140*/  @P4 STG.E [R38.64], R182 ;  /* 0x000000b626004986 */ /* 0x0105e2000c101904 */
[C---:B------:R-:W-:Y:S02]  /*3b150*/  ISETP.LT.AND P4, PT, R184.reuse, c[0x0][0x178], !P5 ;  /* 0x00005e00b8007a0c */ /* 0x040fe40006f81270 */
[----:B------:R-:W-:Y:S01]  /*3b160*/  ISETP.LT.AND P2, PT, R184, c[0x0][0x178], !P2 ;  /* 0x00005e00b8007a0c */ /* 0x000fe20005741270 */
[----:B-1----:R-:W-:Y:S01]  /*3b170*/  IMAD.WIDE R36, R2, 0x4, R108 ;  /* 0x0000000402247825 */ /* 0x002fe200078e026c */
[----:B------:R-:W-:-:S03]  /*3b180*/  ISETP.GE.AND P5, PT, R3, c[0x0][0x17c], PT ;  /* 0x00005f0003007a0c */ /* 0x000fc60003fa6270 */
[--C-:B------:R-:W-:Y:S01]  /*3b190*/  IMAD.WIDE R2, R2, 0x4, R110.reuse ;  /* 0x0000000402027825 */ /* 0x100fe200078e026e */
[----:B------:R1:W-:Y:S03]  /*3b1a0*/  @P3 STG.E [R36.64], R190 ;  /* 0x000000be24003986 */ /* 0x0003e6000c101904 */
[C---:B--2---:R-:W-:Y:S02]  /*3b1b0*/  IMAD.WIDE R38, R180.reuse, 0x4, R110 ;  /* 0x00000004b4267825 */ /* 0x044fe400078e026e */
[----:B------:R2:W-:Y:S01]  /*3b1c0*/  @P4 STG.E [R2.64], R185 ;  /* 0x000000b902004986 */ /* 0x0005e2000c101904 */
[----:B------:R-:W-:Y:S01]  /*3b1d0*/  ISETP.LT.AND P4, PT, R187, c[0x0][0x178], !P5 ;  /* 0x00005e00bb007a0c */ /* 0x000fe20006f81270 */
[----:B-1----:R-:W-:Y:S01]  /*3b1e0*/  IMAD.WIDE R36, R180, 0x4, R108 ;  /* 0x00000004b4247825 */ /* 0x002fe200078e026c */
[----:B------:R-:W-:Y:S01]  /*3b1f0*/  IADD3 R181, R186, 0x6, RZ ;  /* 0x00000006bab57810 */ /* 0x000fe20007ffe0ff */
[----:B------:R-:W4:Y:S04]  /*3b200*/  LDL.LU R190, [R1+0x284] ;  /* 0x0002840001be7983 */ /* 0x000f280000300800 */
[----:B------:R1:W-:Y:S01]  /*3b210*/  @P6 STG.E [R36.64], R183 ;  /* 0x000000b724006986 */ /* 0x0003e2000c101904 */
[----:B--2---:R-:W-:-:S03]  /*3b220*/  IADD3 R2, R180, c[0x0][0x198], RZ ;  /* 0x00006600b4027a10 */ /* 0x004fc60007ffe0ff */
[----:B------:R-:W-:Y:S01]  /*3b230*/  @P2 STG.E [R38.64], R188 ;  /* 0x000000bc26002986 */ /* 0x000fe2000c101904 */
[----:B------:R-:W-:Y:S02]  /*3b240*/  ISETP.LT.AND P2, PT, R184, c[0x0][0x178], !P5 ;  /* 0x00005e00b8007a0c */ /* 0x000fe40006f41270 */
[----:B------:R-:W-:Y:S01]  /*3b250*/  IADD3 R3, R186, 0x7, RZ ;  /* 0x00000007ba037810 */ /* 0x000fe20007ffe0ff */
[----:B------:R-:W2:Y:S01]  /*3b260*/  LDL.LU R185, [R1+0xb4] ;  /* 0x0000b40001b97983 */ /* 0x000ea20000300800 */
[----:B------:R-:W-:Y:S02]  /*3b270*/  ISETP.GE.AND P3, PT, R181, c[0x0][0x17c], PT ;  /* 0x00005f00b5007a0c */ /* 0x000fe40003f66270 */
[C---:B------:R-:W-:Y:S01]  /*3b280*/  IADD3 R180, R2.reuse, c[0x0][0x198], RZ ;  /* 0x0000660002b47a10 */ /* 0x040fe20007ffe0ff */
[----:B-1----:R-:W-:Y:S01]  /*3b290*/  IMAD.WIDE R36, R2, 0x4, R108 ;  /* 0x0000000402247825 */ /* 0x002fe200078e026c */
[----:B------:R-:W-:Y:S01]  /*3b2a0*/  ISETP.GE.AND P5, PT, R3, c[0x0][0x17c], PT ;  /* 0x00005f0003007a0c */ /* 0x000fe20003fa6270 */
[----:B------:R-:W2:Y:S01]  /*3b2b0*/  LDL.LU R182, [R1+0xc0] ;  /* 0x0000c00001b67983 */ /* 0x000ea20000300800 */
[----:B------:R-:W-:Y:S01]  /*3b2c0*/  IADD3 R181, R186, 0x8, RZ ;  /* 0x00000008bab57810 */ /* 0x000fe20007ffe0ff */
[----:B------:R-:W-:-:S02]  /*3b2d0*/  IMAD.WIDE R2, R2, 0x4, R110 ;  /* 0x0000000402027825 */ /* 0x000fc400078e026e */
[----:B---3--:R-:W-:Y:S01]  /*3b2e0*/  @P4 STG.E [R36.64], R189 ;  /* 0x000000bd24004986 */ /* 0x008fe2000c101904 */
[----:B------:R-:W-:-:S03]  /*3b2f0*/  ISETP.GE.AND P4, PT, R181, c[0x0][0x17c], PT ;  /* 0x00005f00b5007a0c */ /* 0x000fc60003f86270 */
[----:B------:R-:W3:Y:S04]  /*3b300*/  LDL.LU R181, [R1+0xb0] ;  /* 0x0000b00001b57983 */ /* 0x000ee80000300800 */
[----:B------:R1:W-:Y:S04]  /*3b310*/  @P2 STG.E [R2.64], R191 ;  /* 0x000000bf02002986 */ /* 0x0003e8000c101904 */
[----:B-1----:R-:W2:Y:S01]  /*3b320*/  LDL.LU R3, [R1+0x280] ;  /* 0x0002800001037983 */ /* 0x002ea20000300800 */
[C---:B------:R-:W-:Y:S02]  /*3b330*/  ISETP.LT.AND P6, PT, R187.reuse, c[0x0][0x178], !P3 ;  /* 0x00005e00bb007a0c */ /* 0x040fe40005fc1270 */
[----:B------:R-:W-:Y:S01]  /*3b340*/  ISETP.LT.AND P3, PT, R184, c[0x0][0x178], !P3 ;  /* 0x00005e00b8007a0c */ /* 0x000fe20005f61270 */
[C---:B------:R-:W-:Y:S01]  /*3b350*/  IMAD.WIDE R36, R180.reuse, 0x4, R108 ;  /* 0x00000004b4247825 */ /* 0x040fe200078e026c */
[----:B------:R-:W-:Y:S01]  /*3b360*/  ISETP.LT.AND P2, PT, R187, c[0x0][0x178], !P5 ;  /* 0x00005e00bb007a0c */ /* 0x000fe20006f41270 */
[----:B------:R-:W4:Y:S01]  /*3b370*/  LDL.LU R189, [R1+0x2a4] ;  /* 0x0002a40001bd7983 */ /* 0x000f220000300800 */
[C---:B------:R-:W-:Y:S01]  /*3b380*/  IADD3 R2, R180.reuse, c[0x0][0x198], RZ ;  /* 0x00006600b4027a10 */ /* 0x040fe20007ffe0ff */
[----:B------:R-:W-:-:S02]  /*3b390*/  IMAD.WIDE R38, R180, 0x4, R110 ;  /* 0x00000004b4267825 */ /* 0x000fc400078e026e */
[----:B------:R-:W4:Y:S04]  /*3b3a0*/  LDL.LU R191, [R1+0xc4] ;  /* 0x0000c40001bf7983 */ /* 0x000f280000300800 */
[----:B------:R-:W4:Y:S04]  /*3b3b0*/  LDL.LU R183, [R1+0x2c0] ;  /* 0x0002c00001b77983 */ /* 0x000f280000300800 */
[----:B------:R-:W4:Y:S01]  /*3b3c0*/  LDL.LU R188, [R1+0xd0] ;  /* 0x0000d00001bc7983 */ /* 0x000f220000300800 */
[----:B------:R-:W-:-:S03]  /*3b3d0*/  IADD3 R180, R2, c[0x0][0x198], RZ ;  /* 0x0000660002b47a10 */ /* 0x000fc60007ffe0ff */
[----:B--2---:R1:W-:Y:S04]  /*3b3e0*/  @P6 STG.E [R36.64], R3 ;  /* 0x0000000324006986 */ /* 0x0043e8000c101904 */
[----:B---3--:R2:W-:Y:S01]  /*3b3f0*/  @P3 STG.E [R38.64], R181 ;  /* 0x000000b526003986 */ /* 0x0085e2000c101904 */
[----:B-1----:R-:W-:Y:S01]  /*3b400*/  IMAD.WIDE R36, R2, 0x4, R108 ;  /* 0x0000000402247825 */ /* 0x002fe200078e026c */
[----:B--2---:R-:W-:-:S04]  /*3b410*/  IADD3 R181, R186, 0xa, RZ ;  /* 0x0000000abab57810 */ /* 0x004fc80007ffe0ff */
[----:B----4-:R1:W-:Y:S01]  /*3b420*/  @P2 STG.E [R36.64], R190 ;  /* 0x000000be24002986 */ /* 0x0103e2000c101904 */
[----:B------:R-:W-:-:S03]  /*3b430*/  ISETP.GE.AND P2, PT, R181, c[0x0][0x17c], PT ;  /* 0x00005f00b5007a0c */ /* 0x000fc60003f46270 */
[----:B------:R-:W2:Y:S01]  /*3b440*/  LDL.LU R181, [R1+0x2a0] ;  /* 0x0002a00001b57983 */ /* 0x000ea20000300800 */
[----:B------:R-:W-:Y:S02]  /*3b450*/  ISETP.LT.AND P3, PT, R184, c[0x0][0x178], !P5 ;  /* 0x00005e00b8007a0c */ /* 0x000fe40006f61270 */
[----:B------:R-:W-:-:S04]  /*3b460*/  IADD3 R3, R186, 0x9, RZ ;  /* 0x00000009ba037810 */ /* 0x000fc80007ffe0ff */
[----:B------:R-:W-:Y:S01]  /*3b470*/  ISETP.GE.AND P5, PT, R3, c[0x0][0x17c], PT ;  /* 0x00005f0003007a0c */ /* 0x000fe20003fa6270 */
[----:B------:R-:W-:Y:S01]  /*3b480*/  IMAD.WIDE R2, R2, 0x4, R110 ;  /* 0x0000000402027825 */ /* 0x000fe200078e026e */
[----:B-1----:R-:W3:Y:S05]  /*3b490*/  LDL.LU R190, [R1+0x2c4] ;  /* 0x0002c40001be7983 */ /* 0x002eea0000300800 */
[----:B------:R1:W-:Y:S04]  /*3b4a0*/  @P3 STG.E [R2.64], R185 ;  /* 0x000000b902003986 */ /* 0x0003e8000c101904 */
[----:B-1----:R-:W2:Y:S01]  /*3b4b0*/  LDL.LU R185, [R1+0xd4] ;  /* 0x0000d40001b97983 */ /* 0x002ea20000300800 */
[----:B------:R-:W-:-:S02]  /*3b4c0*/  ISETP.LT.AND P6, PT, R187, c[0x0][0x178], !P4 ;  /* 0x00005e00bb007a0c */ /* 0x000fc400067c1270 */
        /* <DEDUP_REMOVED lines=9> */
[----:B------:R2:W-:Y:S01]  /*3b560*/  @P4 STG.E [R38.64], R182 ;  /* 0x000000b626004986 */ /* 0x0005e2000c101904 */
        /* <DEDUP_REMOVED lines=2680> */
[----:B------:R-:W-:Y:S02]  /*45cf0*/  ISETP.LT.AND P5, PT, R184, c[0x0][0x178], !P5 ;  /* 0x00005e00b8007a0c */ /* 0x000fe40006fa1270 */
[C---:B------:R-:W-:Y:S01]  /*45d00*/  IADD3 R180, R2.reuse, c[0x0][0x198], RZ ;  /* 0x0000660002b47a10 */ /* 0x040fe20007ffe0ff */
[----:B--2---:R1:W-:Y:S04]  /*45d10*/  @P6 STG.E [R36.64], R3 ;  /* 0x0000000324006986 */ /* 0x0043e8000c101904 */
[----:B---3--:R2:W-:Y:S01]  /*45d20*/  @P3 STG.E [R38.64], R181 ;  /* 0x000000b526003986 */ /* 0x0085e2000c101904 */
[----:B-1----:R-:W-:Y:S01]  /*45d30*/  IMAD.WIDE R36, R2, 0x4, R108 ;  /* 0x0000000402247825 */ /* 0x002fe200078e026c */
[----:B--2---:R-:W-:-:S04]  /*45d40*/  IADD3 R181, R186, 0x100, RZ ;  /* 0x00000100bab57810 */ /* 0x004fc80007ffe0ff */
[----:B----4-:R1:W-:Y:S01]  /*45d50*/  @P2 STG.E [R36.64], R189 ;  /* 0x000000bd24002986 */ /* 0x0103e2000c101904 */
[----:B------:R-:W-:-:S03]  /*45d60*/  ISETP.GE.AND P2, PT, R181, c[0x0][0x17c], PT ;  /* 0x00005f00b5007a0c */ /* 0x000fc60003f46270 */
[----:B------:R-:W2:Y:S01]  /*45d70*/  LDL.LU R181, [R1+0x998] ;  /* 0x0009980001b57983 */ /* 0x000ea20000300800 */
[----:B------:R-:W-:-:S04]  /*45d80*/  IADD3 R3, R186, 0xff, RZ ;  /* 0x000000ffba037810 */ /* 0x000fc80007ffe0ff */
[----:B------:R-:W-:Y:S01]  /*45d90*/  ISETP.GE.AND P3, PT, R3, c[0x0][0x17c], PT ;  /* 0x00005f0003007a0c */ /* 0x000fe20003f66270 */
[----:B------:R-:W-:Y:S01]  /*45da0*/  IMAD.WIDE R2, R2, 0x4, R110 ;  /* 0x0000000402027825 */ /* 0x000fe200078e026e */
[----:B-1----:R-:W3:Y:S04]  /*45db0*/  LDL.LU R189, [R1+0x9a4] ;  /* 0x0009a40001bd7983 */ /* 0x002ee80000300800 */
[----:B------:R1:W-:Y:S04]  /*45dc0*/  @P5 STG.E [R2.64], R191 ;  /* 0x000000bf02005986 */ /* 0x0003e8000c101904 */
[----:B-1----:R-:W2:Y:S01]  /*45dd0*/  LDL.LU R191, [R1+0x44] ;  /* 0x0000440001bf7983 */ /* 0x002ea20000300800 */
[----:B------:R-:W-:-:S02]  /*45de0*/  ISETP.LT.AND P6, PT, R187, c[0x0][0x178], !P4 ;  /* 0x00005e00bb007a0c */ /* 0x000fc400067c1270 */
[----:B------:R-:W-:Y:S01]  /*45df0*/  ISETP.LT.AND P4, PT, R184, c[0x0][0x178], !P4 ;  /* 0x00005e00b8007a0c */ /* 0x000fe20006781270 */
[----:B------:R-:W-:Y:S01]  /*45e00*/  IMAD.WIDE R36, R180, 0x4, R108 ;  /* 0x00000004b4247825 */ /* 0x000fe200078e026c */
[----:B------:R-:W-:Y:S02]  /*45e10*/  ISETP.LT.AND P5, PT, R187, c[0x0][0x178], !P3 ;  /* 0x00005e00bb007a0c */ /* 0x000fe40005fa1270 */
[----:B------:R-:W-:Y:S01]  /*45e20*/  ISETP.LT.AND P3, PT, R184, c[0x0][0x178], !P3 ;  /* 0x00005e00b8007a0c */ /* 0x000fe20005f61270 */
[C---:B------:R-:W-:Y:S01]  /*45e30*/  IMAD.WIDE R38, R180.reuse, 0x4, R110 ;  /* 0x00000004b4267825 */ /* 0x040fe200078e026e */
[----:B------:R-:W-:Y:S02]  /*45e40*/  IADD3 R2, R180, c[0x0][0x198], RZ ;  /* 0x00006600b4027a10 */ /* 0x000fe40007ffe0ff */
[----:B------:R-:W-:Y:S02]  /*45e50*/  IADD3 R3, R186, 0x101, RZ ;  /* 0x00000101ba037810 */ /* 0x000fe40007ffe0ff */
[----:B------:R-:W-:Y:S01]  /*45e60*/  IADD3 R180, R2, c[0x0][0x198], RZ ;  /* 0x0000660002b47a10 */ /* 0x000fe20007ffe0ff */
[----:B--2---:R1:W-:Y:S01]  /*45e70*/  @P6 STG.E [R36.64], R181 ;  /* 0x000000b524006986 */ /* 0x0043e2000c101904 */
[----:B------:R-:W-:-:S03]  /*45e80*/  ISETP.LT.AND P6, PT, R184, c[0x0][0x178], !P2 ;  /* 0x00005e00b8007a0c */ /* 0x000fc600057c1270 */
[----:B------:R-:W-:Y:S01]  /*45e90*/  @P4 STG.E [R38.64], R182 ;  /* 0x000000b626004986 */ /* 0x000fe2000c101904 */
[----:B------:R-:W-:Y:S02]  /*45ea0*/  ISETP.LT.AND P4, PT, R187, c[0x0][0x178], !P2 ;  /* 0x00005e00bb007a0c */ /* 0x000fe40005781270 */
[----:B------:R-:W-:Y:S01]  /*45eb0*/  ISETP.GE.AND P2, PT, R3, c[0x0][0x17c], PT ;  /* 0x00005f0003007a0c */ /* 0x000fe20003f46270 */
[----:B-1----:R-:W-:-:S04]  /*45ec0*/  IMAD.WIDE R36, R2, 0x4, R108 ;  /* 0x0000000402247825 */ /* 0x002fc800078e026c */
[----:B------:R-:W-:Y:S01]  /*45ed0*/  IMAD.WIDE R2, R2, 0x4, R110 ;  /* 0x0000000402027825 */ /* 0x000fe200078e026e */
[----:B------:R1:W-:Y:S04]  /*45ee0*/  @P5 STG.E [R36.64], R190 ;  /* 0x000000be24005986 */ /* 0x0003e8000c101904 */
[----:B------:R2:W-:Y:S01]  /*45ef0*/  @P3 STG.E [R2.64], R185 ;  /* 0x000000b902003986 */ /* 0x0005e2000c101904 */
[----:B------:R-:W-:Y:S02]  /*45f00*/  ISETP.LT.AND P3, PT, R187, c[0x0][0x178], !P2 ;  /* 0x00005e00bb007a0c */ /* 0x000fe40005761270 */
[----:B------:R-:W-:Y:S02]  /*45f10*/  ISETP.LT.AND P2, PT, R184, c[0x0][0x178], !P2 ;  /* 0x00005e00b8007a0c */ /* 0x000fe40005741270 */
[----:B------:R-:W-:Y:S01]  /*45f20*/  IADD3 R181, R186, 0x102, RZ ;  /* 0x00000102bab57810 */ /* 0x000fe20007ffe0ff */
[C---:B-1----:R-:W-:Y:S01]  /*45f30*/  IMAD.WIDE R36, R180.reuse, 0x4, R108 ;  /* 0x00000004b4247825 */ /* 0x042fe200078e026c */
[----:B------:R-:W4:Y:S01]  /*45f40*/  LDL.LU R190, [R1+0x9d4] ;  /* 0x0009d40001be7983 */ /* 0x000f220000300800 */
[----:B--2---:R-:W-:-:S02]  /*45f50*/  IADD3 R2, R180, c[0x0][0x198], RZ ;  /* 0x00006600b4027a10 */ /* 0x004fc40007ffe0ff */
[----:B------:R-:W-:Y:S01]  /*45f60*/  IADD3 R3, R186, 0x105, RZ ;  /* 0x00000105ba037810 */ /* 0x000fe20007ffe0ff */
[----:B------:R-:W-:Y:S01]  /*45f70*/  IMAD.WIDE R38, R180, 0x4, R110 ;  /* 0x00000004b4267825 */ /* 0x000fe200078e026e */
[----:B------:R1:W-:Y:S01]  /*45f80*/  @P4 STG.E [R36.64], R183 ;  /* 0x000000b724004986 */ /* 0x0003e2000c101904 */
[----:B------:R-:W-:Y:S02]  /*45f90*/  ISETP.GE.AND P5, PT, R181, c[0x0][0x17c], PT ;  /* 0x00005f00b5007a0c */ /* 0x000fe40003fa6270 */
[----:B------:R-:W-:Y:S01]  /*45fa0*/  IADD3 R180, R2, c[0x0][0x198], RZ ;  /* 0x0000660002b47a10 */ /* 0x000fe20007ffe0ff */
[----:B------:R-:W2:Y:S01]  /*45fb0*/  LDL.LU R185, [R1+0x104] ;  /* 0x0001040001b97983 */ /* 0x000ea20000300800 */
[----:B------:R-:W-:Y:S02]  /*45fc0*/  ISETP.GE.AND P4, PT, R3, c[0x0][0x17c], PT ;  /* 0x00005f0003007a0c */ /* 0x000fe40003f86270 */
[----:B------:R-:W-:Y:S01]  /*45fd0*/  IADD3 R181, R186, 0x106, RZ ;  /* 0x00000106bab57810 */ /* 0x000fe20007ffe0ff */
[----:B------:R-:W-:Y:S01]  /*45fe0*/  @P6 STG.E [R38.64], R188 ;  /* 0x000000bc26006986 */ /* 0x000fe2000c101904 */
[----:B-1----:R-:W-:-:S03]  /*45ff0*/  IMAD.WIDE R36, R2, 0x4, R108 ;  /* 0x0000000402247825 */ /* 0x002fc600078e026c */
[----:B------:R-:W2:Y:S01]  /*46000*/  LDL.LU R182, [R1+0x160] ;  /* 0x0001600001b67983 */ /* 0x000ea20000300800 */
[----:B------:R-:W-:-:S03]  /*46010*/  IMAD.WIDE R2, R2, 0x4, R110 ;  /* 0x0000000402027825 */ /* 0x000fc600078e026e */
        /* <DEDUP_REMOVED lines=24> */
[----:B------:R-:W-:Y:S02]  /*461a0*/  IADD3 R3, R186, 0x107, RZ ;  /* 0x00000107ba037810 */ /* 0x000fe40007ffe0ff */
[----:B------:R-:W-:Y:S02]  /*461b0*/  ISETP.LT.AND P5, PT, R187, c[0x0][0x178], !P0 ;  /* 0x00005e00bb007a0c */ /* 0x000fe400047a1270 */
[----:B------:R-:W-:Y:S02]  /*461c0*/  ISETP.LT.AND P6, PT, R184, c[0x0][0x178], !P0 ;  /* 0x00005e00b8007a0c */ /* 0x000fe400047c1270 */
[----:B------:R-:W-:Y:S01]  /*461d0*/  ISETP.GE.AND P0, PT, R3, c[0x0][0x17c], PT ;  /* 0x00005f0003007a0c */ /* 0x000fe20003f06270 */
[----:B------:R-:W-:Y:S01]  /*461e0*/  IMAD.WIDE R2, R2, 0x4, R110 ;  /* 0x0000000402027825 */ /* 0x000fe200078e026e */
[----:B-1----:R-:W3:Y:S04]  /*461f0*/  LDL.LU R190, [R1+0xa04] ;  /* 0x000a040001be7983 */ /* 0x002ee80000300800 */
[----:B------:R1:W-:Y:S04]  /*46200*/  @P1 STG.E [R2.64], R185 ;  /* 0x000000b902001986 */ /* 0x0003e8000c101904 */
[----:B-1----:R-:W4:Y:S01]  /*46210*/  LDL.LU R185, [R1+0x194] ;  /* 0x0001940001b97983 */ /* 0x002f220000300800 */
[----:B------:R-:W-:Y:S01]  /*46220*/  IMAD.WIDE R36, R180, 0x4, R108 ;  /* 0x00000004b4247825 */ /* 0x000fe200078e026c */
[----:B------:R-:W-:-:S02]  /*46230*/  ISETP.LT.AND P1, PT, R187, c[0x0][0x178], !P4 ;  /* 0x00005e00bb007a0c */ /* 0x000fc40006721270 */
[----:B------:R-:W-:Y:S01]  /*46240*/  ISETP.LT.AND P4, PT, R184, c[0x0][0x178], !P4 ;  /* 0x00005e00b8007a0c */ /* 0x000fe20006781270 */
[C---:B------:R-:W-:Y:S01]  /*46250*/  IMAD.WIDE R38, R180.reuse, 0x4, R110 ;  /* 0x00000004b4267825 */ /* 0x040fe200078e026e */
[----:B------:R-:W-:Y:S02]  /*46260*/  IADD3 R2, R180, c[0x0][0x198], RZ ;  /* 0x00006600b4027a10 */ /* 0x000fe40007ffe0ff */
[----:B------:R-:W-:Y:S02]  /*46270*/  IADD3 R3, R186, 0x109, RZ ;  /* 0x00000109ba037810 */ /* 0x000fe40007ffe0ff */
[----:B------:R-:W-:Y:S01]  /*46280*/  IADD3 R180, R2, c[0x0][0x198], RZ ;  /* 0x0000660002b47a10 */ /* 0x000fe20007ffe0ff */
[----:B--2---:R1:W-:Y:S01]  /*46290*/  @P5 STG.E [R36.64], R181 ;  /* 0x000000b524005986 */ /* 0x0043e2000c101904 */
[----:B------:R-:W-:-:S03]  /*462a0*/  ISETP.LT.AND P5, PT, R187, c[0x0][0x178], !P3 ;  /* 0x00005e00bb007a0c */ /* 0x000fc60005fa1270 */
[----:B------:R2:W-:Y:S01]  /*462b0*/  @P6 STG.E [R38.64], R182 ;  /* 0x000000b626006986 */ /* 0x0005e2000c101904 */
[----:B------:R-:W-:Y:S02]  /*462c0*/  ISETP.LT.AND P6, PT, R184, c[0x0][0x178], !P3 ;  /* 0x00005e00b8007a0c */ /* 0x000fe40005fc1270 */
[----:B------:R-:W-:Y:S01]  /*462d0*/  ISETP.GE.AND P3, PT, R3, c[0x0][0x17c], PT ;  /* 0x00005f0003007a0c */ /* 0x000fe20003f66270 */
[----:B-1----:R-:W-:-:S04]  /*462e0*/  IMAD.WIDE R36, R2, 0x4, R108 ;  /* 0x0000000402247825 */ /* 0x002fc800078e026c */
[--C-:B------:R-:W-:Y:S01]  /*462f0*/  IMAD.WIDE R2, R2, 0x4, R110.reuse ;  /* 0x0000000402027825 */ /* 0x100fe200078e026e */
[----:B------:R1:W-:Y:S04]  /*46300*/  @P1 STG.E [R36.64], R189 ;  /* 0x000000bd24001986 */ /* 0x0003e8000c101904 */
[----:B------:R3:W-:Y:S01]  /*46310*/  @P4 STG.E [R2.64], R191 ;  /* 0x000000bf02004986 */ /* 0x0007e2000c101904 */
[----:B------:R-:W-:Y:S01]  /*46320*/  ISETP.LT.AND P4, PT, R187, c[0x0][0x178], !P0 ;  /* 0x00005e00bb007a0c */ /* 0x000fe20004781270 */
[----:B--2---:R-:W-:Y:S01]  /*46330*/  IMAD.WIDE R38, R180, 0x4, R110 ;  /* 0x00000004b4267825 */ /* 0x004fe200078e026e */
[----:B------:R-:W-:Y:S02]  /*46340*/  ISETP.LT.AND P0, PT, R184, c[0x0][0x178], !P0 ;  /* 0x00005e00b8007a0c */ /* 0x000fe40004701270 */
[----:B------:R-:W-:Y:S01]  /*46350*/  IADD3 R181, R186, 0x10a, RZ ;  /* 0x0000010abab57810 */ /* 0x000fe20007ffe0ff */
[C---:B-1----:R-:W-:Y:S01]  /*46360*/  IMAD.WIDE R36, R180.reuse, 0x4, R108 ;  /* 0x00000004b4247825 */ /* 0x042fe200078e026c */
[----:B------:R-:W2:Y:S01]  /*46370*/  LDL.LU R189, [R1+0xa24] ;  /* 0x000a240001bd7983 */ /* 0x000ea20000300800 */
[----:B---3--:R-:W-:-:S03]  /*46380*/  IADD3 R2, R180, c[0x0][0x198], RZ ;  /* 0x00006600b4027a10 */ /* 0x008fc60007ffe0ff */
[----:B------:R1:W-:Y:S01]  /*46390*/  @P5 STG.E [R36.64], R183 ;  /* 0x000000b724005986 */ /* 0x0003e2000c101904 */
[----:B------:R-:W-:Y:S02]  /*463a0*/  IADD3 R3, R186, 0x10b, RZ ;  /* 0x0000010bba037810 */ /* 0x000fe40007ffe0ff */
[----:B------:R-:W-:Y:S01]  /*463b0*/  ISETP.GE.AND P1, PT, R181, c[0x0][0x17c], PT ;  /* 0x00005f00b5007a0c */ /* 0x000fe20003f26270 */
[----:B------:R-:W-:Y:S01]  /*463c0*/  @P6 STG.E [R38.64], R188 ;  /* 0x000000bc26006986 */ /* 0x000fe2000c101904 */
[----:B------:R-:W-:Y:S02]  /*463d0*/  ISETP.LT.AND P5, PT, R187, c[0x0][0x178], !P2 ;  /* 0x00005e00bb007a0c */ /* 0x000fe400057a1270 */
[----:B------:R-:W-:Y:S01]  /*463e0*/  ISETP.LT.AND P6, PT, R184, c[0x0][0x178], !P2 ;  /* 0x00005e00b8007a0c */ /* 0x000fe200057c1270 */
[----:B------:R-:W3:Y:S01]  /*463f0*/  LDL.LU R191, [R1+0x344] ;  /* 0x0003440001bf7983 */ /* 0x000ee20000300800 */
[C---:B------:R-:W-:Y:S02]  /*46400*/  IADD3 R180, R2.reuse, c[0x0][0x198], RZ ;  /* 0x0000660002b47a10 */ /* 0x040fe40007ffe0ff */
[----:B------:R-:W-:Y:S01]  /*46410*/  ISETP.GE.AND P2, PT, R3, c[0x0][0x17c], PT ;  /* 0x00005f0003007a0c */ /* 0x000fe20003f46270 */
[----:B-1----:R-:W-:Y:S01]  /*46420*/  IMAD.WIDE R36, R2, 0x4, R108 ;  /* 0x0000000402247825 */ /* 0x002fe200078e026c */
[----:B------:R-:W-:Y:S01]  /*46430*/  IADD3 R181, R186, 0x10c, RZ ;  /* 0x0000010cbab57810 */ /* 0x000fe20007ffe0ff */
[----:B------:R-:W2:Y:S02]  /*46440*/  LDL.LU R182, [R1+0x360] ;  /* 0x0003600001b67983 */ /* 0x000ea40000300800 */
[----:B------:R-:W-:-:S02]  /*46450*/  IMAD.WIDE R2, R2, 0x4, R110 ;  /* 0x0000000402027825 */ /* 0x000fc400078e026e */
[----:B------:R-:W-:Y:S01]  /*46460*/  @P4 STG.E [R36.64], R190 ;  /* 0x000000be24004986 */ /* 0x000fe2000c101904 */
[----:B------:R-:W-:-:S03]  /*46470*/  ISETP.GE.AND P4, PT, R181, c[0x0][0x17c], PT ;  /* 0x00005f00b5007a0c */ /* 0x000fc60003f86270 */
[----:B------:R-:W2:Y:S04]  /*46480*/  LDL.LU R181, [R1+0x340] ;  /* 0x0003400001b57983 */ /* 0x000ea80000300800 */
[----:B----4-:R1:W-:Y:S04]  /*46490*/  @P0 STG.E [R2.64], R185 ;  /* 0x000000b902000986 */ /* 0x0103e8000c101904 */
[----:B-1----:R-:W4:Y:S01]  /*464a0*/  LDL.LU R3, [R1+0xa20] ;  /* 0x000a200001037983 */ /* 0x002f220000300800 */
[----:B------:R-:W-:Y:S01]  /*464b0*/  ISETP.LT.AND P0, PT, R187, c[0x0][0x178], !P3 ;  /* 0x00005e00bb007a0c */ /* 0x000fe20005f01270 */
[C---:B------:R-:W-:Y:S01]  /*464c0*/  IMAD.WIDE R36, R180.reuse, 0x4, R108 ;  /* 0x00000004b4247825 */ /* 0x040fe200078e026c */
[C---:B------:R-:W-:Y:S01]  /*464d0*/  IADD3 R2, R180.reuse, c[0x0][0x198], RZ ;  /* 0x00006600b4027a10 */ /* 0x040fe20007ffe0ff */
[----:B------:R-:W2:Y:S02]  /*464e0*/  LDL.LU R190, [R1+0xa34] ;  /* 0x000a340001be7983 */ /* 0x000ea40000300800 */
[----:B------:R-:W-:-:S02]  /*464f0*/  IMAD.WIDE R38, R180, 0x4, R110 ;  /* 0x00000004b4267825 */ /* 0x000fc400078e026e */
[----:B------:R-:W3:Y:S04]  /*46500*/  LDL.LU R185, [R1+0x364] ;  /* 0x0003640001b97983 */ /* 0x000ee80000300800 */
[----:B------:R-:W3:Y:S04]  /*46510*/  LDL.LU R183, [R1+0xa40] ;  /* 0x000a400001b77983 */ /* 0x000ee80000300800 */
[----:B------:R-:W3:Y:S01]  /*46520*/  LDL.LU R188, [R1+0x460] ;  /* 0x0004600001bc7983 */ /* 0x000ee20000300800 */
[----:B------:R-:W-:Y:S02]  /*46530*/  ISETP.LT.AND P3, PT, R184, c[0x0][0x178], !P3 ;  /* 0x00005e00b8007a0c */ /* 0x000fe40005f61270 */
[C---:B------:R-:W-:Y:S01]  /*46540*/  IADD3 R180, R2.reuse, c[0x0][0x198], RZ ;  /* 0x0000660002b47a10 */ /* 0x040fe20007ffe0ff */
[----:B----4-:R1:W-:Y:S04]  /*46550*/  @P5 STG.E [R36.64], R3 ;  /* 0x0000000324005986 */ /* 0x0103e8000c101904 */
[----:B--2---:R2:W-:Y:S01]  /*46560*/  @P6 STG.E [R38.64], R181 ;  /* 0x000000b526006986 */ /* 0x0045e2000c101904 */
[----:B-1----:R-:W-:Y:S01]  /*46570*/  IMAD.WIDE R36, R2, 0x4, R108 ;  /* 0x0000000402247825 */ /* 0x002fe200078e026c */
[----:B--2---:R-:W-:-:S04]  /*46580*/  IADD3 R181, R186, 0x10e, RZ ;  /* 0x0000010ebab57810 */ /* 0x004fc80007ffe0ff */
[----:B------:R1:W-:Y:S01]  /*46590*/  @P0 STG.E [R36.64], R189 ;  /* 0x000000bd24000986 */ /* 0x0003e2000c101904 */
[----:B------:R-:W-:-:S03]  /*465a0*/  ISETP.GE.AND P0, PT, R181, c[0x0][0x17c], PT ;  /* 0x00005f00b5007a0c */ /* 0x000fc60003f06270 */
[----:B------:R-:W2:Y:S01]  /*465b0*/  LDL.LU R181, [R1+0xa30] ;  /* 0x000a300001b57983 */ /* 0x000ea20000300800 */
[----:B------:R-:W-:Y:S02]  /*465c0*/  IADD3 R3, R186, 0x10d, RZ ;  /* 0x0000010dba037810 */ /* 0x000fe40007ffe0ff */
[----:B------:R-:W-:Y:S02]  /*465d0*/  ISETP.LT.AND P5, PT, R187, c[0x0][0x178], !P1 ;  /* 0x00005e00bb007a0c */ /* 0x000fe40004fa1270 */
[----:B------:R-:W-:Y:S02]  /*465e0*/  ISETP.LT.AND P6, PT, R184, c[0x0][0x178], !P1 ;  /* 0x00005e00b8007a0c */ /* 0x000fe40004fc1270 */
[----:B------:R-:W-:Y:S01]  /*465f0*/  ISETP.GE.AND P1, PT, R3, c[0x0][0x17c], PT ;  /* 0x00005f0003007a0c */ /* 0x000fe20003f26270 */
[----:B------:R-:W-:Y:S01]  /*46600*/  IMAD.WIDE R2, R2, 0x4, R110 ;  /* 0x0000000402027825 */ /* 0x000fe200078e026e */
[----:B-1----:R-:W4:Y:S04]  /*46610*/  LDL.LU R189, [R1+0xa44] ;  /* 0x000a440001bd7983 */ /* 0x002f280000300800 */
[----:B---3--:R1:W-:Y:S04]  /*46620*/  @P3 STG.E [R2.64], R191 ;  /* 0x000000bf02003986 */ /* 0x0083e8000c101904 */
[----:B-1----:R-:W3:Y:S01]  /*46630*/  LDL.LU R191, [R1+0x464] ;  /* 0x0004640001bf7983 */ /* 0x002ee20000300800 */
        /* <DEDUP_REMOVED lines=36> */
[----:B----4-:R-:W-:Y:S01]  /*46880*/  @P2 STG.E [R36.64], R189 ;  /* 0x000000bd24002986 */ /* 0x010fe2000c101904 */
[----:B------:R-:W-:-:S03]  /*46890*/  ISETP.GE.AND P2, PT, R181, c[0x0][0x17c], PT ;  /* 0x00005f00b5007a0c */ /* 0x000fc60003f46270 */
[----:B------:R-:W4:Y:S04]  /*468a0*/  LDL.LU R181, [R1+0x5c0] ;  /* 0x0005c00001b57983 */ /* 0x000f280000300800 */
[----:B------:R1:W-:Y:S04]  /*468b0*/  @P1 STG.E [R2.64], R191 ;  /* 0x000000bf02001986 */ /* 0x0003e8000c101904 */
[----:B-1----:R-:W2:Y:S01]  /*468c0*/  LDL.LU R3, [R1+0xa50] ;  /* 0x000a500001037983 */ /* 0x002ea20000300800 */
[----:B------:R-:W-:Y:S01]  /*468d0*/  ISETP.LT.AND P1, PT, R187, c[0x0][0x178], !P4 ;  /* 0x00005e00bb007a0c */ /* 0x000fe20006721270 */
[C---:B------:R-:W-:Y:S01]  /*468e0*/  IMAD.WIDE R36, R180.reuse, 0x4, R108 ;  /* 0x00000004b4247825 */ /* 0x040fe200078e026c */
[C---:B------:R-:W-:Y:S01]  /*468f0*/  IADD3 R2, R180.reuse, c[0x0][0x198], RZ ;  /* 0x00006600b4027a10 */ /* 0x040fe20007ffe0ff */
[----:B------:R-:W3:Y:S02]  /*46900*/  LDL.LU R189, [R1+0xa64] ;  /* 0x000a640001bd7983 */ /* 0x000ee40000300800 */
[----:B------:R-:W-:-:S02]  /*46910*/  IMAD.WIDE R38, R180, 0x4, R110 ;  /* 0x00000004b4267825 */ /* 0x000fc400078e026e */
[----:B------:R-:W3:Y:S04]  /*46920*/  LDL.LU R191, [R1+0x5f4] ;  /* 0x0005f40001bf7983 */ /* 0x000ee80000300800 */
[----:B------:R-:W3:Y:S04]  /*46930*/  LDL.LU R183, [R1+0xa80] ;  /* 0x000a800001b77983 */ /* 0x000ee80000300800 */
[----:B------:R-:W3:Y:S01]  /*46940*/  LDL.LU R188, [R1+0x600] ;  /* 0x0006000001bc7983 */ /* 0x000ee20000300800 */
[----:B------:R-:W-:Y:S02]  /*46950*/  ISETP.LT.AND P4, PT, R184, c[0x0][0x178], !P4 ;  /* 0x00005e00b8007a0c */ /* 0x000fe40006781270 */
[C---:B------:R-:W-:Y:S01]  /*46960*/  IADD3 R180, R2.reuse, c[0x0][0x198], RZ ;  /* 0x0000660002b47a10 */ /* 0x040fe20007ffe0ff */
[----:B--2---:R1:W-:Y:S04]  /*46970*/  @P5 STG.E [R36.64], R3 ;  /* 0x0000000324005986 */ /* 0x0043e8000c101904 */
[----:B----4-:R2:W-:Y:S01]  /*46980*/  @P6 STG.E [R38.64], R181 ;  /* 0x000000b526006986 */ /* 0x0105e2000c101904 */
        /* <DEDUP_REMOVED lines=435> */
[----:B------:R3:W-:Y:S01]  /*484c0*/  @P6 STG.E [R38.64], R189 ;  /* 0x000000bd26006986 */ /* 0x0007e2000c101904 */
[----:B------:R-:W-:Y:S02]  /*484d0*/  ISETP.LT.AND P5, PT, R187, c[0x0][0x178], !P3 ;  /* 0x00005e00bb007a0c */ /* 0x000fe40005fa1270 */
[----:B------:R-:W-:Y:S01]  /*484e0*/  ISETP.LT.AND P6, PT, R184, c[0x0][0x178], !P3 ;  /* 0x00005e00b8007a0c */ /* 0x000fe20005fc1270 */
[----:B------:R-:W2:Y:S01]  /*484f0*/  LDL.LU R191, [R1+0x93c] ;  /* 0x00093c0001bf7983 */ /* 0x000ea20000300800 */
[C---:B------:R-:W-:Y:S02]  /*48500*/  IADD3 R180, R2.reuse, c[0x0][0x198], RZ ;  /* 0x0000660002b47a10 */ /* 0x040fe40007ffe0ff */
[----:B------:R-:W-:Y:S01]  /*48510*/  ISETP.GE.AND P3, PT, R3, c[0x0][0x17c], PT ;  /* 0x00005f0003007a0c */ /* 0x000fe20003f66270 */
[----:B-1----:R-:W-:Y:S01]  /*48520*/  IMAD.WIDE R36, R2, 0x4, R108 ;  /* 0x0000000402247825 */ /* 0x002fe200078e026c */
[----:B------:R-:W-:-:S03]  /*48530*/  IADD3 R181, R186, 0x13c, RZ ;  /* 0x0000013cbab57810 */ /* 0x000fc60007ffe0ff */
[----:B------:R-:W-:Y:S01]  /*48540*/  IMAD.WIDE R2, R2, 0x4, R110 ;  /* 0x0000000402027825 */ /* 0x000fe200078e026e */
[----:B----4-:R-:W-:Y:S01]  /*48550*/  @P1 STG.E [R36.64], R190 ;  /* 0x000000be24001986 */ /* 0x010fe2000c101904 */
[----:B------:R-:W-:-:S03]  /*48560*/  ISETP.GE.AND P1, PT, R181, c[0x0][0x17c], PT ;  /* 0x00005f00b5007a0c */ /* 0x000fc60003f26270 */
[----:B---3--:R-:W3:Y:S04]  /*48570*/  LDL.LU R189, [R1+0xa78] ;  /* 0x000a780001bd7983 */ /* 0x008ee80000300800 */
        /* <DEDUP_REMOVED lines=10> */
[----:B------:R-:W3:Y:S04]  /*48620*/  LDL.LU R183, [R1+0xad8] ;  /* 0x000ad80001b77983 */ /* 0x000ee80000300800 */
[----:B--2---:R1:W-:Y:S04]  /*48630*/  @P5 STG.E [R36.64], R3 ;  /* 0x0000000324005986 */ /* 0x0043e8000c101904 */
[----:B----4-:R2:W-:Y:S01]  /*48640*/  @P6 STG.E [R38.64], R181 ;  /* 0x000000b526006986 */ /* 0x0105e2000c101904 */
[----:B-1----:R-:W-:Y:S01]  /*48650*/  IMAD.WIDE R36, R2, 0x4, R108 ;  /* 0x0000000402247825 */ /* 0x002fe200078e026c */
[----:B--2---:R-:W-:-:S04]  /*48660*/  IADD3 R181, R186, 0x13e, RZ ;  /* 0x0000013ebab57810 */ /* 0x004fc80007ffe0ff */
[----:B------:R1:W-:Y:S01]  /*48670*/  @P4 STG.E [R36.64], R188 ;  /* 0x000000bc24004986 */ /* 0x0003e2000c101904 */
[----:B------:R-:W-:-:S03]  /*48680*/  ISETP.GE.AND P4, PT, R181, c[0x0][0x17c], PT ;  /* 0x00005f00b5007a0c */ /* 0x000fc60003f86270 */
[----:B------:R-:W2:Y:S04]  /*48690*/  LDL.LU R181, [R1+0xb38] ;  /* 0x000b380001b57983 */ /* 0x000ea80000300800 */
[----:B-1----:R-:W4:Y:S01]  /*486a0*/  LDL.LU R188, [R1+0xb5c] ;  /* 0x000b5c0001bc7983 */ /* 0x002f220000300800 */
[----:B------:R-:W-:Y:S02]  /*486b0*/  ISETP.LT.AND P0, PT, R184, c[0x0][0x178], !P0 ;  /* 0x00005e00b8007a0c */ /* 0x000fe40004701270 */
[----:B------:R-:W-:Y:S02]  /*486c0*/  IADD3 R3, R186, 0x13d, RZ ;  /* 0x0000013dba037810 */ /* 0x000fe40007ffe0ff */
[----:B------:R-:W-:Y:S02]  /*486d0*/  ISETP.LT.AND P5, PT, R187, c[0x0][0x178], !P2 ;  /* 0x00005e00bb007a0c */ /* 0x000fe400057a1270 */
[----:B------:R-:W-:-:S02]  /*486e0*/  ISETP.LT.AND P6, PT, R184, c[0x0][0x178], !P2 ;  /* 0x00005e00b8007a0c */ /* 0x000fc400057c1270 */
[C---:B------:R-:W-:Y:S02]  /*486f0*/  IADD3 R180, R2.reuse, c[0x0][0x198], RZ ;  /* 0x0000660002b47a10 */ /* 0x040fe40007ffe0ff */
[----:B------:R-:W-:Y:S01]  /*48700*/  ISETP.GE.AND P2, PT, R3, c[0x0][0x17c], PT ;  /* 0x00005f0003007a0c */ /* 0x000fe20003f46270 */
[----:B------:R-:W-:-:S04]  /*48710*/  IMAD.WIDE R2, R2, 0x4, R110 ;  /* 0x0000000402027825 */ /* 0x000fc800078e026e */
[C---:B------:R-:W-:Y:S01]  /*48720*/  IMAD.WIDE R36, R180.reuse, 0x4, R108 ;  /* 0x00000004b4247825 */ /* 0x040fe200078e026c */
[----:B------:R1:W-:Y:S01]  /*48730*/  @P0 STG.E [R2.64], R191 ;  /* 0x000000bf02000986 */ /* 0x0003e2000c101904 */
[C---:B------:R-:W-:Y:S02]  /*48740*/  ISETP.LT.AND P0, PT, R187.reuse, c[0x0][0x178], !P3 ;  /* 0x00005e00bb007a0c */ /* 0x040fe40005f01270 */
[----:B------:R-:W-:Y:S01]  /*48750*/  IMAD.WIDE R38, R180, 0x4, R110 ;  /* 0x00000004b4267825 */ /* 0x000fe200078e026e */
[----:B------:R-:W-:Y:S02]  /*48760*/  ISETP.LT.AND P3, PT, R184, c[0x0][0x178], !P3 ;  /* 0x00005e00b8007a0c */ /* 0x000fe40005f61270 */
[----:B-1----:R-:W-:Y:S01]  /*48770*/  IADD3 R2, R180, c[0x0][0x198], RZ ;  /* 0x00006600b4027a10 */ /* 0x002fe20007ffe0ff */
[----:B------:R-:W4:Y:S01]  /*48780*/  LDL.LU R191, [R1+0xadc] ;  /* 0x000adc0001bf7983 */ /* 0x000f220000300800 */
[----:B------:R-:W-:Y:S02]  /*48790*/  IADD3 R3, R186, 0x13f, RZ ;  /* 0x0000013fba037810 */ /* 0x000fe40007ffe0ff */
[----:B------:R-:W-:Y:S01]  /*487a0*/  IADD3 R180, R2, c[0x0][0x198], RZ ;  /* 0x0000660002b47a10 */ /* 0x000fe20007ffe0ff */
[----:B--2---:R1:W-:Y:S01]  /*487b0*/  @P5 STG.E [R36.64], R181 ;  /* 0x000000b524005986 */ /* 0x0043e2000c101904 */
[----:B------:R-:W-:-:S03]  /*487c0*/  ISETP.LT.AND P5, PT, R187, c[0x0][0x178], !P1 ;  /* 0x00005e00bb007a0c */ /* 0x000fc60004fa1270 */
[----:B---3--:R2:W-:Y:S01]  /*487d0*/  @P6 STG.E [R38.64], R189 ;  /* 0x000000bd26006986 */ /* 0x0085e2000c101904 */
[----:B------:R-:W-:Y:S02]  /*487e0*/  ISETP.LT.AND P6, PT, R184, c[0x0][0x178], !P1 ;  /* 0x00005e00b8007a0c */ /* 0x000fe40004fc1270 */
[----:B------:R-:W-:Y:S01]  /*487f0*/  ISETP.GE.AND P1, PT, R3, c[0x0][0x17c], PT ;  /* 0x00005f0003007a0c */ /* 0x000fe20003f26270 */
[----:B-1----:R-:W-:-:S04]  /*48800*/  IMAD.WIDE R36, R2, 0x4, R108 ;  /* 0x0000000402247825 */ /* 0x002fc800078e026c */
[----:B------:R-:W-:Y:S01]  /*48810*/  IMAD.WIDE R2, R2, 0x4, R110 ;  /* 0x0000000402027825 */ /* 0x000fe200078e026e */
[----:B------:R1:W-:Y:S04]  /*48820*/  @P0 STG.E [R36.64], R190 ;  /* 0x000000be24000986 */ /* 0x0003e8000c101904 */
[----:B------:R3:W-:Y:S01]  /*48830*/  @P3 STG.E [R2.64], R185 ;  /* 0x000000b902003986 */ /* 0x0007e2000c101904 */
[----:B------:R-:W-:Y:S02]  /*48840*/  ISETP.LT.AND P3, PT, R187, c[0x0][0x178], !P2 ;  /* 0x00005e00bb007a0c */ /* 0x000fe40005761270 */
[----:B------:R-:W-:Y:S01]  /*48850*/  IADD3 R181, R186, 0x140, RZ ;  /* 0x00000140bab57810 */ /* 0x000fe20007ffe0ff */
[----:B--2---:R-:W2:Y:S01]  /*48860*/  LDL.LU R189, [R1+0xb18] ;  /* 0x000b180001bd7983 */ /* 0x004ea20000300800 */
[C---:B-1----:R-:W-:Y:S01]  /*48870*/  IMAD.WIDE R36, R180.reuse, 0x4, R108 ;  /* 0x00000004b4247825 */ /* 0x042fe200078e026c */
[----:B---3--:R-:W-:-:S03]  /*48880*/  IADD3 R2, R180, c[0x0][0x198], RZ ;  /* 0x00006600b4027a10 */ /* 0x008fc60007ffe0ff */
[----:B------:R-:W-:Y:S01]  /*48890*/  IMAD.WIDE R38, R180, 0x4, R110 ;  /* 0x00000004b4267825 */ /* 0x000fe200078e026e */
[----:B------:R1:W-:Y:S01]  /*488a0*/  @P5 STG.E [R36.64], R182 ;  /* 0x000000b624005986 */ /* 0x0003e2000c101904 */
[----:B------:R-:W-:Y:S02]  /*488b0*/  ISETP.GE.AND P0, PT, R181, c[0x0][0x17c], PT ;  /* 0x00005f00b5007a0c */ /* 0x000fe40003f06270 */
[----:B------:R-:W-:Y:S01]  /*488c0*/  IADD3 R181, R186, 0x142, RZ ;  /* 0x00000142bab57810 */ /* 0x000fe20007ffe0ff */
[----:B------:R-:W-:Y:S04]  /*488d0*/  @P6 STG.E [R38.64], R183 ;  /* 0x000000b726006986 */ /* 0x000fe8000c101904 */
[----:B------:R-:W3:Y:S01]  /*488e0*/  LDL.LU R190, [R1+0xb6c] ;  /* 0x000b6c0001be7983 */ /* 0x000ee20000300800 */
[----:B-1----:R-:W-:-:S03]  /*488f0*/  IMAD.WIDE R36, R2, 0x4, R108 ;  /* 0x0000000402247825 */ /* 0x002fc600078e026c */
[----:B------:R-:W2:Y:S04]  /*48900*/  LDL.LU R185, [R1+0xb1c] ;  /* 0x000b1c0001b97983 */ /* 0x000ea80000300800 */
[----:B----4-:R1:W-:Y:S01]  /*48910*/  @P3 STG.E [R36.64], R188 ;  /* 0x000000bc24003986 */ /* 0x0103e2000c101904 */
[----:B------:R-:W-:-:S03]  /*48920*/  ISETP.GE.AND P3, PT, R181, c[0x0][0x17c], PT ;  /* 0x00005f00b5007a0c */ /* 0x000fc60003f66270 */
[----:B------:R-:W4:Y:S01]  /*48930*/  LDL.LU R181, [R1+0xb68] ;  /* 0x000b680001b57983 */ /* 0x000f220000300800 */
[----:B------:R-:W-:Y:S02]  /*48940*/  ISETP.LT.AND P2, PT, R184, c[0x0][0x178], !P2 ;  /* 0x00005e00b8007a0c */ /* 0x000fe40005741270 */
[----:B------:R-:W-:Y:S01]  /*48950*/  IADD3 R3, R186, 0x141, RZ ;  /* 0x00000141ba037810 */ /* 0x000fe20007ffe0ff */
[----:B------:R-:W2:Y:S01]  /*48960*/  LDL.LU R182, [R1+0xbb4] ;  /* 0x000bb40001b67983 */ /* 0x000ea20000300800 */
[----:B------:R-:W-:Y:S02]  /*48970*/  ISETP.LT.AND P5, PT, R187, c[0x0][0x178], !P4 ;  /* 0x00005e00bb007a0c */ /* 0x000fe400067a1270 */
[----:B------:R-:W-:Y:S02]  /*48980*/  ISETP.LT.AND P6, PT, R184, c[0x0][0x178], !P4 ;  /* 0x00005e00b8007a0c */ /* 0x000fe400067c1270 */
[C---:B------:R-:W-:Y:S02]  /*48990*/  IADD3 R180, R2.reuse, c[0x0][0x198], RZ ;  /* 0x0000660002b47a10 */ /* 0x040fe40007ffe0ff */
[----:B------:R-:W-:Y:S01]  /*489a0*/  ISETP.GE.AND P4, PT, R3, c[0x0][0x17c], PT ;  /* 0x00005f0003007a0c */ /* 0x000fe20003f86270 */
[----:B------:R-:W-:-:S05]  /*489b0*/  IMAD.WIDE R2, R2, 0x4, R110 ;  /* 0x0000000402027825 */ /* 0x000fca00078e026e */
[----:B------:R1:W-:Y:S01]  /*489c0*/  @P2 STG.E [R2.64], R191 ;  /* 0x000000bf02002986 */ /* 0x0003e2000c101904 */
[----:B------:R-:W-:Y:S01]  /*489d0*/  ISETP.LT.AND P2, PT, R187, c[0x0][0x178], !P1 ;  /* 0x00005e00bb007a0c */ /* 0x000fe20004f41270 */
[----:B-1----:R-:W-:Y:S01]  /*489e0*/  IMAD.WIDE R36, R180, 0x4, R108 ;  /* 0x00000004b4247825 */ /* 0x002fe200078e026c */
[----:B------:R-:W-:-:S03]  /*489f0*/  ISETP.LT.AND P1, PT, R184, c[0x0][0x178], !P1 ;  /* 0x00005e00b8007a0c */ /* 0x000fc60004f21270 */
[C---:B------:R-:W-:Y:S01]  /*48a00*/  IMAD.WIDE R38, R180.reuse, 0x4, R110 ;  /* 0x00000004b4267825 */ /* 0x040fe200078e026e */
[----:B------:R-:W-:Y:S01]  /*48a10*/  IADD3 R2, R180, c[0x0][0x198], RZ ;  /* 0x00006600b4027a10 */ /* 0x000fe20007ffe0ff */
[----:B------:R-:W3:Y:S01]  /*48a20*/  LDL.LU R191, [R1+0x734] ;  /* 0x0007340001bf7983 */ /* 0x000ee20000300800 */
[----:B------:R-:W-:Y:S02]  /*48a30*/  IADD3 R3, R186, 0x143, RZ ;  /* 0x00000143ba037810 */ /* 0x000fe40007ffe0ff */
[----:B------:R-:W-:Y:S01]  /*48a40*/  IADD3 R180, R2, c[0x0][0x198], RZ ;  /* 0x0000660002b47a10 */ /* 0x000fe20007ffe0ff */
[----:B------:R-:W3:Y:S04]  /*48a50*/  LDL.LU R183, [R1+0xbe0] ;  /* 0x000be00001b77983 */ /* 0x000ee80000300800 */
[----:B------:R-:W3:Y:S04]  /*48a60*/  LDL.LU R188, [R1+0x5a0] ;  /* 0x0005a00001bc7983 */ /* 0x000ee80000300800 */
[----:B----4-:R1:W-:Y:S01]  /*48a70*/  @P5 STG.E [R36.64], R181 ;  /* 0x000000b524005986 */ /* 0x0103e2000c101904 */
[----:B------:R-:W-:-:S03]  /*48a80*/  ISETP.LT.AND P5, PT, R187, c[0x0][0x178], !P0 ;  /* 0x00005e00bb007a0c */ /* 0x000fc600047a1270 */
[----:B--2---:R-:W-:Y:S01]  /*48a90*/  @P6 STG.E [R38.64], R189 ;  /* 0x000000bd26006986 */ /* 0x004fe2000c101904 */
[----:B------:R-:W-:Y:S02]  /*48aa0*/  ISETP.LT.AND P6, PT, R184, c[0x0][0x178], !P0 ;  /* 0x00005e00b8007a0c */ /* 0x000fe400047c1270 */
[----:B------:R-:W-:Y:S01]  /*48ab0*/  ISETP.GE.AND P0, PT, R3, c[0x0][0x17c], PT ;  /* 0x00005f0003007a0c */ /* 0x000fe20003f06270 */
[----:B-1----:R-:W-:Y:S01]  /*48ac0*/  IMAD.WIDE R36, R2, 0x4, R108 ;  /* 0x0000000402247825 */ /* 0x002fe200078e026c */
[----:B------:R-:W-:-:S03]  /*48ad0*/  IADD3 R181, R186, 0x144, RZ ;  /* 0x00000144bab57810 */ /* 0x000fc60007ffe0ff */
[----:B------:R-:W-:Y:S01]  /*48ae0*/  IMAD.WIDE R2, R2, 0x4, R110 ;  /* 0x0000000402027825 */ /* 0x000fe200078e026e */
[----:B---3--:R-:W-:Y:S01]  /*48af0*/  @P2 STG.E [R36.64], R190 ;  /* 0x000000be24002986 */ /* 0x008fe2000c101904 */
[----:B------:R-:W-:-:S03]  /*48b00*/  ISETP.GE.AND P2, PT, R181, c[0x0][0x17c], PT ;  /* 0x00005f00b5007a0c */ /* 0x000fc60003f46270 */
[----:B------:R-:W2:Y:S04]  /*48b10*/  LDL.LU R181, [R1+0x730] ;  /* 0x0007300001b57983 */ /* 0x000ea80000300800 */
[----:B------:R1:W-:Y:S04]  /*48b20*/  @P1 STG.E [R2.64], R185 ;  /* 0x000000b902001986 */ /* 0x0003e8000c101904 */
[----:B-1----:R-:W3:Y:S04]  /*48b30*/  LDL.LU R3, [R1+0xbb0] ;  /* 0x000bb00001037983 */ /* 0x002ee80000300800 */
[----:B------:R-:W4:Y:S04]  /*48b40*/  LDL.LU R190, [R1+0xbe4] ;  /* 0x000be40001be7983 */ /* 0x000f280000300800 */
[----:B------:R-:W4:Y:S01]  /*48b50*/  LDL.LU R185, [R1+0x5a4] ;  /* 0x0005a40001b97983 */ /* 0x000f220000300800 */
[----:B------:R-:W-:Y:S01]  /*48b60*/  IMAD.WIDE R36, R180, 0x4, R108 ;  /* 0x00000004b4247825 */ /* 0x000fe200078e026c */
[----:B------:R-:W-:-:S02]  /*48b70*/  ISETP.LT.AND P1, PT, R187, c[0x0][0x178], !P4 ;  /* 0x00005e00bb007a0c */ /* 0x000fc40006721270 */
[----:B------:R-:W-:Y:S01]  /*48b80*/  ISETP.LT.AND P4, PT, R184, c[0x0][0x178], !P4 ;  /* 0x00005e00b8007a0c */ /* 0x000fe20006781270 */
[C---:B------:R-:W-:Y:S01]  /*48b90*/  IMAD.WIDE R38, R180.reuse, 0x4, R110 ;  /* 0x00000004b4267825 */ /* 0x040fe200078e026e */
[----:B------:R-:W-:Y:S01]  /*48ba0*/  IADD3 R2, R180, c[0x0][0x198], RZ ;  /* 0x00006600b4027a10 */ /* 0x000fe20007ffe0ff */
[----:B------:R-:W4:Y:S03]  /*48bb0*/  LDL.LU R189, [R1+0xc00] ;  /* 0x000c000001bd7983 */ /* 0x000f260000300800 */
[----:B------:R-:W-:Y:S01]  /*48bc0*/  IADD3 R180, R2, c[0x0][0x198], RZ ;  /* 0x0000660002b47a10 */ /* 0x000fe20007ffe0ff */
[----:B---3--:R1:W-:Y:S01]  /*48bd0*/  @P5 STG.E [R36.64], R3 ;  /* 0x0000000324005986 */ /* 0x0083e2000c101904 */
[----:B------:R-:W-:-:S03]  /*48be0*/  ISETP.LT.AND P5, PT, R187, c[0x0][0x178], !P3 ;  /* 0x00005e00bb007a0c */ /* 0x000fc60005fa1270 */
[----:B--2---:R-:W-:Y:S01]  /*48bf0*/  @P6 STG.E [R38.64], R181 ;  /* 0x000000b526006986 */ /* 0x004fe2000c101904 */
[----:B------:R-:W-:Y:S02]  /*48c00*/  ISETP.LT.AND P6, PT, R184, c[0x0][0x178], !P3 ;  /* 0x00005e00b8007a0c */ /* 0x000fe40005fc1270 */
[----:B-1----:R-:W-:Y:S01]  /*48c10*/  IADD3 R3, R186, 0x145, RZ ;  /* 0x00000145ba037810 */ /* 0x002fe20007ffe0ff */
[----:B------:R-:W-:-:S03]  /*48c20*/  IMAD.WIDE R36, R2, 0x4, R108 ;  /* 0x0000000402247825 */ /* 0x000fc600078e026c */
[----:B------:R-:W-:Y:S01]  /*48c30*/  ISETP.GE.AND P3, PT, R3, c[0x0][0x17c], PT ;  /* 0x00005f0003007a0c */ /* 0x000fe20003f66270 */
[----:B------:R-:W-:Y:S01]  /*48c40*/  IMAD.WIDE R2, R2, 0x4, R110 ;  /* 0x0000000402027825 */ /* 0x000fe200078e026e */
[----:B------:R-:W-:Y:S04]  /*48c50*/  @P1 STG.E [R36.64], R182 ;  /* 0x000000b624001986 */ /* 0x000fe8000c101904 */
[----:B------:R1:W-:Y:S04]  /*48c60*/  @P4 STG.E [R2.64], R191 ;  /* 0x000000bf02004986 */ /* 0x0003e8000c101904 */
[----:B-1----:R-:W2:Y:S01]  /*48c70*/  LDL.LU R191, [R1+0xc04] ;  /* 0x000c040001bf7983 */ /* 0x002ea20000300800 */
[----:B------:R-:W-:Y:S01]  /*48c80*/  ISETP.LT.AND P4, PT, R187, c[0x0][0x178], !P0 ;  /* 0x00005e00bb007a0c */ /* 0x000fe20004781270 */
[C---:B------:R-:W-:Y:S01]  /*48c90*/  IMAD.WIDE R36, R180.reuse, 0x4, R108 ;  /* 0x00000004b4247825 */ /* 0x040fe200078e026c */
[----:B------:R-:W-:-:S02]  /*48ca0*/  IADD3 R2, R180, c[0x0][0x198], RZ ;  /* 0x00006600b4027a10 */ /* 0x000fc40007ffe0ff */
[----:B------:R-:W-:Y:S01]  /*48cb0*/  ISETP.LT.AND P0, PT, R184, c[0x0][0x178], !P0 ;  /* 0x00005e00b8007a0c */ /* 0x000fe20004701270 */
[----:B------:R-:W-:Y:S01]  /*48cc0*/  IMAD.WIDE R38, R180, 0x4, R110 ;  /* 0x00000004b4267825 */ /* 0x000fe200078e026e */
[----:B------:R1:W-:Y:S01]  /*48cd0*/  @P5 STG.E [R36.64], R183 ;  /* 0x000000b724005986 */ /* 0x0003e2000c101904 */
[----:B------:R-:W-:Y:S02]  /*48ce0*/  IADD3 R3, R186, 0x147, RZ ;  /* 0x00000147ba037810 */ /* 0x000fe40007ffe0ff */
[----:B------:R-:W-:Y:S01]  /*48cf0*/  ISETP.LT.AND P5, PT, R187, c[0x0][0x178], !P2 ;  /* 0x00005e00bb007a0c */ /* 0x000fe200057a1270 */
[----:B------:R-:W-:Y:S01]  /*48d00*/  @P6 STG.E [R38.64], R188 ;  /* 0x000000bc26006986 */ /* 0x000fe2000c101904 */
[----:B------:R-:W-:Y:S02]  /*48d10*/  ISETP.LT.AND P6, PT, R184, c[0x0][0x178], !P2 ;  /* 0x00005e00b8007a0c */ /* 0x000fe400057c1270 */
[C---:B------:R-:W-:Y:S01]  /*48d20*/  IADD3 R180, R2.reuse, c[0x0][0x198], RZ ;  /* 0x0000660002b47a10 */ /* 0x040fe20007ffe0ff */
[----:B-1----:R-:W-:Y:S01]  /*48d30*/  IMAD.WIDE R36, R2, 0x4, R108 ;  /* 0x0000000402247825 */ /* 0x002fe200078e026c */
[----:B------:R-:W-:-:S03]  /*48d40*/  ISETP.GE.AND P2, PT, R3, c[0x0][0x17c], PT ;  /* 0x00005f0003007a0c */ /* 0x000fc60003f46270 */
[----:B------:R-:W-:Y:S01]  /*48d50*/  IMAD.WIDE R2, R2, 0x4, R110 ;  /* 0x0000000402027825 */ /* 0x000fe200078e026e */
[----:B----4-:R1:W-:Y:S04]  /*48d60*/  @P4 STG.E [R36.64], R190 ;  /* 0x000000be24004986 */ /* 0x0103e8000c101904 */
[----:B------:R3:W-:Y:S04]  /*48d70*/  @P0 STG.E [R2.64], R185 ;  /* 0x000000b902000986 */ /* 0x0007e8000c101904 */
[----:B-1----:R-:W4:Y:S04]  /*48d80*/  LDL.LU R190, [R1+0xba0] ;  /* 0x000ba00001be7983 */ /* 0x002f280000300800 */
[----:B---3--:R-:W4:Y:S01]  /*48d90*/  LDL.LU R185, [R1+0xba4] ;  /* 0x000ba40001b97983 */ /* 0x008f220000300800 */
[----:B------:R-:W-:Y:S01]  /*48da0*/  ISETP.LT.AND P0, PT, R187, c[0x0][0x178], !P3 ;  /* 0x00005e00bb007a0c */ /* 0x000fe20005f01270 */
[----:B------:R-:W-:Y:S01]  /*48db0*/  IMAD.WIDE R36, R180, 0x4, R108 ;  /* 0x00000004b4247825 */ /* 0x000fe200078e026c */
[----:B------:R-:W-:-:S02]  /*48dc0*/  IADD3 R181, R186, 0x146, RZ ;  /* 0x00000146bab57810 */ /* 0x000fc40007ffe0ff */
[C---:B------:R-:W-:Y:S01]  /*48dd0*/  IADD3 R2, R180.reuse, c[0x0][0x198], RZ ;  /* 0x00006600b4027a10 */ /* 0x040fe20007ffe0ff */
[----:B------:R-:W-:Y:S01]  /*48de0*/  IMAD.WIDE R38, R180, 0x4, R110 ;  /* 0x00000004b4267825 */ /* 0x000fe200078e026e */
[----:B------:R-:W-:Y:S02]  /*48df0*/  ISETP.LT.AND P3, PT, R184, c[0x0][0x178], !P3 ;  /* 0x00005e00b8007a0c */ /* 0x000fe40005f61270 */
[----:B------:R-:W-:Y:S01]  /*48e00*/  ISETP.GE.AND P1, PT, R181, c[0x0][0x17c], PT ;  /* 0x00005f00b5007a0c */ /* 0x000fe20003f26270 */
[----:B------:R1:W-:Y:S01]  /*48e10*/  @P5 STG.E [R36.64], R189 ;  /* 0x000000bd24005986 */ /* 0x0003e2000c101904 */
[----:B------:R-:W-:Y:S02]  /*48e20*/  IADD3 R3, R186, 0x149, RZ ;  /* 0x00000149ba037810 */ /* 0x000fe40007ffe0ff */
[----:B------:R-:W-:Y:S01]  /*48e30*/  ISETP.LT.AND P5, PT, R187, c[0x0][0x178], !P1 ;  /* 0x00005e00bb007a0c */ /* 0x000fe20004fa1270 */
[----:B------:R1:W-:Y:S01]  /*48e40*/  @P6 STG.E [R38.64], R244 ;  /* 0x000000f426006986 */ /* 0x0003e2000c101904 */
[----:B------:R-:W-:-:S02]  /*48e50*/  ISETP.LT.AND P6, PT, R184, c[0x0][0x178], !P1 ;  /* 0x00005e00b8007a0c */ /* 0x000fc40004fc1270 */
[C---:B------:R-:W-:Y:S02]  /*48e60*/  IADD3 R180, R2.reuse, c[0x0][0x198], RZ ;  /* 0x0000660002b47a10 */ /* 0x040fe40007ffe0ff */
[----:B------:R-:W-:Y:S01]  /*48e70*/  ISETP.GE.AND P1, PT, R3, c[0x0][0x17c], PT ;  /* 0x00005f0003007a0c */ /* 0x000fe20003f26270 */
[----:B-1----:R-:W-:-:S04]  /*48e80*/  IMAD.WIDE R36, R2, 0x4, R108 ;  /* 0x0000000402247825 */ /* 0x002fc800078e026c */
[--C-:B------:R-:W-:Y:S01]  /*48e90*/  IMAD.WIDE R2, R2, 0x4, R110.reuse ;  /* 0x0000000402027825 */ /* 0x100fe200078e026e */
[----:B------:R-:W4:Y:S04]  /*48ea0*/  LDL.LU R244, [R1+0x720] ;  /* 0x0007200001f47983 */ /* 0x000f280000300800 */
[----:B------:R-:W4:Y:S01]  /*48eb0*/  LDL.LU R182, [R1+0xc44] ;  /* 0x000c440001b67983 */ /* 0x000f220000300800 */
[----:B------:R-:W-:-:S03]  /*48ec0*/  IMAD.WIDE R38, R180, 0x4, R110 ;  /* 0x00000004b4267825 */ /* 0x000fc600078e026e */
[----:B--2---:R1:W-:Y:S04]  /*48ed0*/  @P0 STG.E [R36.64], R191 ;  /* 0x000000bf24000986 */ /* 0x0043e8000c101904 */
[----:B------:R2:W-:Y:S04]  /*48ee0*/  @P3 STG.E [R2.64], R245 ;  /* 0x000000f502003986 */ /* 0x0005e8000c101904 */
[----:B-1----:R-:W3:Y:S04]  /*48ef0*/  LDL.LU R191, [R1+0x724] ;  /* 0x0007240001bf7983 */ /* 0x002ee80000300800 */
[----:B------:R-:W3:Y:S04]  /*48f00*/  LDL.LU R183, [R1+0xc50] ;  /* 0x000c500001b77983 */ /* 0x000ee80000300800 */
[----:B------:R-:W3:Y:S04]  /*48f10*/  LDL.LU R188, [R1+0x150] ;  /* 0x0001500001bc7983 */ /* 0x000ee80000300800 */
[----:B--2---:R-:W2:Y:S01]  /*48f20*/  LDL.LU R245, [R1+0xc40] ;  /* 0x000c400001f57983 */ /* 0x004ea20000300800 */
[----:B------:R-:W-:Y:S01]  /*48f30*/  ISETP.LT.AND P3, PT, R187, c[0x0][0x178], !P2 ;  /* 0x00005e00bb007a0c */ /* 0x000fe20005761270 */
[C---:B------:R-:W-:Y:S01]  /*48f40*/  IMAD.WIDE R36, R180.reuse, 0x4, R108 ;  /* 0x00000004b4247825 */ /* 0x040fe200078e026c */
[----:B------:R-:W-:-:S04]  /*48f50*/  IADD3 R2, R180, c[0x0][0x198], RZ ;  /* 0x00006600b4027a10 */ /* 0x000fc80007ffe0ff */
[----:B----4-:R1:W-:Y:S04]  /*48f60*/  @P5 STG.E [R36.64], R190 ;  /* 0x000000be24005986 */ /* 0x0103e8000c101904 */
[----:B------:R-:W-:Y:S01]  /*48f70*/  @P6 STG.E [R38.64], R228 ;  /* 0x000000e426006986 */ /* 0x000fe2000c101904 */
[----:B-1----:R-:W-:-:S03]  /*48f80*/  IMAD.WIDE R36, R2, 0x4, R108 ;  /* 0x0000000402247825 */ /* 0x002fc600078e026c */
[----:B------:R-:W4:Y:S04]  /*48f90*/  LDL.LU R190, [R1+0xc54] ;  /* 0x000c540001be7983 */ /* 0x000f280000300800 */
[----:B------:R1:W-:Y:S04]  /*48fa0*/  @P3 STG.E [R36.64], R185 ;  /* 0x000000b924003986 */ /* 0x0003e8000c101904 */
[----:B-1----:R-:W4:Y:S01]  /*48fb0*/  LDL.LU R185, [R1+0x154] ;  /* 0x0001540001b97983 */ /* 0x002f220000300800 */
[----:B------:R-:W-:Y:S02]  /*48fc0*/  IADD3 R181, R186, 0x148, RZ ;  /* 0x00000148bab57810 */ /* 0x000fe40007ffe0ff */
[----:B------:R-:W-:Y:S01]  /*48fd0*/  ISETP.LT.AND P2, PT, R184, c[0x0][0x178], !P2 ;  /* 0x00005e00b8007a0c */ /* 0x000fe20005741270 */
[----:B------:R-:W4:Y:S01]  /*48fe0*/  LDL.LU R189, [R1+0xc10] ;  /* 0x000c100001bd7983 */ /* 0x000f220000300800 */
[----:B------:R-:W-:-:S02]  /*48ff0*/  ISETP.GE.AND P4, PT, R181, c[0x0][0x17c], PT ;  /* 0x00005f00b5007a0c */ /* 0x000fc40003f86270 */
[----:B------:R-:W-:Y:S02]  /*49000*/  IADD3 R3, R186, 0x14b, RZ ;  /* 0x0000014bba037810 */ /* 0x000fe40007ffe0ff */
[----:B------:R-:W-:Y:S02]  /*49010*/  ISETP.LT.AND P5, PT, R187, c[0x0][0x178], !P4 ;  /* 0x00005e00bb007a0c */ /* 0x000fe400067a1270 */
[----:B------:R-:W-:Y:S02]  /*49020*/  ISETP.LT.AND P6, PT, R184, c[0x0][0x178], !P4 ;  /* 0x00005e00b8007a0c */ /* 0x000fe400067c1270 */
[C---:B------:R-:W-:Y:S02]  /*49030*/  IADD3 R180, R2.reuse, c[0x0][0x198], RZ ;  /* 0x0000660002b47a10 */ /* 0x040fe40007ffe0ff */
[----:B------:R-:W-:Y:S01]  /*49040*/  ISETP.GE.AND P4, PT, R3, c[0x0][0x17c], PT ;  /* 0x00005f0003007a0c */ /* 0x000fe20003f86270 */
[----:B------:R-:W-:Y:S01]  /*49050*/  IMAD.WIDE R2, R2, 0x4, R110 ;  /* 0x0000000402027825 */ /* 0x000fe200078e026e */
[----:B------:R-:W-:-:S03]  /*49060*/  IADD3 R181, R186, 0x14a, RZ ;  /* 0x0000014abab57810 */ /* 0x000fc60007ffe0ff */
[C---:B------:R-:W-:Y:S01]  /*49070*/  IMAD.WIDE R36, R180.reuse, 0x4, R108 ;  /* 0x00000004b4247825 */ /* 0x040fe200078e026c */
[----:B------:R1:W-:Y:S01]  /*49080*/  @P2 STG.E [R2.64], R229 ;  /* 0x000000e502002986 */ /* 0x0003e2000c101904 */
[----:B------:R-:W-:Y:S02]  /*49090*/  ISETP.LT.AND P2, PT, R187, c[0x0][0x178], !P1 ;  /* 0x00005e00bb007a0c */ /* 0x000fe40004f41270 */
[----:B------:R-:W-:Y:S01]  /*490a0*/  IMAD.WIDE R38, R180, 0x4, R110 ;  /* 0x00000004b4267825 */ /* 0x000fe200078e026e */
[----:B------:R-:W-:Y:S02]  /*490b0*/  ISETP.LT.AND P1, PT, R184, c[0x0][0x178], !P1 ;  /* 0x00005e00b8007a0c */ /* 0x000fe40004f21270 */
[----:B------:R-:W-:Y:S02]  /*490c0*/  ISETP.GE.AND P0, PT, R181, c[0x0][0x17c], PT ;  /* 0x00005f00b5007a0c */ /* 0x000fe40003f06270 */
[----:B-1----:R-:W-:Y:S02]  /*490d0*/  IADD3 R2, R180, c[0x0][0x198], RZ ;  /* 0x00006600b4027a10 */ /* 0x002fe40007ffe0ff */
[----:B------:R-:W-:-:S02]  /*490e0*/  IADD3 R3, R186, 0x14d, RZ ;  /* 0x0000014dba037810 */ /* 0x000fc40007ffe0ff */
[----:B------:R-:W-:Y:S02]  /*490f0*/  IADD3 R180, R2, c[0x0][0x198], RZ ;  /* 0x0000660002b47a10 */ /* 0x000fe40007ffe0ff */
[----:B------:R-:W-:-:S04]  /*49100*/  IADD3 R181, R186, 0x14c, RZ ;  /* 0x0000014cbab57810 */ /* 0x000fc80007ffe0ff */
[----:B------:R-:W-:Y:S01]  /*49110*/  ISETP.GE.AND P3, PT, R181, c[0x0][0x17c], PT ;  /* 0x00005f00b5007a0c */ /* 0x000fe20003f66270 */
        /* <DEDUP_REMOVED lines=8> */
[----:B---3--:R3:W-:Y:S01]  /*491a0*/  @P1 STG.E [R2.64], R191 ;  /* 0x000000bf02001986 */ /* 0x0087e2000c101904 */
[----:B------:R-:W-:Y:S01]  /*491b0*/  ISETP.LT.AND P1, PT, R187, c[0x0][0x178], !P4 ;  /* 0x00005e00bb007a0c */ /* 0x000fe20006721270 */
[----:B--2---:R-:W-:Y:S01]  /*491c0*/  IMAD.WIDE R38, R180, 0x4, R110 ;  /* 0x00000004b4267825 */ /* 0x004fe200078e026e */
[----:B------:R-:W-:-:S03]  /*491d0*/  ISETP.LT.AND P4, PT, R184, c[0x0][0x178], !P4 ;  /* 0x00005e00b8007a0c */ /* 0x000fc60006781270 */
[C---:B-1----:R-:W-:Y:S01]  /*491e0*/  IMAD.WIDE R36, R180.reuse, 0x4, R108 ;  /* 0x00000004b4247825 */ /* 0x042fe200078e026c */
[----:B---3--:R-:W-:Y:S01]  /*491f0*/  IADD3 R2, R180, c[0x0][0x198], RZ ;  /* 0x00006600b4027a10 */ /* 0x008fe20007ffe0ff */
[----:B------:R-:W2:Y:S01]  /*49200*/  LDL.LU R191, [R1+0xc14] ;  /* 0x000c140001bf7983 */ /* 0x000ea20000300800 */
[----:B------:R-:W-:-:S03]  /*49210*/  IADD3 R3, R186, 0x14f, RZ ;  /* 0x0000014fba037810 */ /* 0x000fc60007ffe0ff */
[----:B------:R1:W-:Y:S01]  /*49220*/  @P5 STG.E [R36.64], R183 ;  /* 0x000000b724005986 */ /* 0x0003e2000c101904 */
[----:B------:R-:W-:-:S03]  /*49230*/  ISETP.LT.AND P5, PT, R187, c[0x0][0x178], !P3 ;  /* 0x00005e00bb007a0c */ /* 0x000fc60005fa1270 */
        /* <DEDUP_REMOVED lines=10> */
[----:B------:R-:W-:Y:S01]  /*492e0*/  IADD3 R181, R186, 0x14e, RZ ;  /* 0x0000014ebab57810 */ /* 0x000fe20007ffe0ff */
[----:B------:R-:W-:Y:S01]  /*492f0*/  IMAD.WIDE R36, R180, 0x4, R108 ;  /* 0x00000004b4247825 */ /* 0x000fe200078e026c */
[----:B------:R-:W-:Y:S01]  /*49300*/  ISETP.LT.AND P4, PT, R187, c[0x0][0x178], !P0 ;  /* 0x00005e00bb007a0c */ /* 0x000fe20004781270 */
[----:B------:R-:W4:Y:S01]  /*49310*/  LDL.LU R245, [R1+0xc70] ;  /* 0x000c700001f57983 */ /* 0x000f220000300800 */
[----:B------:R-:W-:Y:S01]  /*49320*/  ISETP.LT.AND P0, PT, R184, c[0x0][0x178], !P0 ;  /* 0x00005e00b8007a0c */ /* 0x000fe20004701270 */
[----:B------:R-:W-:Y:S01]  /*49330*/  IMAD.WIDE R38, R180, 0x4, R110 ;  /* 0x00000004b4267825 */ /* 0x000fe200078e026e */
[----:B------:R-:W-:-:S02]  /*49340*/  ISETP.GE.AND P2, PT, R181, c[0x0][0x17c], PT ;  /* 0x00005f00b5007a0c */ /* 0x000fc40003f46270 */
[----:B------:R-:W-:Y:S01]  /*49350*/  IADD3 R2, R180, c[0x0][0x198], RZ ;  /* 0x00006600b4027a10 */ /* 0x000fe20007ffe0ff */
[----:B------:R1:W-:Y:S01]  /*49360*/  @P5 STG.E [R36.64], R189 ;  /* 0x000000bd24005986 */ /* 0x0003e2000c101904 */
[----:B------:R-:W-:Y:S02]  /*49370*/  IADD3 R3, R186, 0x151, RZ ;  /* 0x00000151ba037810 */ /* 0x000fe40007ffe0ff */
[----:B------:R-:W-:Y:S01]  /*49380*/  ISETP.LT.AND P5, PT, R187, c[0x0][0x178], !P2 ;  /* 0x00005e00bb007a0c */ /* 0x000fe200057a1270 */
[----:B------:R1:W-:Y:S01]  /*49390*/  @P6 STG.E [R38.64], R240 ;  /* 0x000000f026006986 */ /* 0x0003e2000c101904 */
[----:B------:R-:W-:-:S03]  /*493a0*/  ISETP.LT.AND P6, PT, R184, c[0x0][0x178], !P2 ;  /* 0x00005e00b8007a0c */ /* 0x000fc600057c1270 */
[----:B------:R-:W4:Y:S01]  /*493b0*/  LDL.LU R244, [R1+0x5e0] ;  /* 0x0005e00001f47983 */ /* 0x000f220000300800 */
[C---:B------:R-:W-:Y:S02]  /*493c0*/  IADD3 R180, R2.reuse, c[0x0][0x198], RZ ;  /* 0x0000660002b47a10 */ /* 0x040fe40007ffe0ff */
[----:B------:R-:W-:Y:S01]  /*493d0*/  ISETP.GE.AND P2, PT, R3, c[0x0][0x17c], PT ;  /* 0x00005f0003007a0c */ /* 0x000fe20003f46270 */
[C---:B-1----:R-:W-:Y:S01]  /*493e0*/  IMAD.WIDE R36, R2.reuse, 0x4, R108 ;  /* 0x0000000402247825 */ /* 0x042fe200078e026c */
[----:B------:R-:W4:Y:S03]  /*493f0*/  LDL.LU R189, [R1+0xc74] ;  /* 0x000c740001bd7983 */ /* 0x000f260000300800 */
[----:B------:R-:W-:-:S04]  /*49400*/  IMAD.WIDE R2, R2, 0x4, R110 ;  /* 0x0000000402027825 */ /* 0x000fc800078e026e */
[----:B------:R-:W-:Y:S01]  /*49410*/  IMAD.WIDE R38, R180, 0x4, R110 ;  /* 0x00000004b4267825 */ /* 0x000fe200078e026e */
[----:B--2---:R1:W-:Y:S04]  /*49420*/  @P4 STG.E [R36.64], R191 ;  /* 0x000000bf24004986 */ /* 0x0043e8000c101904 */
[----:B------:R2:W-:Y:S01]  /*49430*/  @P0 STG.E [R2.64], R241 ;  /* 0x000000f102000986 */ /* 0x0005e2000c101904 */
[----:B------:R-:W-:-:S03]  /*49440*/  ISETP.LT.AND P0, PT, R187, c[0x0][0x178], !P3 ;  /* 0x00005e00bb007a0c */ /* 0x000fc60005f01270 */
[----:B-1----:R-:W3:Y:S01]  /*49450*/  LDL.LU R191, [R1+0x5e4] ;  /* 0x0005e40001bf7983 */ /* 0x002ee20000300800 */
[C-C-:B------:R-:W-:Y:S01]  /*49460*/  IMAD.WIDE R36, R180.reuse, 0x4, R108.reuse ;  /* 0x00000004b4247825 */ /* 0x140fe200078e026c */
[----:B--2---:R-:W-:Y:S02]  /*49470*/  IADD3 R2, R180, c[0x0][0x198], RZ ;  /* 0x00006600b4027a10 */ /* 0x004fe40007ffe0ff */
[----:B------:R-:W2:Y:S04]  /*49480*/  LDL.LU R182, [R1+0xc30] ;  /* 0x000c300001b67983 */ /* 0x000ea80000300800 */
[----:B------:R-:W2:Y:S04]  /*49490*/  LDL.LU R183, [R1] ;  /* 0x0000000001b77983 */ /* 0x000ea80000300800 */
[----:B------:R-:W2:Y:S04]  /*494a0*/  LDL.LU R188, [R1+0xc34] ;  /* 0x000c340001bc7983 */ /* 0x000ea80000300800 */
[----:B----4-:R1:W-:Y:S04]  /*494b0*/  @P5 STG.E [R36.64], R190 ;  /* 0x000000be24005986 */ /* 0x0103e8000c101904 */
[----:B------:R-:W-:Y:S01]  /*494c0*/  @P6 STG.E [R38.64], R224 ;  /* 0x000000e026006986 */ /* 0x000fe2000c101904 */
[----:B-1----:R-:W-:-:S05]  /*494d0*/  IMAD.WIDE R36, R2, 0x4, R108 ;  /* 0x0000000402247825 */ /* 0x002fca00078e026c */
[----:B------:R1:W-:Y:S04]  /*494e0*/  @P0 STG.E [R36.64], R185 ;  /* 0x000000b924000986 */ /* 0x0003e8000c101904 */
[----:B-1----:R-:W4:Y:S01]  /*494f0*/  LDL.LU R185, [R1+0x4] ;  /* 0x0000040001b97983 */ /* 0x002f220000300800 */
[----:B------:R-:W-:Y:S02]  /*49500*/  IADD3 R181, R186, 0x150, RZ ;  /* 0x00000150bab57810 */ /* 0x000fe40007ffe0ff */
[----:B------:R-:W-:Y:S01]  /*49510*/  ISETP.LT.AND P3, PT, R184, c[0x0][0x178], !P3 ;  /* 0x00005e00b8007a0c */ /* 0x000fe20005f61270 */
[----:B------:R-:W4:Y:S01]  /*49520*/  LDL.LU R190, [R1+0xbf0] ;  /* 0x000bf00001be7983 */ /* 0x000f220000300800 */
[----:B------:R-:W-:Y:S02]  /*49530*/  ISETP.GE.AND P1, PT, R181, c[0x0][0x17c], PT ;  /* 0x00005f00b5007a0c */ /* 0x000fe40003f26270 */
[----:B------:R-:W-:-:S02]  /*49540*/  IADD3 R3, R186, 0x153, RZ ;  /* 0x00000153ba037810 */ /* 0x000fc40007ffe0ff */
        /* <DEDUP_REMOVED lines=11> */
[----:B------:R-:W-:Y:S01]  /*49600*/  ISETP.GE.AND P4, PT, R181, c[0x0][0x17c], PT ;  /* 0x00005f00b5007a0c */ /* 0x000fe20003f86270 */
[----:B------:R1:W-:Y:S02]  /*49610*/  @P5 STG.E [R36.64], R245 ;  /* 0x000000f524005986 */ /* 0x0003e4000c101904 */
[----:B-1----:R-:W-:-:S02]  /*49620*/  IADD3 R2, R180, c[0x0][0x198], RZ ;  /* 0x00006600b4027a10 */ /* 0x002fc40007ffe0ff */
[----:B------:R-:W-:Y:S01]  /*49630*/  IADD3 R3, R186, 0x155, RZ ;  /* 0x00000155ba037810 */ /* 0x000fe20007ffe0ff */
[----:B------:R1:W-:Y:S01]  /*49640*/  @P6 STG.E [R38.64], R244 ;  /* 0x000000f426006986 */ /* 0x0003e2000c101904 */
[----:B------:R-:W-:Y:S02]  /*49650*/  ISETP.LT.AND P5, PT, R187, c[0x0][0x178], !P4 ;  /* 0x00005e00bb007a0c */ /* 0x000fe400067a1270 */
[----:B------:R-:W-:Y:S01]  /*49660*/  ISETP.LT.AND P6, PT, R184, c[0x0][0x178], !P4 ;  /* 0x00005e00b8007a0c */ /* 0x000fe200067c1270 */
[C---:B------:R-:W-:Y:S01]  /*49670*/  IMAD.WIDE R36, R2.reuse, 0x4, R108 ;  /* 0x0000000402247825 */ /* 0x040fe200078e026c */
[C---:B------:R-:W-:Y:S02]  /*49680*/  IADD3 R180, R2.reuse, c[0x0][0x198], RZ ;  /* 0x0000660002b47a10 */ /* 0x040fe40007ffe0ff */
[----:B------:R-:W-:Y:S01]  /*49690*/  ISETP.GE.AND P4, PT, R3, c[0x0][0x17c], PT ;  /* 0x00005f0003007a0c */ /* 0x000fe20003f86270 */
[----:B------:R-:W-:Y:S01]  /*496a0*/  IMAD.WIDE R2, R2, 0x4, R110 ;  /* 0x0000000402027825 */ /* 0x000fe200078e026e */
[----:B------:R1:W-:Y:S01]  /*496b0*/  @P3 STG.E [R36.64], R189 ;  /* 0x000000bd24003986 */ /* 0x0003e2000c101904 */
[----:B------:R-:W-:-:S02]  /*496c0*/  IADD3 R181, R186, 0x154, RZ ;  /* 0x00000154bab57810 */ /* 0x000fc40007ffe0ff */
[C---:B-1----:R-:W-:Y:S02]  /*496d0*/  IMAD.WIDE R38, R180.reuse, 0x4, R110 ;  /* 0x00000004b4267825 */ /* 0x042fe400078e026e */
[----:B------:R-:W-:Y:S02]  /*496e0*/  ISETP.GE.AND P0, PT, R181, c[0x0][0x17c], PT ;  /* 0x00005f00b5007a0c */ /* 0x000fe40003f06270 */
[----:B------:R-:W-:Y:S01]  /*496f0*/  IMAD.WIDE R36, R180, 0x4, R108 ;  /* 0x00000004b4247825 */ /* 0x000fe200078e026c */
[----:B---3--:R1:W-:Y:S01]  /*49700*/  @P2 STG.E [R2.64], R191 ;  /* 0x000000bf02002986 */ /* 0x0083e2000c101904 */
[----:B------:R-:W-:Y:S02]  /*49710*/  ISETP.LT.AND P2, PT, R187, c[0x0][0x178], !P1 ;  /* 0x00005e00bb007a0c */ /* 0x000fe40004f41270 */
[----:B------:R-:W-:Y:S01]  /*49720*/  ISETP.LT.AND P1, PT, R184, c[0x0][0x178], !P1 ;  /* 0x00005e00b8007a0c */ /* 0x000fe20004f21270 */
[----:B--2---:R2:W-:Y:S04]  /*49730*/  @P5 STG.E [R36.64], R182 ;  /* 0x000000b624005986 */ /* 0x0045e8000c101904 */
[----:B-1----:R-:W3:Y:S01]  /*49740*/  LDL.LU R191, [R1+0xbf4] ;  /* 0x000bf40001bf7983 */ /* 0x002ee20000300800 */
[----:B------:R-:W-:-:S02]  /*49750*/  IADD3 R2, R180, c[0x0][0x198], RZ ;  /* 0x00006600b4027a10 */ /* 0x000fc40007ffe0ff */
[----:B------:R-:W-:Y:S01]  /*49760*/  IADD3 R3, R186, 0x157, RZ ;  /* 0x00000157ba037810 */ /* 0x000fe20007ffe0ff */
[----:B------:R-:W-:Y:S01]  /*49770*/  @P6 STG.E [R38.64], R183 ;  /* 0x000000b726006986 */ /* 0x000fe2000c101904 */
[----:B------:R-:W-:Y:S01]  /*49780*/  ISETP.LT.AND P5, PT, R187, c[0x0][0x178], !P0 ;  /* 0x00005e00bb007a0c */ /* 0x000fe200047a1270 */
[----:B--2---:R-:W-:Y:S01]  /*49790*/  IMAD.WIDE R36, R2, 0x4, R108 ;  /* 0x0000000402247825 */ /* 0x004fe200078e026c */
[----:B------:R-:W-:Y:S01]  /*497a0*/  ISETP.LT.AND P6, PT, R184, c[0x0][0x178], !P0 ;  /* 0x00005e00b8007a0c */ /* 0x000fe200047c1270 */
[----:B------:R-:W2:Y:S01]  /*497b0*/  LDL.LU R189, [R1+0xb80] ;  /* 0x000b800001bd7983 */ /* 0x000ea20000300800 */
[C---:B------:R-:W-:Y:S02]  /*497c0*/  IADD3 R180, R2.reuse, c[0x0][0x198], RZ ;  /* 0x0000660002b47a10 */ /* 0x040fe40007ffe0ff */
[----:B------:R-:W-:Y:S01]  /*497d0*/  ISETP.GE.AND P0, PT, R3, c[0x0][0x17c], PT ;  /* 0x00005f0003007a0c */ /* 0x000fe20003f06270 */
[----:B------:R-:W-:Y:S01]  /*497e0*/  IMAD.WIDE R2, R2, 0x4, R110 ;  /* 0x0000000402027825 */ /* 0x000fe200078e026e */
[----:B------:R-:W-:Y:S04]  /*497f0*/  @P2 STG.E [R36.64], R188 ;  /* 0x000000bc24002986 */ /* 0x000fe8000c101904 */
[----:B----4-:R1:W-:Y:S04]  /*49800*/  @P1 STG.E [R2.64], R185 ;  /* 0x000000b902001986 */ /* 0x0103e8000c101904 */
[----:B-1----:R-:W2:Y:S01]  /*49810*/  LDL.LU R185, [R1+0xb84] ;  /* 0x000b840001b97983 */ /* 0x002ea20000300800 */
[----:B------:R-:W-:Y:S01]  /*49820*/  IADD3 R181, R186, 0x156, RZ ;  /* 0x00000156bab57810 */ /* 0x000fe20007ffe0ff */
[----:B------:R-:W-:Y:S01]  /*49830*/  IMAD.WIDE R36, R180, 0x4, R108 ;  /* 0x00000004b4247825 */ /* 0x000fe200078e026c */
[----:B------:R-:W-:Y:S01]  /*49840*/  ISETP.LT.AND P1, PT, R187, c[0x0][0x178], !P4 ;  /* 0x00005e00bb007a0c */ /* 0x000fe20006721270 */
[----:B------:R-:W2:Y:S01]  /*49850*/  LDL.LU R182, [R1+0xc60] ;  /* 0x000c600001b67983 */ /* 0x000ea20000300800 */
[----:B------:R-:W-:Y:S01]  /*49860*/  ISETP.LT.AND P4, PT, R184, c[0x0][0x178], !P4 ;  /* 0x00005e00b8007a0c */ /* 0x000fe20006781270 */
[----:B------:R-:W-:-:S02]  /*49870*/  IMAD.WIDE R38, R180, 0x4, R110 ;  /* 0x00000004b4267825 */ /* 0x000fc400078e026e */
[----:B------:R-:W2:Y:S01]  /*49880*/  LDL.LU R183, [R1+0x5d0] ;  /* 0x0005d00001b77983 */ /* 0x000ea20000300800 */
[----:B------:R-:W-:Y:S02]  /*49890*/  ISETP.GE.AND P3, PT, R181, c[0x0][0x17c], PT ;  /* 0x00005f00b5007a0c */ /* 0x000fe40003f66270 */
[----:B------:R-:W-:Y:S01]  /*498a0*/  IADD3 R2, R180, c[0x0][0x198], RZ ;  /* 0x00006600b4027a10 */ /* 0x000fe20007ffe0ff */
[----:B------:R1:W-:Y:S01]  /*498b0*/  @P5 STG.E [R36.64], R190 ;  /* 0x000000be24005986 */ /* 0x0003e2000c101904 */
[----:B------:R-:W-:Y:S02]  /*498c0*/  IADD3 R3, R186, 0x159, RZ ;  /* 0x00000159ba037810 */ /* 0x000fe40007ffe0ff */
[----:B------:R-:W-:Y:S01]  /*498d0*/  ISETP.LT.AND P5, PT, R187, c[0x0][0x178], !P3 ;  /* 0x00005e00bb007a0c */ /* 0x000fe20005fa1270 */
[----:B------:R1:W-:Y:S01]  /*498e0*/  @P6 STG.E [R38.64], R236 ;  /* 0x000000ec26006986 */ /* 0x0003e2000c101904 */
[----:B------:R-:W-:Y:S02]  /*498f0*/  ISETP.LT.AND P6, PT, R184, c[0x0][0x178], !P3 ;  /* 0x00005e00b8007a0c */ /* 0x000fe40005fc1270 */
[C---:B------:R-:W-:Y:S01]  /*49900*/  IADD3 R180, R2.reuse, c[0x0][0x198], RZ ;  /* 0x0000660002b47a10 */ /* 0x040fe20007ffe0ff */
[----:B------:R-:W2:Y:S01]  /*49910*/  LDL.LU R188, [R1+0xc64] ;  /* 0x000c640001bc7983 */ /* 0x000ea20000300800 */
[----:B------:R-:W-:Y:S01]  /*49920*/  ISETP.GE.AND P3, PT, R3, c[0x0][0x17c], PT ;  /* 0x00005f0003007a0c */ /* 0x000fe20003f66270 */
[----:B-1----:R-:W-:-:S02]  /*49930*/  IMAD.WIDE R36, R2, 0x4, R108 ;  /* 0x0000000402247825 */ /* 0x002fc400078e026c */
[----:B------:R-:W2:Y:S02]  /*49940*/  LDL.LU R190, [R1+0x5d4] ;  /* 0x0005d40001be7983 */ /* 0x000ea40000300800 */
[----:B------:R-:W-:-:S04]  /*49950*/  IMAD.WIDE R2, R2, 0x4, R110 ;  /* 0x0000000402027825 */ /* 0x000fc800078e026e */
[C---:B------:R-:W-:Y:S01]  /*49960*/  IMAD.WIDE R38, R180.reuse, 0x4, R110 ;  /* 0x00000004b4267825 */ /* 0x040fe200078e026e */
[----:B---3--:R1:W-:Y:S04]  /*49970*/  @P1 STG.E [R36.64], R191 ;  /* 0x000000bf24001986 */ /* 0x0083e8000c101904 */
[----:B------:R3:W-:Y:S01]  /*49980*/  @P4 STG.E [R2.64], R237 ;  /* 0x000000ed02004986 */ /* 0x0007e2000c101904 */
[----:B------:R-:W-:Y:S01]  /*49990*/  ISETP.LT.AND P4, PT, R187, c[0x0][0x178], !P0 ;  /* 0x00005e00bb007a0c */ /* 0x000fe20004781270 */
[C---:B-1----:R-:W-:Y:S02]  /*499a0*/  IMAD.WIDE R36, R180.reuse, 0x4, R108 ;  /* 0x00000004b4247825 */ /* 0x042fe400078e026c */
[----:B------:R-:W4:Y:S01]  /*499b0*/  LDL.LU R191, [R1+0xc20] ;  /* 0x000c200001bf7983 */ /* 0x000f220000300800 */
[----:B---3--:R-:W-:-:S03]  /*499c0*/  IADD3 R2, R180, c[0x0][0x198], RZ ;  /* 0x00006600b4027a10 */ /* 0x008fc60007ffe0ff */
[----:B--2---:R1:W-:Y:S04]  /*499d0*/  @P5 STG.E [R36.64], R189 ;  /* 0x000000bd24005986 */ /* 0x0043e8000c101904 */
[----:B------:R-:W-:Y:S01]  /*499e0*/  @P6 STG.E [R38.64], R220 ;  /* 0x000000dc26006986 */ /* 0x000fe2000c101904 */
[----:B-1----:R-:W-:-:S05]  /*499f0*/  IMAD.WIDE R36, R2, 0x4, R108 ;  /* 0x0000000402247825 */ /* 0x002fca00078e026c */
[----:B------:R1:W-:Y:S04]  /*49a00*/  @P4 STG.E [R36.64], R185 ;  /* 0x000000b924004986 */ /* 0x0003e8000c101904 */
[----:B-1----:R-:W2:Y:S01]  /*49a10*/  LDL.LU R185, [R1+0xc24] ;  /* 0x000c240001b97983 */ /* 0x002ea20000300800 */
[----:B------:R-:W-:Y:S02]  /*49a20*/  IADD3 R181, R186, 0x158, RZ ;  /* 0x00000158bab57810 */ /* 0x000fe40007ffe0ff */
[----:B------:R-:W-:Y:S01]  /*49a30*/  ISETP.LT.AND P0, PT, R184, c[0x0][0x178], !P0 ;  /* 0x00005e00b8007a0c */ /* 0x000fe20004701270 */
[----:B------:R-:W3:Y:S01]  /*49a40*/  LDL.LU R189, [R1+0xbd0] ;  /* 0x000bd00001bd7983 */ /* 0x000ee20000300800 */
        /* <DEDUP_REMOVED lines=17> */
[----:B------:R-:W-:Y:S01]  /*49b60*/  @P6 STG.E [R38.64], R183 ;  /* 0x000000b726006986 */ /* 0x000fe2000c101904 */
[----:B------:R-:W-:Y:S02]  /*49b70*/  ISETP.LT.AND P5, PT, R187, c[0x0][0x178], !P1 ;  /* 0x00005e00bb007a0c */ /* 0x000fe40004fa1270 */
[----:B------:R-:W-:Y:S01]  /*49b80*/  ISETP.LT.AND P6, PT, R184, c[0x0][0x178], !P1 ;  /* 0x00005e00b8007a0c */ /* 0x000fe20004fc1270 */
[C---:B------:R-:W-:Y:S01]  /*49b90*/  IMAD.WIDE R36, R2.reuse, 0x4, R108 ;  /* 0x0000000402247825 */ /* 0x040fe200078e026c */
[C---:B------:R-:W-:Y:S02]  /*49ba0*/  IADD3 R180, R2.reuse, c[0x0][0x198], RZ ;  /* 0x0000660002b47a10 */ /* 0x040fe40007ffe0ff */
[----:B------:R-:W-:Y:S01]  /*49bb0*/  ISETP.GE.AND P1, PT, R3, c[0x0][0x17c], PT ;  /* 0x00005f0003007a0c */ /* 0x000fe20003f26270 */
[----:B------:R-:W-:Y:S01]  /*49bc0*/  IMAD.WIDE R2, R2, 0x4, R110 ;  /* 0x0000000402027825 */ /* 0x000fe200078e026e */
[----:B------:R-:W-:Y:S04]  /*49bd0*/  @P0 STG.E [R36.64], R188 ;  /* 0x000000bc24000986 */ /* 0x000fe8000c101904 */
[----:B------:R1:W-:Y:S01]  /*49be0*/  @P3 STG.E [R2.64], R190 ;  /* 0x000000be02003986 */ /* 0x0003e2000c101904 */
[----:B------:R-:W-:-:S03]  /*49bf0*/  ISETP.LT.AND P3, PT, R187, c[0x0][0x178], !P2 ;  /* 0x00005e00bb007a0c */ /* 0x000fc60005761270 */
[----:B-1----:R-:W3:Y:S01]  /*49c00*/  LDL.LU R190, [R1+0xbd4] ;  /* 0x000bd40001be7983 */ /* 0x002ee20000300800 */
[C---:B------:R-:W-:Y:S01]  /*49c10*/  IMAD.WIDE R36, R180.reuse, 0x4, R108 ;  /* 0x00000004b4247825 */ /* 0x040fe200078e026c */
[----:B------:R-:W-:-:S03]  /*49c20*/  IADD3 R2, R180, c[0x0][0x198], RZ ;  /* 0x00006600b4027a10 */ /* 0x000fc60007ffe0ff */
[----:B------:R-:W-:Y:S01]  /*49c30*/  IMAD.WIDE R38, R180, 0x4, R110 ;  /* 0x00000004b4267825 */ /* 0x000fe200078e026e */
[----:B----4-:R1:W-:Y:S04]  /*49c40*/  @P5 STG.E [R36.64], R191 ;  /* 0x000000bf24005986 */ /* 0x0103e8000c101904 */
[----:B------:R-:W-:Y:S01]  /*49c50*/  @P6 STG.E [R38.64], R248 ;  /* 0x000000f826006986 */ /* 0x000fe2000c101904 */
[----:B-1----:R-:W-:-:S03]  /*49c60*/  IMAD.WIDE R36, R2, 0x4, R108 ;  /* 0x0000000402247825 */ /* 0x002fc600078e026c */
[----:B------:R-:W4:Y:S04]  /*49c70*/  LDL.LU R191, [R1+0xb70] ;  /* 0x000b700001bf7983 */ /* 0x000f280000300800 */
[----:B--2---:R1:W-:Y:S04]  /*49c80*/  @P3 STG.E [R36.64], R185 ;  /* 0x000000b924003986 */ /* 0x0043e8000c101904 */
[----:B-1----:R-:W2:Y:S01]  /*49c90*/  LDL.LU R185, [R1+0xb74] ;  /* 0x000b740001b97983 */ /* 0x002ea20000300800 */
[----:B------:R-:W-:Y:S02]  /*49ca0*/  IADD3 R181, R186, 0x15c, RZ ;  /* 0x0000015cbab57810 */ /* 0x000fe40007ffe0ff */
[----:B------:R-:W-:Y:S01]  /*49cb0*/  ISETP.LT.AND P2, PT, R184, c[0x0][0x178], !P2 ;  /* 0x00005e00b8007a0c */ /* 0x000fe20005741270 */
[----:B------:R-:W2:Y:S01]  /*49cc0*/  LDL.LU R245, [R1+0xbb8] ;  /* 0x000bb80001f57983 */ /* 0x000ea20000300800 */
[----:B------:R-:W-:-:S02]  /*49cd0*/  ISETP.GE.AND P4, PT, R181, c[0x0][0x17c], PT ;  /* 0x00005f00b5007a0c */ /* 0x000fc40003f86270 */
[----:B------:R-:W-:Y:S01]  /*49ce0*/  IADD3 R3, R186, 0x15f, RZ ;  /* 0x0000015fba037810 */ /* 0x000fe20007ffe0ff */
[----:B------:R-:W2:Y:S01]  /*49cf0*/  LDL.LU R244, [R1+0x738] ;  /* 0x0007380001f47983 */ /* 0x000ea20000300800 */
[----:B------:R-:W-:Y:S02]  /*49d00*/  ISETP.LT.AND P5, PT, R187, c[0x0][0x178], !P4 ;  /* 0x00005e00bb007a0c */ /* 0x000fe400067a1270 */
[----:B------:R-:W-:Y:S01]  /*49d10*/  ISETP.LT.AND P6, PT, R184, c[0x0][0x178], !P4 ;  /* 0x00005e00b8007a0c */ /* 0x000fe200067c1270 */
[----:B------:R-:W2:Y:S01]  /*49d20*/  LDL.LU R182, [R1+0xbbc] ;  /* 0x000bbc0001b67983 */ /* 0x000ea20000300800 */
[C---:B------:R-:W-:Y:S02]  /*49d30*/  IADD3 R180, R2.reuse, c[0x0][0x198], RZ ;  /* 0x0000660002b47a10 */ /* 0x040fe40007ffe0ff */
[----:B------:R-:W-:Y:S01]  /*49d40*/  ISETP.GE.AND P4, PT, R3, c[0x0][0x17c], PT ;  /* 0x00005f0003007a0c */ /* 0x000fe20003f86270 */
[----:B------:R-:W-:-:S05]  /*49d50*/  IMAD.WIDE R2, R2, 0x4, R110 ;  /* 0x0000000402027825 */ /* 0x000fca00078e026e */
[----:B------:R1:W-:Y:S01]  /*49d60*/  @P2 STG.E [R2.64], R249 ;  /* 0x000000f902002986 */ /* 0x0003e2000c101904 */
[----:B------:R-:W-:Y:S01]  /*49d70*/  ISETP.LT.AND P2, PT, R187, c[0x0][0x178], !P1 ;  /* 0x00005e00bb007a0c */ /* 0x000fe20004f41270 */
[----:B------:R-:W-:Y:S01]  /*49d80*/  IMAD.WIDE R36, R180, 0x4, R108 ;  /* 0x00000004b4247825 */ /* 0x000fe200078e026c */
[----:B------:R-:W-:Y:S02]  /*49d90*/  IADD3 R181, R186, 0x15e, RZ ;  /* 0x0000015ebab57810 */ /* 0x000fe40007ffe0ff */
[----:B------:R-:W-:Y:S01]  /*49da0*/  ISETP.LT.AND P1, PT, R184, c[0x0][0x178], !P1 ;  /* 0x00005e00b8007a0c */ /* 0x000fe20004f21270 */
[C---:B------:R-:W-:Y:S01]  /*49db0*/  IMAD.WIDE R38, R180.reuse, 0x4, R110 ;  /* 0x00000004b4267825 */ /* 0x040fe200078e026e */
[----:B---3--:R3:W-:Y:S01]  /*49dc0*/  @P5 STG.E [R36.64], R189 ;  /* 0x000000bd24005986 */ /* 0x0087e2000c101904 */
[----:B-1----:R-:W-:Y:S02]  /*49dd0*/  IADD3 R2, R180, c[0x0][0x198], RZ ;  /* 0x00006600b4027a10 */ /* 0x002fe40007ffe0ff */
[----:B------:R-:W-:-:S02]  /*49de0*/  ISETP.GE.AND P0, PT, R181, c[0x0][0x17c], PT ;  /* 0x00005f00b5007a0c */ /* 0x000fc40003f06270 */
[----:B------:R-:W-:Y:S01]  /*49df0*/  IADD3 R3, R186, 0x161, RZ ;  /* 0x00000161ba037810 */ /* 0x000fe20007ffe0ff */
[----:B---3--:R-:W-:Y:S01]  /*49e00*/  IMAD.WIDE R36, R2, 0x4, R108 ;  /* 0x0000000402247825 */ /* 0x008fe200078e026c */
[----:B------:R-:W-:Y:S01]  /*49e10*/  @P6 STG.E [R38.64], R232 ;  /* 0x000000e826006986 */ /* 0x000fe2000c101904 */
[----:B------:R-:W-:Y:S02]  /*49e20*/  ISETP.LT.AND P5, PT, R187, c[0x0][0x178], !P0 ;  /* 0x00005e00bb007a0c */ /* 0x000fe400047a1270 */
[----:B------:R-:W-:Y:S02]  /*49e30*/  ISETP.LT.AND P6, PT, R184, c[0x0][0x178], !P0 ;  /* 0x00005e00b8007a0c */ /* 0x000fe400047c1270 */
[C---:B------:R-:W-:Y:S02]  /*49e40*/  IADD3 R180, R2.reuse, c[0x0][0x198], RZ ;  /* 0x0000660002b47a10 */ /* 0x040fe40007ffe0ff */
[----:B------:R-:W-:Y:S01]  /*49e50*/  ISETP.GE.AND P0, PT, R3, c[0x0][0x17c], PT ;  /* 0x00005f0003007a0c */ /* 0x000fe20003f06270 */
[----:B------:R1:W-:Y:S01]  /*49e60*/  @P2 STG.E [R36.64], R190 ;  /* 0x000000be24002986 */ /* 0x0003e2000c101904 */
[----:B------:R-:W-:-:S05]  /*49e70*/  IMAD.WIDE R2, R2, 0x4, R110 ;  /* 0x0000000402027825 */ /* 0x000fca00078e026e */
[----:B------:R3:W-:Y:S04]  /*49e80*/  @P1 STG.E [R2.64], R233 ;  /* 0x000000e902001986 */ /* 0x0007e8000c101904 */
[----:B-1----:R-:W2:Y:S01]  /*49e90*/  LDL.LU R190, [R1+0x73c] ;  /* 0x00073c0001be7983 */ /* 0x002ea20000300800 */
[----:B------:R-:W-:Y:S01]  /*49ea0*/  ISETP.LT.AND P1, PT, R187, c[0x0][0x178], !P4 ;  /* 0x00005e00bb007a0c */ /* 0x000fe20006721270 */
[C---:B------:R-:W-:Y:S02]  /*49eb0*/  IMAD.WIDE R36, R180.reuse, 0x4, R108 ;  /* 0x00000004b4247825 */ /* 0x040fe400078e026c */
[----:B------:R-:W2:Y:S01]  /*49ec0*/  LDL.LU R183, [R1+0xbe8] ;  /* 0x000be80001b77983 */ /* 0x000ea20000300800 */
[C---:B---3--:R-:W-:Y:S01]  /*49ed0*/  IADD3 R2, R180.reuse, c[0x0][0x198], RZ ;  /* 0x00006600b4027a10 */ /* 0x048fe20007ffe0ff */
[----:B------:R-:W-:-:S02]  /*49ee0*/  IMAD.WIDE R38, R180, 0x4, R110 ;  /* 0x00000004b4267825 */ /* 0x000fc400078e026e */
[----:B------:R-:W3:Y:S04]  /*49ef0*/  LDL.LU R188, [R1+0x5a8] ;  /* 0x0005a80001bc7983 */ /* 0x000ee80000300800 */
        /* <DEDUP_REMOVED lines=33> */
[----:B------:R3:W-:Y:S04]  /*4a110*/  @P4 STG.E [R36.64], R182 ;  /* 0x000000b624004986 */ /* 0x0007e8000c101904 */
[----:B------:R3:W-:Y:S01]  /*4a120*/  @P0 STG.E [R2.64], R190 ;  /* 0x000000be02000986 */ /* 0x0007e2000c101904 */
[----:B------:R-:W-:-:S02]  /*4a130*/  ISETP.LT.AND P0, PT, R187, c[0x0][0x178], !P3 ;  /* 0x00005e00bb007a0c */ /* 0x000fc40005f01270 */
[----:B------:R-:W-:Y:S01]  /*4a140*/  IADD3 R181, R186, 0x164, RZ ;  /* 0x00000164bab57810 */ /* 0x000fe20007ffe0ff */
[----:B-1----:R-:W-:-:S04]  /*4a150*/  IMAD.WIDE R38, R180, 0x4, R110 ;  /* 0x00000004b4267825 */ /* 0x002fc800078e026e */
[----:B---3--:R-:W-:Y:S01]  /*4a160*/  IMAD.WIDE R36, R180, 0x4, R108 ;  /* 0x00000004b4247825 */ /* 0x008fe200078e026c */
[----:B------:R-:W-:Y:S02]  /*4a170*/  ISETP.LT.AND P3, PT, R184, c[0x0][0x178], !P3 ;  /* 0x00005e00b8007a0c */ /* 0x000fe40005f61270 */
[----:B------:R-:W-:Y:S01]  /*4a180*/  IADD3 R2, R180, c[0x0][0x198], RZ ;  /* 0x00006600b4027a10 */ /* 0x000fe20007ffe0ff */
[----:B------:R-:W3:Y:S01]  /*4a190*/  LDL.LU R190, [R1+0xc0c] ;  /* 0x000c0c0001be7983 */ /* 0x000ee20000300800 */
[----:B------:R-:W-:-:S03]  /*4a1a0*/  ISETP.GE.AND P1, PT, R181, c[0x0][0x17c], PT ;  /* 0x00005f00b5007a0c */ /* 0x000fc60003f26270 */
        /* <DEDUP_REMOVED lines=10> */
[----:B-1----:R-:W4:Y:S04]  /*4a250*/  LDL.LU R191, [R1+0xba8] ;  /* 0x000ba80001bf7983 */ /* 0x002f280000300800 */
[----:B--2---:R1:W-:Y:S04]  /*4a260*/  @P3 STG.E [R2.64], R185 ;  /* 0x000000b902003986 */ /* 0x0043e8000c101904 */
[----:B-1----:R-:W2:Y:S01]  /*4a270*/  LDL.LU R185, [R1+0xbac] ;  /* 0x000bac0001b97983 */ /* 0x002ea20000300800 */
[----:B------:R-:W-:Y:S01]  /*4a280*/  IADD3 R181, R186, 0x166, RZ ;  /* 0x00000166bab57810 */ /* 0x000fe20007ffe0ff */
[----:B------:R-:W-:Y:S01]  /*4a290*/  IMAD.WIDE R36, R180, 0x4, R108 ;  /* 0x00000004b4247825 */ /* 0x000fe200078e026c */
[----:B------:R-:W-:Y:S01]  /*4a2a0*/  ISETP.LT.AND P3, PT, R187, c[0x0][0x178], !P2 ;  /* 0x00005e00bb007a0c */ /* 0x000fe20005761270 */
[----:B------:R-:W2:Y:S01]  /*4a2b0*/  LDL.LU R245, [R1+0xc48] ;  /* 0x000c480001f57983 */ /* 0x000ea20000300800 */
        /* <DEDUP_REMOVED lines=15> */
[----:B------:R-:W-:Y:S01]  /*4a3b0*/  IMAD.WIDE R38, R180, 0x4, R110 ;  /* 0x00000004b4267825 */ /* 0x000fe200078e026e */
[----:B---3--:R1:W-:Y:S04]  /*4a3c0*/  @P3 STG.E [R36.64], R190 ;  /* 0x000000be24003986 */ /* 0x0083e8000c101904 */
[----:B------:R3:W-:Y:S01]  /*4a3d0*/  @P2 STG.E [R2.64], R247 ;  /* 0x000000f702002986 */ /* 0x0007e2000c101904 */
[----:B------:R-:W-:-:S03]  /*4a3e0*/  ISETP.LT.AND P2, PT, R187, c[0x0][0x178], !P1 ;  /* 0x00005e00bb007a0c */ /* 0x000fc60004f41270 */
[----:B-1----:R-:W2:Y:S01]  /*4a3f0*/  LDL.LU R190, [R1+0x72c] ;  /* 0x00072c0001be7983 */ /* 0x002ea20000300800 */
[----:B------:R-:W-:-:S03]  /*4a400*/  IMAD.WIDE R36, R180, 0x4, R108 ;  /* 0x00000004b4247825 */ /* 0x000fc600078e026c */
[----:B------:R-:W2:Y:S01]  /*4a410*/  LDL.LU R183, [R1+0xc58] ;  /* 0x000c580001b77983 */ /* 0x000ea20000300800 */
[----:B---3--:R-:W-:-:S03]  /*4a420*/  IADD3 R2, R180, c[0x0][0x198], RZ ;  /* 0x00006600b4027a10 */ /* 0x008fc60007ffe0ff */
[----:B------:R-:W3:Y:S04]  /*4a430*/  LDL.LU R188, [R1+0x158] ;  /* 0x0001580001bc7983 */ /* 0x000ee80000300800 */
[----:B----4-:R1:W-:Y:S04]  /*4a440*/  @P5 STG.E [R36.64], R191 ;  /* 0x000000bf24005986 */ /* 0x0103e8000c101904 */
[----:B------:R-:W-:Y:S01]  /*4a450*/  @P6 STG.E [R38.64], R230 ;  /* 0x000000e626006986 */ /* 0x000fe2000c101904 */
[----:B-1----:R-:W-:-:S05]  /*4a460*/  IMAD.WIDE R36, R2, 0x4, R108 ;  /* 0x0000000402247825 */ /* 0x002fca00078e026c */
[----:B--2---:R1:W-:Y:S04]  /*4a470*/  @P2 STG.E [R36.64], R185 ;  /* 0x000000b924002986 */ /* 0x0043e8000c101904 */
[----:B-1----:R-:W2:Y:S04]  /*4a480*/  LDL.LU R185, [R1+0xc5c] ;  /* 0x000c5c0001b97983 */ /* 0x002ea80000300800 */
[----:B------:R-:W4:Y:S01]  /*4a490*/  LDL.LU R191, [R1+0x15c] ;  /* 0x00015c0001bf7983 */ /* 0x000f220000300800 */
        /* <DEDUP_REMOVED lines=14> */
[----:B------:R-:W-:Y:S01]  /*4a580*/  ISETP.GE.AND P3, PT, R181, c[0x0][0x17c], PT ;  /* 0x00005f00b5007a0c */ /* 0x000fe20003f66270 */
[----:B------:R-:W-:Y:S01]  /*4a590*/  IMAD.WIDE R38, R180, 0x4, R110 ;  /* 0x00000004b4267825 */ /* 0x000fe200078e026e */
[----:B------:R-:W-:Y:S01]  /*4a5a0*/  ISETP.LT.AND P4, PT, R184, c[0x0][0x178], !P4 ;  /* 0x00005e00b8007a0c */ /* 0x000fe20006781270 */
[----:B------:R1:W-:Y:S01]  /*4a5b0*/  @P5 STG.E [R36.64], R245 ;  /* 0x000000f524005986 */ /* 0x0003e2000c101904 */
[----:B------:R-:W-:Y:S02]  /*4a5c0*/  ISETP.LT.AND P5, PT, R187, c[0x0][0x178], !P3 ;  /* 0x00005e00bb007a0c */ /* 0x000fe40005fa1270 */
[----:B-1----:R-:W-:-:S02]  /*4a5d0*/  IADD3 R2, R180, c[0x0][0x198], RZ ;  /* 0x00006600b4027a10 */ /* 0x002fc40007ffe0ff */
[----:B------:R-:W-:Y:S01]  /*4a5e0*/  IADD3 R3, R186, 0x16d, RZ ;  /* 0x0000016dba037810 */ /* 0x000fe20007ffe0ff */
[----:B------:R-:W-:Y:S01]  /*4a5f0*/  @P6 STG.E [R38.64], R244 ;  /* 0x000000f426006986 */ /* 0x000fe2000c101904 */
        /* <DEDUP_REMOVED lines=8> */
[----:B------:R-:W-:Y:S01]  /*4a680*/  ISETP.LT.AND P0, PT, R184, c[0x0][0x178], !P0 ;  /* 0x00005e00b8007a0c */ /* 0x000fe20004701270 */
[C---:B-1----:R-:W-:Y:S01]  /*4a690*/  IMAD.WIDE R36, R180.reuse, 0x4, R108 ;  /* 0x00000004b4247825 */ /* 0x042fe200078e026c */
[----:B---3--:R-:W3:Y:S04]  /*4a6a0*/  LDL.LU R190, [R1+0xc1c] ;  /* 0x000c1c0001be7983 */ /* 0x008ee80000300800 */
[----:B------:R1:W-:Y:S01]  /*4a6b0*/  @P5 STG.E [R36.64], R183 ;  /* 0x000000b724005986 */ /* 0x0003e2000c101904 */
[C---:B------:R-:W-:Y:S01]  /*4a6c0*/  IMAD.WIDE R38, R180.reuse, 0x4, R110 ;  /* 0x00000004b4267825 */ /* 0x040fe200078e026e */
[----:B-1----:R-:W-:-:S04]  /*4a6d0*/  IADD3 R183, R180, c[0x0][0x198], RZ ;  /* 0x00006600b4b77a10 */ /* 0x002fc80007ffe0ff */
[----:B------:R-:W-:Y:S01]  /*4a6e0*/  @P6 STG.E [R38.64], R188 ;  /* 0x000000bc26006986 */ /* 0x000fe2000c101904 */
[----:B------:R-:W-:-:S04]  /*4a6f0*/  IMAD.WIDE R36, R183, 0x4, R108 ;  /* 0x00000004b7247825 */ /* 0x000fc800078e026c */
[----:B------:R-:W-:Y:S01]  /*4a700*/  IMAD.WIDE R2, R183, 0x4, R110 ;  /* 0x00000004b7027825 */ /* 0x000fe200078e026e */
[----:B--2---:R1:W-:Y:S04]  /*4a710*/  @P4 STG.E [R36.64], R185 ;  /* 0x000000b924004986 */ /* 0x0043e8000c101904 */
[----:B----4-:R2:W-:Y:S04]  /*4a720*/  @P0 STG.E [R2.64], R191 ;  /* 0x000000bf02000986 */ /* 0x0105e8000c101904 */
[----:B-1----:R-:W4:Y:S04]  /*4a730*/  LDL.LU R185, [R1+0xb98] ;  /* 0x000b980001b97983 */ /* 0x002f280000300800 */
[----:B--2---:R-:W2:Y:S01]  /*4a740*/  LDL.LU R191, [R1+0xb9c] ;  /* 0x000b9c0001bf7983 */ /* 0x004ea20000300800 */
[----:B------:R-:W-:-:S02]  /*4a750*/  IADD3 R181, R186, 0x16c, RZ ;  /* 0x0000016cbab57810 */ /* 0x000fc40007ffe0ff */
[----:B------:R-:W-:Y:S01]  /*4a760*/  IADD3 R180, R183, c[0x0][0x198], RZ ;  /* 0x00006600b7b47a10 */ /* 0x000fe20007ffe0ff */
[----:B------:R-:W2:Y:S01]  /*4a770*/  LDL.LU R240, [R1+0xc78] ;  /* 0x000c780001f07983 */ /* 0x000ea20000300800 */
[----:B------:R-:W-:Y:S02]  /*4a780*/  ISETP.GE.AND P2, PT, R181, c[0x0][0x17c], PT ;  /* 0x00005f00b5007a0c */ /* 0x000fe40003f46270 */
[C---:B------:R-:W-:Y:S01]  /*4a790*/  ISETP.LT.AND P0, PT, R187.reuse, c[0x0][0x178], !P3 ;  /* 0x00005e00bb007a0c */ /* 0x040fe20005f01270 */
[----:B------:R-:W-:Y:S01]  /*4a7a0*/  IMAD.WIDE R36, R180, 0x4, R108 ;  /* 0x00000004b4247825 */ /* 0x000fe200078e026c */
[----:B------:R-:W-:Y:S01]  /*4a7b0*/  ISETP.LT.AND P5, PT, R187, c[0x0][0x178], !P2 ;  /* 0x00005e00bb007a0c */ /* 0x000fe200057a1270 */
[----:B------:R-:W2:Y:S01]  /*4a7c0*/  LDL.LU R229, [R1+0x5e8] ;  /* 0x0005e80001e57983 */ /* 0x000ea20000300800 */
[----:B------:R-:W-:Y:S02]  /*4a7d0*/  IADD3 R181, R186, 0x16e, RZ ;  /* 0x0000016ebab57810 */ /* 0x000fe40007ffe0ff */
[----:B------:R-:W-:-:S02]  /*4a7e0*/  ISETP.LT.AND P6, PT, R184, c[0x0][0x178], !P2 ;  /* 0x00005e00b8007a0c */ /* 0x000fc400057c1270 */
[C---:B------:R-:W-:Y:S01]  /*4a7f0*/  IADD3 R183, R180.reuse, c[0x0][0x198], RZ ;  /* 0x00006600b4b77a10 */ /* 0x040fe20007ffe0ff */
[--C-:B------:R-:W-:Y:S01]  /*4a800*/  IMAD.WIDE R38, R180, 0x4, R110.reuse ;  /* 0x00000004b4267825 */ /* 0x100fe200078e026e */
[----:B------:R-:W-:Y:S01]  /*4a810*/  ISETP.LT.AND P3, PT, R184, c[0x0][0x178], !P3 ;  /* 0x00005e00b8007a0c */ /* 0x000fe20005f61270 */
[----:B------:R-:W2:Y:S01]  /*4a820*/  LDL.LU R188, [R1+0xc7c] ;  /* 0x000c7c0001bc7983 */ /* 0x000ea20000300800 */
[----:B------:R-:W-:Y:S02]  /*4a830*/  ISETP.GE.AND P1, PT, R181, c[0x0][0x17c], PT ;  /* 0x00005f00b5007a0c */ /* 0x000fe40003f26270 */
[----:B------:R-:W-:Y:S01]  /*4a840*/  IADD3 R181, R186, 0x16f, RZ ;  /* 0x0000016fbab57810 */ /* 0x000fe20007ffe0ff */
[----:B------:R1:W-:Y:S01]  /*4a850*/  @P5 STG.E [R36.64], R189 ;  /* 0x000000bd24005986 */ /* 0x0003e2000c101904 */
[----:B------:R-:W-:Y:S02]  /*4a860*/  IMAD.WIDE R2, R183, 0x4, R110 ;  /* 0x00000004b7027825 */ /* 0x000fe400078e026e */
[----:B------:R-:W-:-:S02]  /*4a870*/  ISETP.GE.AND P2, PT, R181, c[0x0][0x17c], PT ;  /* 0x00005f00b5007a0c */ /* 0x000fc40003f46270 */
[C---:B------:R-:W-:Y:S01]  /*4a880*/  IADD3 R181, R186.reuse, 0x170, RZ ;  /* 0x00000170bab57810 */ /* 0x040fe20007ffe0ff */
[----:B------:R-:W-:Y:S01]  /*4a890*/  @P6 STG.E [R38.64], R242 ;  /* 0x000000f226006986 */ /* 0x000fe2000c101904 */
[----:B------:R-:W-:Y:S01]  /*4a8a0*/  IADD3 R180, R186, 0x171, RZ ;  /* 0x00000171bab47810 */ /* 0x000fe20007ffe0ff */
[----:B-1----:R-:W-:Y:S01]  /*4a8b0*/  IMAD.WIDE R36, R183, 0x4, R108 ;  /* 0x00000004b7247825 */ /* 0x002fe200078e026c */
[----:B------:R-:W-:Y:S02]  /*4a8c0*/  ISETP.GE.AND P4, PT, R181, c[0x0][0x17c], PT ;  /* 0x00005f00b5007a0c */ /* 0x000fe40003f86270 */
[----:B------:R-:W-:Y:S02]  /*4a8d0*/  ISETP.LT.AND P5, PT, R187, c[0x0][0x178], !P1 ;  /* 0x00005e00bb007a0c */ /* 0x000fe40004fa1270 */
[----:B------:R-:W-:Y:S02]  /*4a8e0*/  ISETP.LT.AND P6, PT, R184, c[0x0][0x178], !P1 ;  /* 0x00005e00b8007a0c */ /* 0x000fe40004fc1270 */
[----:B------:R-:W-:-:S02]  /*4a8f0*/  IADD3 R181, R183, c[0x0][0x198], RZ ;  /* 0x00006600b7b57a10 */ /* 0x000fc40007ffe0ff */
[----:B------:R-:W-:Y:S01]  /*4a900*/  ISETP.GE.AND P1, PT, R180, c[0x0][0x17c], PT ;  /* 0x00005f00b4007a0c */ /* 0x000fe20003f26270 */
[----:B---3--:R1:W-:Y:S04]  /*4a910*/  @P0 STG.E [R36.64], R190 ;  /* 0x000000be24000986 */ /* 0x0083e8000c101904 */
[----:B------:R-:W-:Y:S01]  /*4a920*/  @P3 STG.E [R2.64], R243 ;  /* 0x000000f302003986 */ /* 0x000fe2000c101904 */
[----:B------:R-:W-:Y:S02]  /*4a930*/  ISETP.LT.AND P3, PT, R187, c[0x0][0x178], !P2 ;  /* 0x00005e00bb007a0c */ /* 0x000fe40005761270 */
[----:B------:R-:W-:Y:S01]  /*4a940*/  IADD3 R180, R186, 0x172, RZ ;  /* 0x00000172bab47810 */ /* 0x000fe20007ffe0ff */
[----:B-1----:R-:W3:Y:S01]  /*4a950*/  LDL.LU R190, [R1+0x5ec] ;  /* 0x0005ec0001be7983 */ /* 0x002ee20000300800 */
[C---:B------:R-:W-:Y:S01]  /*4a960*/  IADD3 R183, R181.reuse, c[0x0][0x198], RZ ;  /* 0x00006600b5b77a10 */ /* 0x040fe20007ffe0ff */
[C---:B------:R-:W-:Y:S01]  /*4a970*/  IMAD.WIDE R36, R181.reuse, 0x4, R108 ;  /* 0x00000004b5247825 */ /* 0x040fe200078e026c */
[----:B------:R-:W-:Y:S01]  /*4a980*/  ISETP.GE.AND P0, PT, R180, c[0x0][0x17c], PT ;  /* 0x00005f00b4007a0c */ /* 0x000fe20003f06270 */
[----:B------:R-:W3:Y:S02]  /*4a990*/  LDL.LU R228, [R1+0xc38] ;  /* 0x000c380001e47983 */ /* 0x000ee40000300800 */
[----:B------:R-:W-:-:S02]  /*4a9a0*/  IMAD.WIDE R38, R181, 0x4, R110 ;  /* 0x00000004b5267825 */ /* 0x000fc400078e026e */
[----:B------:R-:W3:Y:S02]  /*4a9b0*/  LDL.LU R245, [R1+0x8] ;  /* 0x0000080001f57983 */ /* 0x000ee40000300800 */
[C---:B------:R-:W-:Y:S02]  /*4a9c0*/  IMAD.WIDE R180, R183.reuse, 0x4, R108 ;  /* 0x00000004b7b47825 */ /* 0x040fe400078e026c */
[----:B------:R-:W3:Y:S04]  /*4a9d0*/  LDL.LU R244, [R1+0xc3c] ;  /* 0x000c3c0001f47983 */ /* 0x000ee80000300800 */
[----:B----4-:R-:W-:Y:S04]  /*4a9e0*/  @P5 STG.E [R36.64], R185 ;  /* 0x000000b924005986 */ /* 0x010fe8000c101904 */
[----:B------:R-:W-:Y:S04]  /*4a9f0*/  @P6 STG.E [R38.64], R226 ;  /* 0x000000e226006986 */ /* 0x000fe8000c101904 */
[----:B--2---:R1:W-:Y:S04]  /*4aa00*/  @P3 STG.E [R180.64], R191 ;  /* 0x000000bfb4003986 */ /* 0x0043e8000c101904 */
[----:B-1----:R-:W2:Y:S01]  /*4aa10*/  LDL.LU R191, [R1+0xc] ;  /* 0x00000c0001bf7983 */ /* 0x002ea20000300800 */
[----:B------:R-:W-:Y:S01]  /*4aa20*/  ISETP.LT.AND P2, PT, R184, c[0x0][0x178], !P2 ;  /* 0x00005e00b8007a0c */ /* 0x000fe20005741270 */
[C---:B------:R-:W-:Y:S01]  /*4aa30*/  IMAD.WIDE R2, R183.reuse, 0x4, R110 ;  /* 0x00000004b7027825 */ /* 0x040fe200078e026e */
[----:B------:R-:W-:Y:S01]  /*4aa40*/  IADD3 R185, R183, c[0x0][0x198], RZ ;  /* 0x00006600b7b97a10 */ /* 0x000fe20007ffe0ff */
[----:B------:R-:W4:Y:S01]  /*4aa50*/  LDL.LU R189, [R1+0xbf8] ;  /* 0x000bf80001bd7983 */ /* 0x000f220000300800 */
[----:B------:R-:W-:-:S02]  /*4aa60*/  ISETP.LT.AND P5, PT, R187, c[0x0][0x178], !P4 ;  /* 0x00005e00bb007a0c */ /* 0x000fc400067a1270 */
[----:B------:R-:W-:Y:S01]  /*4aa70*/  ISETP.LT.AND P6, PT, R184, c[0x0][0x178], !P4 ;  /* 0x00005e00b8007a0c */ /* 0x000fe200067c1270 */
[----:B------:R-:W-:-:S06]  /*4aa80*/  IMAD.WIDE R36, R185, 0x4, R108 ;  /* 0x00000004b9247825 */ /* 0x000fcc00078e026c */
[----:B------:R1:W-:Y:S01]  /*4aa90*/  @P2 STG.E [R2.64], R227 ;  /* 0x000000e302002986 */ /* 0x0003e2000c101904 */
[----:B------:R-:W-:Y:S01]  /*4aaa0*/  ISETP.LT.AND P2, PT, R187, c[0x0][0x178], !P1 ;  /* 0x00005e00bb007a0c */ /* 0x000fe20004f41270 */
[C---:B------:R-:W-:Y:S01]  /*4aab0*/  IMAD.WIDE R38, R185.reuse, 0x4, R110 ;  /* 0x00000004b9267825 */ /* 0x040fe200078e026e */
[----:B------:R-:W-:Y:S02]  /*4aac0*/  ISETP.LT.AND P1, PT, R184, c[0x0][0x178], !P1 ;  /* 0x00005e00b8007a0c */ /* 0x000fe40004f21270 */
[----:B------:R-:W-:Y:S02]  /*4aad0*/  IADD3 R185, R185, c[0x0][0x198], RZ ;  /* 0x00006600b9b97a10 */ /* 0x000fe40007ffe0ff */
[----:B------:R-:W-:-:S03]  /*4aae0*/  IADD3 R182, R186, 0x173, RZ ;  /* 0x00000173bab67810 */ /* 0x000fc60007ffe0ff */
[C---:B------:R-:W-:Y:S01]  /*4aaf0*/  IMAD.WIDE R180, R185.reuse, 0x4, R108 ;  /* 0x00000004b9b47825 */ /* 0x040fe200078e026c */
[----:B------:R-:W-:Y:S01]  /*4ab00*/  ISETP.GE.AND P4, PT, R182, c[0x0][0x17c], PT ;  /* 0x00005f00b6007a0c */ /* 0x000fe20003f86270 */
[----:B------:R3:W-:Y:S02]  /*4ab10*/  @P5 STG.E [R36.64], R240 ;  /* 0x000000f024005986 */ /* 0x0007e4000c101904 */
[C---:B-1----:R-:W-:Y:S01]  /*4ab20*/  IMAD.WIDE R2, R185.reuse, 0x4, R110 ;  /* 0x00000004b9027825 */ /* 0x042fe200078e026e */
[----:B------:R-:W-:Y:S01]  /*4ab30*/  IADD3 R183, R185, c[0x0][0x198], RZ ;  /* 0x00006600b9b77a10 */ /* 0x000fe20007ffe0ff */
[----:B------:R1:W-:Y:S01]  /*4ab40*/  @P6 STG.E [R38.64], R229 ;  /* 0x000000e526006986 */ /* 0x0003e2000c101904 */
[----:B------:R-:W-:Y:S02]  /*4ab50*/  ISETP.LT.AND P5, PT, R187, c[0x0][0x178], !P0 ;  /* 0x00005e00bb007a0c */ /* 0x000fe400047a1270 */
[----:B------:R-:W-:Y:S01]  /*4ab60*/  ISETP.LT.AND P6, PT, R184, c[0x0][0x178], !P0 ;  /* 0x00005e00b8007a0c */ /* 0x000fe200047c1270 */
[----:B------:R-:W-:Y:S01]  /*4ab70*/  @P2 STG.E [R180.64], R188 ;  /* 0x000000bcb4002986 */ /* 0x000fe2000c101904 */
[----:B---3--:R-:W-:-:S03]  /*4ab80*/  IMAD.WIDE R36, R183, 0x4, R108 ;  /* 0x00000004b7247825 */ /* 0x008fc600078e026c */
[----:B------:R3:W-:Y:S01]  /*4ab90*/  @P1 STG.E [R2.64], R190 ;  /* 0x000000be02001986 */ /* 0x0007e2000c101904 */
[----:B------:R-:W-:Y:S01]  /*4aba0*/  ISETP.LT.AND P1, PT, R187, c[0x0][0x178], !P4 ;  /* 0x00005e00bb007a0c */ /* 0x000fe20006721270 */
[C---:B-1----:R-:W-:Y:S01]  /*4abb0*/  IMAD.WIDE R38, R183.reuse, 0x4, R110 ;  /* 0x00000004b7267825 */ /* 0x042fe200078e026e */
[----:B------:R-:W-:Y:S02]  /*4abc0*/  ISETP.LT.AND P4, PT, R184, c[0x0][0x178], !P4 ;  /* 0x00005e00b8007a0c */ /* 0x000fe40006781270 */
[----:B------:R-:W-:Y:S01]  /*4abd0*/  IADD3 R183, R183, c[0x0][0x198], RZ ;  /* 0x00006600b7b77a10 */ /* 0x000fe20007ffe0ff */
[----:B---3--:R-:W3:Y:S04]  /*4abe0*/  LDL.LU R190, [R1+0xbfc] ;  /* 0x000bfc0001be7983 */ /* 0x008ee80000300800 */
[C---:B------:R-:W-:Y:S01]  /*4abf0*/  IMAD.WIDE R180, R183.reuse, 0x4, R108 ;  /* 0x00000004b7b47825 */ /* 0x040fe200078e026c */
[----:B------:R-:W-:Y:S03]  /*4ac00*/  @P5 STG.E [R36.64], R228 ;  /* 0x000000e424005986 */ /* 0x000fe6000c101904 */
[----:B------:R-:W-:Y:S01]  /*4ac10*/  IMAD.WIDE R2, R183, 0x4, R110 ;  /* 0x00000004b7027825 */ /* 0x000fe200078e026e */
[----:B------:R-:W-:Y:S04]  /*4ac20*/  @P6 STG.E [R38.64], R245 ;  /* 0x000000f526006986 */ /* 0x000fe8000c101904 */
[----:B------:R-:W3:Y:S04]  /*4ac30*/  LDL.LU R188, [R1+0xb88] ;  /* 0x000b880001bc7983 */ /* 0x000ee80000300800 */
[----:B------:R-:W-:Y:S04]  /*4ac40*/  @P1 STG.E [R180.64], R244 ;  /* 0x000000f4b4001986 */ /* 0x000fe8000c101904 */
[----:B--2---:R1:W-:Y:S04]  /*4ac50*/  @P4 STG.E [R2.64], R191 ;  /* 0x000000bf02004986 */ /* 0x0043e8000c101904 */
[----:B-1----:R-:W2:Y:S01]  /*4ac60*/  LDL.LU R191, [R1+0xb8c] ;  /* 0x000b8c0001bf7983 */ /* 0x002ea20000300800 */
[----:B------:R-:W-:-:S02]  /*4ac70*/  IADD3 R182, R186, 0x174, RZ ;  /* 0x00000174bab67810 */ /* 0x000fc40007ffe0ff */
[----:B------:R-:W-:Y:S01]  /*4ac80*/  IADD3 R185, R183, c[0x0][0x198], RZ ;  /* 0x00006600b7b97a10 */ /* 0x000fe20007ffe0ff */
[----:B------:R-:W2:Y:S01]  /*4ac90*/  LDL.LU R228, [R1+0xc68] ;  /* 0x000c680001e47983 */ /* 0x000ea20000300800 */
[----:B------:R-:W-:Y:S02]  /*4aca0*/  ISETP.GE.AND P3, PT, R182, c[0x0][0x17c], PT ;  /* 0x00005f00b6007a0c */ /* 0x000fe40003f66270 */
[----:B------:R-:W-:Y:S01]  /*4acb0*/  IADD3 R182, R186, 0x175, RZ ;  /* 0x00000175bab67810 */ /* 0x000fe20007ffe0ff */
[----:B------:R-:W-:Y:S01]  /*4acc0*/  IMAD.WIDE R36, R185, 0x4, R108 ;  /* 0x00000004b9247825 */ /* 0x000fe200078e026c */
[----:B------:R-:W-:Y:S01]  /*4acd0*/  ISETP.LT.AND P5, PT, R187, c[0x0][0x178], !P3 ;  /* 0x00005e00bb007a0c */ /* 0x000fe20005fa1270 */
[----:B------:R-:W2:Y:S01]  /*4ace0*/  LDL.LU R245, [R1+0x5d8] ;  /* 0x0005d80001f57983 */ /* 0x000ea20000300800 */
[----:B------:R-:W-:Y:S02]  /*4acf0*/  ISETP.GE.AND P0, PT, R182, c[0x0][0x17c], PT ;  /* 0x00005f00b6007a0c */ /* 0x000fe40003f06270 */
[----:B------:R-:W-:-:S02]  /*4ad00*/  ISETP.LT.AND P6, PT, R184, c[0x0][0x178], !P3 ;  /* 0x00005e00b8007a0c */ /* 0x000fc40005fc1270 */
[----:B------:R-:W-:Y:S01]  /*4ad10*/  ISETP.LT.AND P4, PT, R187, c[0x0][0x178], !P0 ;  /* 0x00005e00bb007a0c */ /* 0x000fe20004781270 */
[C---:B------:R-:W-:Y:S01]  /*4ad20*/  IMAD.WIDE R38, R185.reuse, 0x4, R110 ;  /* 0x00000004b9267825 */ /* 0x040fe200078e026e */
[----:B------:R-:W-:Y:S02]  /*4ad30*/  ISETP.LT.AND P0, PT, R184, c[0x0][0x178], !P0 ;  /* 0x00005e00b8007a0c */ /* 0x000fe40004701270 */
[----:B------:R-:W-:Y:S02]  /*4ad40*/  IADD3 R182, R186, 0x176, RZ ;  /* 0x00000176bab67810 */ /* 0x000fe40007ffe0ff */
[----:B------:R-:W-:Y:S02]  /*4ad50*/  IADD3 R185, R185, c[0x0][0x198], RZ ;  /* 0x00006600b9b97a10 */ /* 0x000fe40007ffe0ff */
[----:B------:R-:W-:Y:S02]  /*4ad60*/  ISETP.GE.AND P2, PT, R182, c[0x0][0x17c], PT ;  /* 0x00005f00b6007a0c */ /* 0x000fe40003f46270 */
[----:B------:R-:W-:Y:S01]  /*4ad70*/  IADD3 R182, R186, 0x177, RZ ;  /* 0x00000177bab67810 */ /* 0x000fe20007ffe0ff */
[C---:B------:R-:W-:Y:S01]  /*4ad80*/  IMAD.WIDE R180, R185.reuse, 0x4, R108 ;  /* 0x00000004b9b47825 */ /* 0x040fe200078e026c */
[----:B----4-:R1:W-:Y:S03]  /*4ad90*/  @P5 STG.E [R36.64], R189 ;  /* 0x000000bd24005986 */ /* 0x0103e6000c101904 */
[C---:B------:R-:W-:Y:S01]  /*4ada0*/  IMAD.WIDE R2, R185.reuse, 0x4, R110 ;  /* 0x00000004b9027825 */ /* 0x040fe200078e026e */
[----:B------:R-:W-:Y:S01]  /*4adb0*/  ISETP.GE.AND P3, PT, R182, c[0x0][0x17c], PT ;  /* 0x00005f00b6007a0c */ /* 0x000fe20003f66270 */
[----:B------:R4:W-:Y:S01]  /*4adc0*/  @P6 STG.E [R38.64], R238 ;  /* 0x000000ee26006986 */ /* 0x0009e2000c101904 */
[----:B------:R-:W-:-:S02]  /*4add0*/  IADD3 R183, R185, c[0x0][0x198], RZ ;  /* 0x00006600b9b77a10 */ /* 0x000fc40007ffe0ff */
[----:B------:R-:W-:Y:S02]  /*4ade0*/  ISETP.LT.AND P5, PT, R187, c[0x0][0x178], !P2 ;  /* 0x00005e00bb007a0c */ /* 0x000fe400057a1270 */
[----:B------:R-:W-:Y:S01]  /*4adf0*/  ISETP.LT.AND P6, PT, R184, c[0x0][0x178], !P2 ;  /* 0x00005e00b8007a0c */ /* 0x000fe200057c1270 */
[----:B-1----:R-:W2:Y:S01]  /*4ae00*/  LDL.LU R189, [R1+0xc6c] ;  /* 0x000c6c0001bd7983 */ /* 0x002ea20000300800 */
[----:B------:R-:W-:-:S03]  /*4ae10*/  IMAD.WIDE R36, R183, 0x4, R108 ;  /* 0x00000004b7247825 */ /* 0x000fc600078e026c */
[----:B---3--:R1:W-:Y:S01]  /*4ae20*/  @P4 STG.E [R180.64], R190 ;  /* 0x000000beb4004986 */ /* 0x0083e2000c101904 */
[----:B----4-:R-:W-:-:S03]  /*4ae30*/  IMAD.WIDE R38, R183, 0x4, R110 ;  /* 0x00000004b7267825 */ /* 0x010fc600078e026e */
[----:B------:R-:W-:Y:S01]  /*4ae40*/  @P0 STG.E [R2.64], R239 ;  /* 0x000000ef02000986 */ /* 0x000fe2000c101904 */
[----:B------:R-:W-:Y:S02]  /*4ae50*/  ISETP.LT.AND P0, PT, R187, c[0x0][0x178], !P3 ;  /* 0x00005e00bb007a0c */ /* 0x000fe40005f01270 */
[----:B------:R-:W-:Y:S01]  /*4ae60*/  IADD3 R183, R183, c[0x0][0x198], RZ ;  /* 0x00006600b7b77a10 */ /* 0x000fe20007ffe0ff */
[----:B-1----:R-:W3:Y:S04]  /*4ae70*/  LDL.LU R190, [R1+0x5dc] ;  /* 0x0005dc0001be7983 */ /* 0x002ee80000300800 */
[----:B------:R-:W-:Y:S01]  /*4ae80*/  IMAD.WIDE R180, R183, 0x4, R108 ;  /* 0x00000004b7b47825 */ /* 0x000fe200078e026c */
[----:B------:R-:W-:Y:S04]  /*4ae90*/  @P5 STG.E [R36.64], R188 ;  /* 0x000000bc24005986 */ /* 0x000fe8000c101904 */
[----:B------:R-:W4:Y:S04]  /*4aea0*/  LDL.LU R244, [R1+0xc28] ;  /* 0x000c280001f47983 */ /* 0x000f280000300800 */
[----:B------:R-:W-:Y:S04]  /*4aeb0*/  @P6 STG.E [R38.64], R222 ;  /* 0x000000de26006986 */ /* 0x000fe8000c101904 */
[----:B--2---:R1:W-:Y:S04]  /*4aec0*/  @P0 STG.E [R180.64], R191 ;  /* 0x000000bfb4000986 */ /* 0x0043e8000c101904 */
[----:B-1----:R-:W2:Y:S01]  /*4aed0*/  LDL.LU R191, [R1+0xc2c] ;  /* 0x000c2c0001bf7983 */ /* 0x002ea20000300800 */
[----:B------:R-:W-:-:S02]  /*4aee0*/  ISETP.LT.AND P3, PT, R184, c[0x0][0x178], !P3 ;  /* 0x00005e00b8007a0c */ /* 0x000fc40005f61270 */
[----:B------:R-:W-:Y:S01]  /*4aef0*/  IADD3 R182, R186, 0x178, RZ ;  /* 0x00000178bab67810 */ /* 0x000fe20007ffe0ff */
[C---:B------:R-:W-:Y:S01]  /*4af00*/  IMAD.WIDE R2, R183.reuse, 0x4, R110 ;  /* 0x00000004b7027825 */ /* 0x040fe200078e026e */
[----:B------:R-:W-:Y:S01]  /*4af10*/  IADD3 R185, R183, c[0x0][0x198], RZ ;  /* 0x00006600b7b97a10 */ /* 0x000fe20007ffe0ff */
[----:B------:R-:W2:Y:S01]  /*4af20*/  LDL.LU R188, [R1+0xbd8] ;  /* 0x000bd80001bc7983 */ /* 0x000ea20000300800 */
[----:B------:R-:W-:Y:S02]  /*4af30*/  ISETP.GE.AND P1, PT, R182, c[0x0][0x17c], PT ;  /* 0x00005f00b6007a0c */ /* 0x000fe40003f26270 */
[----:B------:R-:W-:Y:S02]  /*4af40*/  IADD3 R182, R186, 0x179, RZ ;  /* 0x00000179bab67810 */ /* 0x000fe40007ffe0ff */
[----:B------:R-:W-:Y:S02]  /*4af50*/  ISETP.LT.AND P5, PT, R187, c[0x0][0x178], !P1 ;  /* 0x00005e00bb007a0c */ /* 0x000fe40004fa1270 */
[----:B------:R-:W-:Y:S01]  /*4af60*/  ISETP.GE.AND P2, PT, R182, c[0x0][0x17c], PT ;  /* 0x00005f00b6007a0c */ /* 0x000fe20003f46270 */
[----:B------:R1:W-:Y:S01]  /*4af70*/  @P3 STG.E [R2.64], R223 ;  /* 0x000000df02003986 */ /* 0x0003e2000c101904 */
[----:B------:R-:W-:-:S02]  /*4af80*/  ISETP.LT.AND P6, PT, R184, c[0x0][0x178], !P1 ;  /* 0x00005e00b8007a0c */ /* 0x000fc40004fc1270 */
[----:B------:R-:W-:Y:S01]  /*4af90*/  ISETP.LT.AND P3, PT, R187, c[0x0][0x178], !P2 ;  /* 0x00005e00bb007a0c */ /* 0x000fe20005761270 */
[C---:B------:R-:W-:Y:S01]  /*4afa0*/  IMAD.WIDE R36, R185.reuse, 0x4, R108 ;  /* 0x00000004b9247825 */ /* 0x040fe200078e026c */
[----:B------:R-:W-:Y:S02]  /*4afb0*/  ISETP.LT.AND P2, PT, R184, c[0x0][0x178], !P2 ;  /* 0x00005e00b8007a0c */ /* 0x000fe40005741270 */
[----:B------:R-:W-:Y:S01]  /*4afc0*/  IADD3 R182, R186, 0x17a, RZ ;  /* 0x0000017abab67810 */ /* 0x000fe20007ffe0ff */
[C---:B------:R-:W-:Y:S01]  /*4afd0*/  IMAD.WIDE R38, R185.reuse, 0x4, R110 ;  /* 0x00000004b9267825 */ /* 0x040fe200078e026e */
[----:B------:R-:W-:Y:S02]  /*4afe0*/  IADD3 R185, R185, c[0x0][0x198], RZ ;  /* 0x00006600b9b97a10 */ /* 0x000fe40007ffe0ff */
[----:B------:R-:W-:Y:S02]  /*4aff0*/  ISETP.GE.AND P4, PT, R182, c[0x0][0x17c], PT ;  /* 0x00005f00b6007a0c */ /* 0x000fe40003f86270 */
[----:B------:R-:W-:Y:S01]  /*4b000*/  IADD3 R182, R186, 0x17b, RZ ;  /* 0x0000017bbab67810 */ /* 0x000fe20007ffe0ff */
[C---:B------:R-:W-:Y:S01]  /*4b010*/  IMAD.WIDE R180, R185.reuse, 0x4, R108 ;  /* 0x00000004b9b47825 */ /* 0x040fe200078e026c */
[----:B------:R3:W-:Y:S03]  /*4b020*/  @P5 STG.E [R36.64], R228 ;  /* 0x000000e424005986 */ /* 0x0007e6000c101904 */
[C---:B-1----:R-:W-:Y:S01]  /*4b030*/  IMAD.WIDE R2, R185.reuse, 0x4, R110 ;  /* 0x00000004b9027825 */ /* 0x042fe200078e026e */
[----:B------:R-:W-:Y:S01]  /*4b040*/  ISETP.GE.AND P1, PT, R182, c[0x0][0x17c], PT ;  /* 0x00005f00b6007a0c */ /* 0x000fe20003f26270 */
[----:B------:R1:W-:Y:S01]  /*4b050*/  @P6 STG.E [R38.64], R245 ;  /* 0x000000f526006986 */ /* 0x0003e2000c101904 */
[----:B------:R-:W-:-:S02]  /*4b060*/  IADD3 R183, R185, c[0x0][0x198], RZ ;  /* 0x00006600b9b77a10 */ /* 0x000fc40007ffe0ff */
[----:B------:R-:W-:Y:S01]  /*4b070*/  ISETP.LT.AND P5, PT, R187, c[0x0][0x178], !P4 ;  /* 0x00005e00bb007a0c */ /* 0x000fe200067a1270 */
[----:B------:R4:W-:Y:S01]  /*4b080*/  @P3 STG.E [R180.64], R189 ;  /* 0x000000bdb4003986 */ /* 0x0009e2000c101904 */
[----:B------:R-:W-:Y:S01]  /*4b090*/  ISETP.LT.AND P6, PT, R184, c[0x0][0x178], !P4 ;  /* 0x00005e00b8007a0c */ /* 0x000fe200067c1270 */
[----:B---3--:R-:W-:Y:S02]  /*4b0a0*/  IMAD.WIDE R36, R183, 0x4, R108 ;  /* 0x00000004b7247825 */ /* 0x008fe400078e026c */
[----:B------:R3:W-:Y:S01]  /*4b0b0*/  @P2 STG.E [R2.64], R190 ;  /* 0x000000be02002986 */ /* 0x0007e2000c101904 */
[----:B------:R-:W-:Y:S01]  /*4b0c0*/  ISETP.LT.AND P2, PT, R187, c[0x0][0x178], !P1 ;  /* 0x00005e00bb007a0c */ /* 0x000fe20004f41270 */
[C---:B-1----:R-:W-:Y:S02]  /*4b0d0*/  IMAD.WIDE R38, R183.reuse, 0x4, R110 ;  /* 0x00000004b7267825 */ /* 0x042fe400078e026e */
[----:B----4-:R-:W4:Y:S01]  /*4b0e0*/  LDL.LU R189, [R1+0xbdc] ;  /* 0x000bdc0001bd7983 */ /* 0x010f220000300800 */
[----:B------:R-:W-:-:S05]  /*4b0f0*/  IADD3 R183, R183, c[0x0][0x198], RZ ;  /* 0x00006600b7b77a10 */ /* 0x000fca0007ffe0ff */
[----:B------:R-:W-:Y:S01]  /*4b100*/  IMAD.WIDE R180, R183, 0x4, R108 ;  /* 0x00000004b7b47825 */ /* 0x000fe200078e026c */
[----:B------:R-:W-:Y:S04]  /*4b110*/  @P5 STG.E [R36.64], R244 ;  /* 0x000000f424005986 */ /* 0x000fe8000c101904 */
[----:B---3--:R-:W3:Y:S04]  /*4b120*/  LDL.LU R190, [R1+0xb78] ;  /* 0x000b780001be7983 */ /* 0x008ee80000300800 */
[----:B------:R-:W-:Y:S04]  /*4b130*/  @P6 STG.E [R38.64], R250 ;  /* 0x000000fa26006986 */ /* 0x000fe8000c101904 */
[----:B--2---:R1:W-:Y:S04]  /*4b140*/  @P2 STG.E [R180.64], R191 ;  /* 0x000000bfb4002986 */ /* 0x0043e8000c101904 */
[----:B-1----:R-:W2:Y:S01]  /*4b150*/  LDL.LU R191, [R1+0xb7c] ;  /* 0x000b7c0001bf7983 */ /* 0x002ea20000300800 */
[----:B------:R-:W-:-:S02]  /*4b160*/  ISETP.LT.AND P1, PT, R184, c[0x0][0x178], !P1 ;  /* 0x00005e00b8007a0c */ /* 0x000fc40004f21270 */
[----:B------:R-:W-:Y:S01]  /*4b170*/  IADD3 R182, R186, 0x17c, RZ ;  /* 0x0000017cbab67810 */ /* 0x000fe20007ffe0ff */
[----:B------:R-:W-:-:S03]  /*4b180*/  IMAD.WIDE R2, R183, 0x4, R110 ;  /* 0x00000004b7027825 */ /* 0x000fc600078e026e */
[----:B------:R-:W-:Y:S02]  /*4b190*/  ISETP.GE.AND P0, PT, R182, c[0x0][0x17c], PT ;  /* 0x00005f00b6007a0c */ /* 0x000fe40003f06270 */
[----:B------:R-:W-:Y:S02]  /*4b1a0*/  IADD3 R182, R186, 0x17d, RZ ;  /* 0x0000017dbab67810 */ /* 0x000fe40007ffe0ff */
[----:B------:R-:W-:Y:S02]  /*4b1b0*/  IADD3 R185, R183, c[0x0][0x198], RZ ;  /* 0x00006600b7b97a10 */ /* 0x000fe40007ffe0ff */
[----:B------:R-:W-:Y:S01]  /*4b1c0*/  ISETP.GE.AND P4, PT, R182, c[0x0][0x17c], PT ;  /* 0x00005f00b6007a0c */ /* 0x000fe20003f86270 */
[----:B------:R1:W-:Y:S01]  /*4b1d0*/  @P1 STG.E [R2.64], R251 ;  /* 0x000000fb02001986 */ /* 0x0003e2000c101904 */
[----:B------:R-:W-:Y:S02]  /*4b1e0*/  ISETP.LT.AND P5, PT, R187, c[0x0][0x178], !P0 ;  /* 0x00005e00bb007a0c */ /* 0x000fe400047a1270 */
        /* <DEDUP_REMOVED lines=16> */
[----:B----4-:R4:W-:Y:S01]  /*4b2f0*/  @P1 STG.E [R180.64], R189 ;  /* 0x000000bdb4001986 */ /* 0x0109e2000c101904 */
[----:B------:R-:W-:-:S03]  /*4b300*/  ISETP.LT.AND P6, PT, R184, c[0x0][0x178], !P3 ;  /* 0x00005e00b8007a0c */ /* 0x000fc60005fc1270 */
[----:B------:R4:W-:Y:S01]  /*4b310*/  @P4 STG.E [R2.64], R235 ;  /* 0x000000eb02004986 */ /* 0x0009e2000c101904 */
[----:B------:R-:W-:Y:S01]  /*4b320*/  ISETP.LT.AND P4, PT, R187, c[0x0][0x178], !P0 ;  /* 0x00005e00bb007a0c */ /* 0x000fe20004781270 */
[C---:B---3--:R-:W-:Y:S01]  /*4b330*/  IMAD.WIDE R36, R183.reuse, 0x4, R108 ;  /* 0x00000004b7247825 */ /* 0x048fe200078e026c */
[----:B------:R-:W-:Y:S02]  /*4b340*/  ISETP.LT.AND P0, PT, R184, c[0x0][0x178], !P0 ;  /* 0x00005e00b8007a0c */ /* 0x000fe40004701270 */
[----:B------:R-:W-:Y:S01]  /*4b350*/  IADD3 R182, R186, 0x180, RZ ;  /* 0x00000180bab67810 */ /* 0x000fe20007ffe0ff */
[C---:B-1----:R-:W-:Y:S01]  /*4b360*/  IMAD.WIDE R38, R183.reuse, 0x4, R110 ;  /* 0x00000004b7267825 */ /* 0x042fe200078e026e */
[----:B------:R-:W-:Y:S02]  /*4b370*/  IADD3 R183, R183, c[0x0][0x198], RZ ;  /* 0x00006600b7b77a10 */ /* 0x000fe40007ffe0ff */
[----:B------:R-:W-:Y:S02]  /*4b380*/  ISETP.GE.AND P2, PT, R182, c[0x0][0x17c], PT ;  /* 0x00005f00b6007a0c */ /* 0x000fe40003f46270 */
[----:B------:R-:W-:Y:S01]  /*4b390*/  IADD3 R182, R186, 0x181, RZ ;  /* 0x00000181bab67810 */ /* 0x000fe20007ffe0ff */
[C---:B----4-:R-:W-:Y:S01]  /*4b3a0*/  IMAD.WIDE R180, R183.reuse, 0x4, R108 ;  /* 0x00000004b7b47825 */ /* 0x050fe200078e026c */
[----:B------:R1:W-:Y:S03]  /*4b3b0*/  @P5 STG.E [R36.64], R190 ;  /* 0x000000be24005986 */ /* 0x0003e6000c101904 */
[C---:B------:R-:W-:Y:S01]  /*4b3c0*/  IMAD.WIDE R2, R183.reuse, 0x4, R110 ;  /* 0x00000004b7027825 */ /* 0x040fe200078e026e */
[----:B------:R-:W-:Y:S01]  /*4b3d0*/  ISETP.GE.AND P3, PT, R182, c[0x0][0x17c], PT ;  /* 0x00005f00b6007a0c */ /* 0x000fe20003f66270 */
[----:B------:R3:W-:Y:S01]  /*4b3e0*/  @P6 STG.E [R38.64], R218 ;  /* 0x000000da26006986 */ /* 0x0007e2000c101904 */
[----:B------:R-:W-:-:S02]  /*4b3f0*/  IADD3 R185, R183, c[0x0][0x198], RZ ;  /* 0x00006600b7b97a10 */ /* 0x000fc40007ffe0ff */
[----:B------:R-:W-:Y:S02]  /*4b400*/  ISETP.LT.AND P5, PT, R187, c[0x0][0x178], !P2 ;  /* 0x00005e00bb007a0c */ /* 0x000fe400057a1270 */
[----:B------:R-:W-:Y:S02]  /*4b410*/  ISETP.LT.AND P6, PT, R184, c[0x0][0x178], !P2 ;  /* 0x00005e00b8007a0c */ /* 0x000fe400057c1270 */
[----:B------:R-:W-:Y:S01]  /*4b420*/  IADD3 R182, R186, 0x182, RZ ;  /* 0x00000182bab67810 */ /* 0x000fe20007ffe0ff */
[----:B-1----:R-:W-:-:S04]  /*4b430*/  IMAD.WIDE R36, R185, 0x4, R108 ;  /* 0x00000004b9247825 */ /* 0x002fc800078e026c */
[C---:B---3--:R-:W-:Y:S01]  /*4b440*/  IMAD.WIDE R38, R185.reuse, 0x4, R110 ;  /* 0x00000004b9267825 */ /* 0x048fe200078e026e */
[----:B------:R-:W-:Y:S02]  /*4b450*/  IADD3 R185, R185, c[0x0][0x198], RZ ;  /* 0x00006600b9b97a10 */ /* 0x000fe40007ffe0ff */
[----:B------:R-:W-:Y:S02]  /*4b460*/  ISETP.GE.AND P1, PT, R182, c[0x0][0x17c], PT ;  /* 0x00005f00b6007a0c */ /* 0x000fe40003f26270 */
[----:B------:R-:W-:Y:S02]  /*4b470*/  IADD3 R182, R186, 0x183, RZ ;  /* 0x00000183bab67810 */ /* 0x000fe40007ffe0ff */
[----:B------:R-:W-:Y:S02]  /*4b480*/  IADD3 R183, R185, c[0x0][0x198], RZ ;  /* 0x00006600b9b77a10 */ /* 0x000fe40007ffe0ff */
[----:B------:R-:W-:Y:S02]  /*4b490*/  ISETP.GE.AND P2, PT, R182, c[0x0][0x17c], PT ;  /* 0x00005f00b6007a0c */ /* 0x000fe40003f46270 */
[----:B------:R-:W-:Y:S01]  /*4b4a0*/  IADD3 R182, R186, 0x184, RZ ;  /* 0x00000184bab67810 */ /* 0x000fe20007ffe0ff */
[----:B--2---:R1:W-:Y:S04]  /*4b4b0*/  @P4 STG.E [R180.64], R191 ;  /* 0x000000bfb4004986 */ /* 0x0043e8000c101904 */
[----:B------:R2:W-:Y:S01]  /*4b4c0*/  @P0 STG.E [R2.64], R219 ;  /* 0x000000db02000986 */ /* 0x0005e2000c101904 */
[----:B------:R-:W-:-:S02]  /*4b4d0*/  ISETP.LT.AND P0, PT, R187, c[0x0][0x178], !P3 ;  /* 0x00005e00bb007a0c */ /* 0x000fc40005f01270 */
[----:B------:R-:W-:Y:S01]  /*4b4e0*/  ISETP.LT.AND P3, PT, R184, c[0x0][0x178], !P3 ;  /* 0x00005e00b8007a0c */ /* 0x000fe20005f61270 */
[----:B------:R3:W-:Y:S01]  /*4b4f0*/  @P5 STG.E [R36.64], R212 ;  /* 0x000000d424005986 */ /* 0x0007e2000c101904 */
[----:B-1----:R-:W-:-:S03]  /*4b500*/  IMAD.WIDE R180, R185, 0x4, R108 ;  /* 0x00000004b9b47825 */ /* 0x002fc600078e026c */
[----:B------:R1:W-:Y:S01]  /*4b510*/  @P6 STG.E [R38.64], R40 ;  /* 0x0000002826006986 */ /* 0x0003e2000c101904 */
[----:B--2---:R-:W-:Y:S01]  /*4b520*/  IMAD.WIDE R2, R185, 0x4, R110 ;  /* 0x00000004b9027825 */ /* 0x004fe200078e026e */
[----:B------:R-:W-:-:S04]  /*4b530*/  ISETP.LT.AND P5, PT, R187, c[0x0][0x178], !P1 ;  /* 0x00005e00bb007a0c */ /* 0x000fc80004fa1270 */
[----:B------:R2:W-:Y:S01]  /*4b540*/  @P0 STG.E [R180.64], R213 ;  /* 0x000000d5b4000986 */ /* 0x0005e2000c101904 */
[----:B------:R-:W-:-:S03]  /*4b550*/  ISETP.LT.AND P6, PT, R184, c[0x0][0x178], !P1 ;  /* 0x00005e00b8007a0c */ /* 0x000fc60004fc1270 */
[----:B------:R4:W-:Y:S01]  /*4b560*/  @P3 STG.E [R2.64], R41 ;  /* 0x0000002902003986 */ /* 0x0009e2000c101904 */
[----:B------:R-:W-:Y:S01]  /*4b570*/  ISETP.LT.AND P3, PT, R187, c[0x0][0x178], !P2 ;  /* 0x00005e00bb007a0c */ /* 0x000fe20005761270 */
[----:B---3--:R-:W-:Y:S01]  /*4b580*/  IMAD.WIDE R36, R183, 0x4, R108 ;  /* 0x00000004b7247825 */ /* 0x008fe200078e026c */
[----:B------:R-:W-:-:S03]  /*4b590*/  ISETP.LT.AND P2, PT, R184, c[0x0][0x178], !P2 ;  /* 0x00005e00b8007a0c */ /* 0x000fc60005741270 */
[C---:B-1----:R-:W-:Y:S01]  /*4b5a0*/  IMAD.WIDE R38, R183.reuse, 0x4, R110 ;  /* 0x00000004b7267825 */ /* 0x042fe200078e026e */
[----:B------:R-:W-:Y:S02]  /*4b5b0*/  IADD3 R183, R183, c[0x0][0x198], RZ ;  /* 0x00006600b7b77a10 */ /* 0x000fe40007ffe0ff */
[----:B------:R-:W-:Y:S02]  /*4b5c0*/  ISETP.GE.AND P4, PT, R182, c[0x0][0x17c], PT ;  /* 0x00005f00b6007a0c */ /* 0x000fe40003f86270 */
[----:B------:R-:W-:Y:S01]  /*4b5d0*/  IADD3 R182, R186, 0x185, RZ ;  /* 0x00000185bab67810 */ /* 0x000fe20007ffe0ff */
[C---:B--2---:R-:W-:Y:S01]  /*4b5e0*/  IMAD.WIDE R180, R183.reuse, 0x4, R108 ;  /* 0x00000004b7b47825 */ /* 0x044fe200078e026c */
[----:B------:R1:W-:Y:S03]  /*4b5f0*/  @P5 STG.E [R36.64], R196 ;  /* 0x000000c424005986 */ /* 0x0003e6000c101904 */
[C---:B----4-:R-:W-:Y:S01]  /*4b600*/  IMAD.WIDE R2, R183.reuse, 0x4, R110 ;  /* 0x00000004b7027825 */ /* 0x050fe200078e026e */
[----:B------:R-:W-:Y:S01]  /*4b610*/  ISETP.GE.AND P1, PT, R182, c[0x0][0x17c], PT ;  /* 0x00005f00b6007a0c */ /* 0x000fe20003f26270 */
[----:B------:R2:W-:Y:S01]  /*4b620*/  @P6 STG.E [R38.64], R56 ;  /* 0x0000003826006986 */ /* 0x0005e2000c101904 */
[----:B------:R-:W-:-:S02]  /*4b630*/  IADD3 R185, R183, c[0x0][0x198], RZ ;  /* 0x00006600b7b97a10 */ /* 0x000fc40007ffe0ff */
[----:B------:R-:W-:Y:S01]  /*4b640*/  IADD3 R40, R186, 0x187, RZ ;  /* 0x00000187ba287810 */ /* 0x000fe20007ffe0ff */
[----:B------:R-:W-:Y:S01]  /*4b650*/  @P3 STG.E [R180.64], R197 ;  /* 0x000000c5b4003986 */ /* 0x000fe2000c101904 */
[C---:B------:R-:W-:Y:S02]  /*4b660*/  ISETP.LT.AND P5, PT, R187.reuse, c[0x0][0x178], !P4 ;  /* 0x00005e00bb007a0c */ /* 0x040fe400067a1270 */
[C---:B------:R-:W-:Y:S01]  /*4b670*/  ISETP.LT.AND P6, PT, R184.reuse, c[0x0][0x178], !P4 ;  /* 0x00005e00b8007a0c */ /* 0x040fe200067c1270 */
[----:B------:R3:W-:Y:S01]  /*4b680*/  @P2 STG.E [R2.64], R57 ;  /* 0x0000003902002986 */ /* 0x0007e2000c101904 */
[----:B------:R-:W-:Y:S01]  /*4b690*/  ISETP.LT.AND P2, PT, R187, c[0x0][0x178], !P1 ;  /* 0x00005e00bb007a0c */ /* 0x000fe20004f41270 */
[C---:B-1----:R-:W-:Y:S01]  /*4b6a0*/  IMAD.WIDE R36, R185.reuse, 0x4, R108 ;  /* 0x00000004b9247825 */ /* 0x042fe200078e026c */
[----:B------:R-:W-:Y:S02]  /*4b6b0*/  ISETP.LT.AND P1, PT, R184, c[0x0][0x178], !P1 ;  /* 0x00005e00b8007a0c */ /* 0x000fe40004f21270 */
[----:B------:R-:W-:Y:S01]  /*4b6c0*/  ISETP.GE.AND P4, PT, R40, c[0x0][0x17c], PT ;  /* 0x00005f0028007a0c */ /* 0x000fe20003f86270 */
[----:B--2---:R-:W-:Y:S01]  /*4b6d0*/  IMAD.WIDE R38, R185, 0x4, R110 ;  /* 0x00000004b9267825 */ /* 0x004fe200078e026e */
[----:B------:R-:W-:-:S02]  /*4b6e0*/  IADD3 R40, R186, 0x188, RZ ;  /* 0x00000188ba287810 */ /* 0x000fc40007ffe0ff */
[----:B------:R-:W-:Y:S02]  /*4b6f0*/  IADD3 R185, R185, c[0x0][0x198], RZ ;  /* 0x00006600b9b97a10 */ /* 0x000fe40007ffe0ff */
[----:B------:R-:W-:Y:S02]  /*4b700*/  IADD3 R182, R186, 0x186, RZ ;  /* 0x00000186bab67810 */ /* 0x000fe40007ffe0ff */
[----:B------:R-:W-:Y:S01]  /*4b710*/  ISETP.GE.AND P3, PT, R40, c[0x0][0x17c], PT ;  /* 0x00005f0028007a0c */ /* 0x000fe20003f66270 */
[C---:B------:R-:W-:Y:S01]  /*4b720*/  IMAD.WIDE R40, R185.reuse, 0x4, R108 ;  /* 0x00000004b9287825 */ /* 0x040fe200078e026c */
[----:B------:R-:W-:Y:S01]  /*4b730*/  ISETP.GE.AND P0, PT, R182, c[0x0][0x17c], PT ;  /* 0x00005f00b6007a0c */ /* 0x000fe20003f06270 */
[----:B------:R1:W-:Y:S02]  /*4b740*/  @P5 STG.E [R36.64], R32 ;  /* 0x0000002024005986 */ /* 0x0003e4000c101904 */
[C---:B---3--:R-:W-:Y:S01]  /*4b750*/  IMAD.WIDE R2, R185.reuse, 0x4, R110 ;  /* 0x00000004b9027825 */ /* 0x048fe200078e026e */
[----:B------:R-:W-:Y:S01]  /*4b760*/  IADD3 R181, R185, c[0x0][0x198], RZ ;  /* 0x00006600b9b57a10 */ /* 0x000fe20007ffe0ff */
[----:B------:R2:W-:Y:S01]  /*4b770*/  @P6 STG.E [R38.64], R72 ;  /* 0x0000004826006986 */ /* 0x0005e2000c101904 */
[----:B------:R-:W-:-:S02]  /*4b780*/  ISETP.LT.AND P5, PT, R187, c[0x0][0x178], !P0 ;  /* 0x00005e00bb007a0c */ /* 0x000fc400047a1270 */
[C---:B------:R-:W-:Y:S01]  /*4b790*/  ISETP.LT.AND P6, PT, R184.reuse, c[0x0][0x178], !P0 ;  /* 0x00005e00b8007a0c */ /* 0x040fe200047c1270 */
[----:B------:R3:W-:Y:S04]  /*4b7a0*/  @P2 STG.E [R40.64], R33 ;  /* 0x0000002128002986 */ /* 0x0007e8000c101904 */
[----:B------:R4:W-:Y:S01]  /*4b7b0*/  @P1 STG.E [R2.64], R73 ;  /* 0x0000004902001986 */ /* 0x0009e2000c101904 */
[----:B------:R-:W-:Y:S01]  /*4b7c0*/  ISETP.LT.AND P1, PT, R187, c[0x0][0x178], !P4 ;  /* 0x00005e00bb007a0c */ /* 0x000fe20006721270 */
[----:B-1----:R-:W-:Y:S01]  /*4b7d0*/  IMAD.WIDE R36, R181, 0x4, R108 ;  /* 0x00000004b5247825 */ /* 0x002fe200078e026c */
[----:B------:R-:W-:-:S03]  /*4b7e0*/  ISETP.LT.AND P4, PT, R184, c[0x0][0x178], !P4 ;  /* 0x00005e00b8007a0c */ /* 0x000fc60006781270 */
[C---:B--2---:R-:W-:Y:S01]  /*4b7f0*/  IMAD.WIDE R38, R181.reuse, 0x4, R110 ;  /* 0x00000004b5267825 */ /* 0x044fe200078e026e */
[----:B------:R-:W-:Y:S02]  /*4b800*/  IADD3 R181, R181, c[0x0][0x198], RZ ;  /* 0x00006600b5b57a10 */ /* 0x000fe40007ffe0ff */
[----:B------:R-:W-:-:S03]  /*4b810*/  IADD3 R56, R186, 0x189, RZ ;  /* 0x00000189ba387810 */ /* 0x000fc60007ffe0ff */
[C---:B---3--:R-:W-:Y:S01]  /*4b820*/  IMAD.WIDE R32, R181.reuse, 0x4, R108 ;  /* 0x00000004b5207825 */ /* 0x048fe200078e026c */
[----:B------:R-:W-:Y:S01]  /*4b830*/  ISETP.GE.AND P0, PT, R56, c[0x0][0x17c], PT ;  /* 0x00005f0038007a0c */ /* 0x000fe20003f06270 */
[----:B------:R1:W-:Y:S02]  /*4b840*/  @P5 STG.E [R36.64], R28 ;  /* 0x0000001c24005986 */ /* 0x0003e4000c101904 */
[C---:B----4-:R-:W-:Y:S01]  /*4b850*/  IMAD.WIDE R2, R181.reuse, 0x4, R110 ;  /* 0x00000004b5027825 */ /* 0x050fe200078e026e */
[----:B------:R-:W-:Y:S01]  /*4b860*/  IADD3 R41, R181, c[0x0][0x198], RZ ;  /* 0x00006600b5297a10 */ /* 0x000fe20007ffe0ff */
[----:B------:R2:W-:Y:S01]  /*4b870*/  @P6 STG.E [R38.64], R88 ;  /* 0x0000005826006986 */ /* 0x0005e2000c101904 */
[----:B------:R-:W-:Y:S02]  /*4b880*/  ISETP.LT.AND P5, PT, R187, c[0x0][0x178], !P3 ;  /* 0x00005e00bb007a0c */ /* 0x000fe40005fa1270 */
[----:B------:R-:W-:Y:S01]  /*4b890*/  ISETP.LT.AND P6, PT, R184, c[0x0][0x178], !P3 ;  /* 0x00005e00b8007a0c */ /* 0x000fe20005fc1270 */
[----:B------:R3:W-:Y:S01]  /*4b8a0*/  @P1 STG.E [R32.64], R29 ;  /* 0x0000001d20001986 */ /* 0x0007e2000c101904 */
[----:B------:R-:W-:-:S03]  /*4b8b0*/  IADD3 R56, R186, 0x18a, RZ ;  /* 0x0000018aba387810 */ /* 0x000fc60007ffe0ff */
[----:B------:R4:W-:Y:S01]  /*4b8c0*/  @P4 STG.E [R2.64], R89 ;  /* 0x0000005902004986 */ /* 0x0009e2000c101904 */
[----:B------:R-:W-:Y:S01]  /*4b8d0*/  ISETP.LT.AND P4, PT, R187, c[0x0][0x178], !P0 ;  /* 0x00005e00bb007a0c */ /* 0x000fe20004781270 */
[----:B-1----:R-:W-:Y:S01]  /*4b8e0*/  IMAD.WIDE R36, R41, 0x4, R108 ;  /* 0x0000000429247825 */ /* 0x002fe200078e026c */
[----:B------:R-:W-:-:S03]  /*4b8f0*/  ISETP.LT.AND P0, PT, R184, c[0x0][0x178], !P0 ;  /* 0x00005e00b8007a0c */ /* 0x000fc60004701270 */
[C---:B--2---:R-:W-:Y:S01]  /*4b900*/  IMAD.WIDE R38, R41.reuse, 0x4, R110 ;  /* 0x0000000429267825 */ /* 0x044fe200078e026e */
[----:B------:R-:W-:Y:S02]  /*4b910*/  IADD3 R41, R41, c[0x0][0x198], RZ ;  /* 0x0000660029297a10 */ /* 0x000fe40007ffe0ff */
[----:B------:R-:W-:Y:S02]  /*4b920*/  ISETP.GE.AND P2, PT, R56, c[0x0][0x17c], PT ;  /* 0x00005f0038007a0c */ /* 0x000fe40003f46270 */
[----:B------:R-:W-:Y:S01]  /*4b930*/  IADD3 R56, R186, 0x18b, RZ ;  /* 0x0000018bba387810 */ /* 0x000fe20007ffe0ff */
[C---:B---3--:R-:W-:Y:S01]  /*4b940*/  IMAD.WIDE R28, R41.reuse, 0x4, R108 ;  /* 0x00000004291c7825 */ /* 0x048fe200078e026c */
[----:B------:R1:W-:Y:S03]  /*4b950*/  @P5 STG.E [R36.64], R208 ;  /* 0x000000d024005986 */ /* 0x0003e6000c101904 */
[C---:B----4-:R-:W-:Y:S01]  /*4b960*/  IMAD.WIDE R2, R41.reuse, 0x4, R110 ;  /* 0x0000000429027825 */ /* 0x050fe200078e026e */
[----:B------:R-:W-:Y:S01]  /*4b970*/  ISETP.GE.AND P3, PT, R56, c[0x0][0x17c], PT ;  /* 0x00005f0038007a0c */ /* 0x000fe20003f66270 */
[----:B------:R-:W-:Y:S01]  /*4b980*/  @P6 STG.E [R38.64], R44 ;  /* 0x0000002c26006986 */ /* 0x000fe2000c101904 */
[----:B------:R-:W-:-:S02]  /*4b990*/  IADD3 R57, R41, c[0x0][0x198], RZ ;  /* 0x0000660029397a10 */ /* 0x000fc40007ffe0ff */
[----:B------:R-:W-:Y:S01]  /*4b9a0*/  ISETP.LT.AND P5, PT, R187, c[0x0][0x178], !P2 ;  /* 0x00005e00bb007a0c */ /* 0x000fe200057a1270 */
[----:B------:R2:W-:Y:S01]  /*4b9b0*/  @P4 STG.E [R28.64], R209 ;  /* 0x000000d11c004986 */ /* 0x0005e2000c101904 */
[----:B------:R-:W-:-:S03]  /*4b9c0*/  ISETP.LT.AND P6, PT, R184, c[0x0][0x178], !P2 ;  /* 0x00005e00b8007a0c */ /* 0x000fc600057c1270 */
[----:B------:R3:W-:Y:S01]  /*4b9d0*/  @P0 STG.E [R2.64], R45 ;  /* 0x0000002d02000986 */ /* 0x0007e2000c101904 */
[----:B------:R-:W-:Y:S01]  /*4b9e0*/  ISETP.LT.AND P0, PT, R187, c[0x0][0x178], !P3 ;  /* 0x00005e00bb007a0c */ /* 0x000fe20005f01270 */
[C---:B------:R-:W-:Y:S01]  /*4b9f0*/  IMAD.WIDE R32, R57.reuse, 0x4, R108 ;  /* 0x0000000439207825 */ /* 0x040fe200078e026c */
[----:B------:R-:W-:Y:S02]  /*4ba00*/  ISETP.LT.AND P3, PT, R184, c[0x0][0x178], !P3 ;  /* 0x00005e00b8007a0c */ /* 0x000fe40005f61270 */
[----:B------:R-:W-:Y:S01]  /*4ba10*/  IADD3 R40, R186, 0x18c, RZ ;  /* 0x0000018cba287810 */ /* 0x000fe20007ffe0ff */
[C---:B-1----:R-:W-:Y:S01]  /*4ba20*/  IMAD.WIDE R36, R57.reuse, 0x4, R110 ;  /* 0x0000000439247825 */ /* 0x042fe200078e026e */
[----:B------:R-:W-:Y:S02]  /*4ba30*/  IADD3 R57, R57, c[0x0][0x198], RZ ;  /* 0x0000660039397a10 */ /* 0x000fe40007ffe0ff */
[----:B------:R-:W-:Y:S02]  /*4ba40*/  ISETP.GE.AND P1, PT, R40, c[0x0][0x17c], PT ;  /* 0x00005f0028007a0c */ /* 0x000fe40003f26270 */
[----:B------:R-:W-:Y:S01]  /*4ba50*/  IADD3 R40, R186, 0x18d, RZ ;  /* 0x0000018dba287810 */ /* 0x000fe20007ffe0ff */
[C---:B--2---:R-:W-:Y:S01]  /*4ba60*/  IMAD.WIDE R28, R57.reuse, 0x4, R108 ;  /* 0x00000004391c7825 */ /* 0x044fe200078e026c */
[----:B------:R1:W-:Y:S03]  /*4ba70*/  @P5 STG.E [R32.64], R192 ;  /* 0x000000c020005986 */ /* 0x0003e6000c101904 */
[C---:B---3--:R-:W-:Y:S01]  /*4ba80*/  IMAD.WIDE R2, R57.reuse, 0x4, R110 ;  /* 0x0000000439027825 */ /* 0x048fe200078e026e */
[----:B------:R-:W-:Y:S01]  /*4ba90*/  ISETP.GE.AND P2, PT, R40, c[0x0][0x17c], PT ;  /* 0x00005f0028007a0c */ /* 0x000fe20003f46270 */
[----:B------:R2:W-:Y:S01]  /*4baa0*/  @P6 STG.E [R36.64], R60 ;  /* 0x0000003c24006986 */ /* 0x0005e2000c101904 */
[----:B------:R-:W-:-:S02]  /*4bab0*/  IADD3 R39, R57, c[0x0][0x198], RZ ;  /* 0x0000660039277a10 */ /* 0x000fc40007ffe0ff */
[----:B------:R-:W-:Y:S01]  /*4bac0*/  ISETP.LT.AND P5, PT, R187, c[0x0][0x178], !P1 ;  /* 0x00005e00bb007a0c */ /* 0x000fe20004fa1270 */
[----:B------:R3:W-:Y:S01]  /*4bad0*/  @P0 STG.E [R28.64], R193 ;  /* 0x000000c11c000986 */ /* 0x0007e2000c101904 */
[----:B------:R-:W-:-:S03]  /*4bae0*/  ISETP.LT.AND P6, PT, R184, c[0x0][0x178], !P1 ;  /* 0x00005e00b8007a0c */ /* 0x000fc60004fc1270 */
[----:B------:R4:W-:Y:S01]  /*4baf0*/  @P3 STG.E [R2.64], R61 ;  /* 0x0000003d02003986 */ /* 0x0009e2000c101904 */
[----:B------:R-:W-:Y:S01]  /*4bb00*/  ISETP.LT.AND P3, PT, R187, c[0x0][0x178], !P2 ;  /* 0x00005e00bb007a0c */ /* 0x000fe20005761270 */
[----:B-1----:R-:W-:Y:S01]  /*4bb10*/  IMAD.WIDE R32, R39, 0x4, R108 ;  /* 0x0000000427207825 */ /* 0x002fe200078e026c */
[----:B------:R-:W-:-:S03]  /*4bb20*/  ISETP.LT.AND P2, PT, R184, c[0x0][0x178], !P2 ;  /* 0x00005e00b8007a0c */ /* 0x000fc60005741270 */
[C---:B--2---:R-:W-:Y:S01]  /*4bb30*/  IMAD.WIDE R36, R39.reuse, 0x4, R110 ;  /* 0x0000000427247825 */ /* 0x044fe200078e026e */
[----:B------:R-:W-:Y:S02]  /*4bb40*/  IADD3 R39, R39, c[0x0][0x198], RZ ;  /* 0x0000660027277a10 */ /* 0x000fe40007ffe0ff */
[C---:B------:R-:W-:Y:S02]  /*4bb50*/  IADD3 R40, R186.reuse, 0x18e, RZ ;  /* 0x0000018eba287810 */ /* 0x040fe40007ffe0ff */
[----:B------:R-:W-:Y:S01]  /*4bb60*/  IADD3 R38, R186, 0x18f, RZ ;  /* 0x0000018fba267810 */ /* 0x000fe20007ffe0ff */
[C---:B---3--:R-:W-:Y:S01]  /*4bb70*/  IMAD.WIDE R28, R39.reuse, 0x4, R108 ;  /* 0x00000004271c7825 */ /* 0x048fe200078e026c */
[----:B------:R-:W-:Y:S01]  /*4bb80*/  ISETP.GE.AND P4, PT, R40, c[0x0][0x17c], PT ;  /* 0x00005f0028007a0c */ /* 0x000fe20003f86270 */
[----:B------:R1:W-:Y:S02]  /*4bb90*/  @P5 STG.E [R32.64], R24 ;  /* 0x0000001820005986 */ /* 0x0003e4000c101904 */
[C---:B----4-:R-:W-:Y:S01]  /*4bba0*/  IMAD.WIDE R2, R39.reuse, 0x4, R110 ;  /* 0x0000000427027825 */ /* 0x050fe200078e026e */
        /* <DEDUP_REMOVED lines=8> */
[C---:B-1----:R-:W-:Y:S01]  /*4bc30*/  IMAD.WIDE R32, R41.reuse, 0x4, R108 ;  /* 0x0000000429207825 */ /* 0x042fe200078e026c */
[----:B------:R-:W-:Y:S02]  /*4bc40*/  ISETP.LT.AND P1, PT, R184, c[0x0][0x178], !P1 ;  /* 0x00005e00b8007a0c */ /* 0x000fe40004f21270 */
[----:B------:R-:W-:Y:S01]  /*4bc50*/  IADD3 R38, R186, 0x190, RZ ;  /* 0x00000190ba267810 */ /* 0x000fe20007ffe0ff */
        /* <DEDUP_REMOVED lines=33> */
[----:B------:R-:W-:Y:S01]  /*4be70*/  IMAD.WIDE R24, R37, 0x4, R108 ;  /* 0x0000000425187825 */ /* 0x000fe200078e026c */
[----:B------:R-:W-:-:S03]  /*4be80*/  ISETP.LT.AND P0, PT, R184, c[0x0][0x178], !P0 ;  /* 0x00005e00b8007a0c */ /* 0x000fc60004701270 */
[C---:B-1----:R-:W-:Y:S01]  /*4be90*/  IMAD.WIDE R28, R37.reuse, 0x4, R110 ;  /* 0x00000004251c7825 */ /* 0x042fe200078e026e */
[----:B------:R-:W-:Y:S02]  /*4bea0*/  IADD3 R37, R37, c[0x0][0x198], RZ ;  /* 0x0000660025257a10 */ /* 0x000fe40007ffe0ff */
[C---:B------:R-:W-:Y:S02]  /*4beb0*/  IADD3 R38, R186.reuse, 0x194, RZ ;  /* 0x00000194ba267810 */ /* 0x040fe40007ffe0ff */
[----:B------:R-:W-:Y:S01]  /*4bec0*/  IADD3 R36, R186, 0x195, RZ ;  /* 0x00000195ba247810 */ /* 0x000fe20007ffe0ff */
[C---:B--2---:R-:W-:Y:S01]  /*4bed0*/  IMAD.WIDE R20, R37.reuse, 0x4, R108 ;  /* 0x0000000425147825 */ /* 0x044fe200078e026c */
[----:B------:R-:W-:Y:S01]  /*4bee0*/  ISETP.GE.AND P2, PT, R38, c[0x0][0x17c], PT ;  /* 0x00005f0026007a0c */ /* 0x000fe20003f46270 */
[----:B------:R1:W-:Y:S02]  /*4bef0*/  @P5 STG.E [R24.64], R176 ;  /* 0x000000b018005986 */ /* 0x0003e4000c101904 */
        /* <DEDUP_REMOVED lines=280> */
[----:B------:R-:W-:Y:S01]  /*4d080*/  ISETP.LT.AND P3, PT, R184, c[0x0][0x178], !P3 ;  /* 0x00005e00b8007a0c */ /* 0x000fe20005f61270 */
[----:B------:R-:W-:Y:S01]  /*4d090*/  LDS.128 R48, [R252+0x2000] ;  /* 0x00200000fc307984 */ /* 0x000fe20000000c00 */
        /* <DEDUP_REMOVED lines=62> */
[----:B----4-:R-:W-:Y:S01]  /*4d480*/  IMAD.WIDE R2, R17, 0x4, R110 ;  /* 0x0000000411027825 */ /* 0x010fe200078e026e */
[----:B------:R-:W-:Y:S01]  /*4d490*/  ISETP.GE.AND P0, PT, R16, c[0x0][0x17c], PT ;  /* 0x00005f0010007a0c */ /* 0x000fe20003f06270 */
[----:B------:R2:W-:Y:S01]  /*4d4a0*/  @P6 STG.E [R12.64], R54 ;  /* 0x000000360c006986 */ /* 0x0005e2000c101904 */
[----:B------:R-:W-:-:S02]  /*4d4b0*/  ISETP.LT.AND P5, PT, R187, c[0x0][0x178], !P3 ;  /* 0x00005e00bb007a0c */ /* 0x000fc40005fa1270 */
[----:B------:R-:W-:Y:S01]  /*4d4c0*/  ISETP.LT.AND P6, PT, R184, c[0x0][0x178], !P3 ;  /* 0x00005e00b8007a0c */ /* 0x000fe20005fc1270 */
[----:B------:R3:W-:Y:S01]  /*4d4d0*/  @P1 STG.E [R4.64], R203 ;  /* 0x000000cb04001986 */ /* 0x0007e2000c101904 */
[----:B------:R-:W-:-:S03]  /*4d4e0*/  IADD3 R15, R17, c[0x0][0x198], RZ ;  /* 0x00006600110f7a10 */ /* 0x000fc60007ffe0ff */
[----:B------:R4:W-:Y:S01]  /*4d4f0*/  @P4 STG.E [R2.64], R55 ;  /* 0x0000003702004986 */ /* 0x0009e2000c101904 */
[----:B------:R-:W-:Y:S02]  /*4d500*/  ISETP.LT.AND P4, PT, R187, c[0x0][0x178], !P0 ;  /* 0x00005e00bb007a0c */ /* 0x000fe40004781270 */
[----:B------:R-:W-:Y:S02]  /*4d510*/  IADD3 R14, R186, 0x1bd, RZ ;  /* 0x000001bdba0e7810 */ /* 0x000fe40007ffe0ff */
[C---:B------:R-:W-:Y:S01]  /*4d520*/  IADD3 R17, R15.reuse, c[0x0][0x198], RZ ;  /* 0x000066000f117a10 */ /* 0x040fe20007ffe0ff */
[C---:B-1----:R-:W-:Y:S01]  /*4d530*/  IMAD.WIDE R8, R15.reuse, 0x4, R108 ;  /* 0x000000040f087825 */ /* 0x042fe200078e026c */
[----:B------:R-:W-:Y:S01]  /*4d540*/  ISETP.LT.AND P0, PT, R184, c[0x0][0x178], !P0 ;  /* 0x00005e00b8007a0c */ /* 0x000fe20004701270 */
[----:B------:R-:W-:Y:S01]  /*4d550*/  LDS.128 R52, [R0+0x3000] ;  /* 0x0030000000347984 */ /* 0x000fe20000000c00 */
[----:B------:R-:W-:Y:S02]  /*4d560*/  IADD3 R16, R186, 0x1bc, RZ ;  /* 0x000001bcba107810 */ /* 0x000fe40007ffe0ff */
[----:B------:R-:W-:Y:S01]  /*4d570*/  ISETP.GE.AND P3, PT, R14, c[0x0][0x17c], PT ;  /* 0x00005f000e007a0c */ /* 0x000fe20003f66270 */
[----:B--2---:R-:W-:Y:S01]  /*4d580*/  IMAD.WIDE R12, R15, 0x4, R110 ;  /* 0x000000040f0c7825 */ /* 0x004fe200078e026e */
[----:B------:R-:W-:-:S02]  /*4d590*/  IADD3 R14, R186, 0x1be, RZ ;  /* 0x000001beba0e7810 */ /* 0x000fc40007ffe0ff */
[----:B------:R-:W-:Y:S01]  /*4d5a0*/  ISETP.GE.AND P2, PT, R16, c[0x0][0x17c], PT ;  /* 0x00005f0010007a0c */ /* 0x000fe20003f46270 */
[C---:B---3--:R-:W-:Y:S01]  /*4d5b0*/  IMAD.WIDE R4, R17.reuse, 0x4, R108 ;  /* 0x0000000411047825 */ /* 0x048fe200078e026c */
[----:B------:R-:W-:Y:S01]  /*4d5c0*/  ISETP.GE.AND P1, PT, R14, c[0x0][0x17c], PT ;  /* 0x00005f000e007a0c */ /* 0x000fe20003f26270 */
[----:B------:R1:W-:Y:S02]  /*4d5d0*/  @P5 STG.E [R8.64], R106 ;  /* 0x0000006a08005986 */ /* 0x0003e4000c101904 */
[----:B----4-:R-:W-:Y:S01]  /*4d5e0*/  IMAD.WIDE R2, R17, 0x4, R110 ;  /* 0x0000000411027825 */ /* 0x010fe200078e026e */
[C---:B------:R-:W-:Y:S01]  /*4d5f0*/  IADD3 R15, R186.reuse, 0x1bf, RZ ;  /* 0x000001bfba0f7810 */ /* 0x040fe20007ffe0ff */
[----:B------:R-:W-:Y:S01]  /*4d600*/  @P6 STG.E [R12.64], R70 ;  /* 0x000000460c006986 */ /* 0x000fe2000c101904 */
[----:B------:R-:W-:Y:S02]  /*4d610*/  IADD3 R14, R186, 0x1c0, RZ ;  /* 0x000001c0ba0e7810 */ /* 0x000fe40007ffe0ff */
[----:B------:R-:W-:Y:S01]  /*4d620*/  ISETP.LT.AND P5, PT, R187, c[0x0][0x178], !P2 ;  /* 0x00005e00bb007a0c */ /* 0x000fe200057a1270 */
[----:B------:R2:W-:Y:S01]  /*4d630*/  @P4 STG.E [R4.64], R107 ;  /* 0x0000006b04004986 */ /* 0x0005e2000c101904 */
[----:B------:R-:W-:-:S02]  /*4d640*/  ISETP.LT.AND P6, PT, R184, c[0x0][0x178], !P2 ;  /* 0x00005e00b8007a0c */ /* 0x000fc400057c1270 */
[----:B------:R-:W-:Y:S01]  /*4d650*/  IADD3 R19, R17, c[0x0][0x198], RZ ;  /* 0x0000660011137a10 */ /* 0x000fe20007ffe0ff */
[----:B------:R3:W-:Y:S01]  /*4d660*/  @P0 STG.E [R2.64], R71 ;  /* 0x0000004702000986 */ /* 0x0007e2000c101904 */
[----:B------:R-:W-:Y:S02]  /*4d670*/  ISETP.LT.AND P0, PT, R187, c[0x0][0x178], !P3 ;  /* 0x00005e00bb007a0c */ /* 0x000fe40005f01270 */
[----:B------:R-:W-:Y:S02]  /*4d680*/  ISETP.GE.AND P2, PT, R15, c[0x0][0x17c], PT ;  /* 0x00005f000f007a0c */ /* 0x000fe40003f46270 */
[----:B------:R-:W-:Y:S02]  /*4d690*/  ISETP.GE.AND P4, PT, R14, c[0x0][0x17c], PT ;  /* 0x00005f000e007a0c */ /* 0x000fe40003f86270 */
[----:B------:R-:W-:Y:S01]  /*4d6a0*/  ISETP.LT.AND P3, PT, R184, c[0x0][0x178], !P3 ;  /* 0x00005e00b8007a0c */ /* 0x000fe20005f61270 */
[----:B------:R-:W4:Y:S01]  /*4d6b0*/  LDS.128 R12, [R0] ;  /* 0x00000000000c7984 */ /* 0x000f220000000c00 */
[C---:B------:R-:W-:Y:S01]  /*4d6c0*/  IADD3 R21, R19.reuse, c[0x0][0x198], RZ ;  /* 0x0000660013157a10 */ /* 0x040fe20007ffe0ff */
[----:B-1----:R-:W-:-:S04]  /*4d6d0*/  IMAD.WIDE R8, R19, 0x4, R108 ;  /* 0x0000000413087825 */ /* 0x002fc800078e026c */
[----:B------:R-:W-:Y:S01]  /*4d6e0*/  IMAD.WIDE R16, R19, 0x4, R110 ;  /* 0x0000000413107825 */ /* 0x000fe200078e026e */
[----:B------:R1:W-:Y:S03]  /*4d6f0*/  @P5 STG.E [R8.64], R10 ;  /* 0x0000000a08005986 */ /* 0x0003e6000c101904 */
[----:B--2---:R-:W-:Y:S01]  /*4d700*/  IMAD.WIDE R4, R21, 0x4, R108 ;  /* 0x0000000415047825 */ /* 0x004fe200078e026c */
[----:B------:R-:W-:-:S03]  /*4d710*/  IADD3 R19, R186, 0x1c1, RZ ;  /* 0x000001c1ba137810 */ /* 0x000fc60007ffe0ff */
[C---:B---3--:R-:W-:Y:S01]  /*4d720*/  IMAD.WIDE R2, R21.reuse, 0x4, R110 ;  /* 0x0000000415027825 */ /* 0x048fe200078e026e */
[----:B------:R-:W-:Y:S01]  /*4d730*/  IADD3 R18, R186, 0x1c2, RZ ;  /* 0x000001c2ba127810 */ /* 0x000fe20007ffe0ff */
[----:B------:R-:W-:Y:S01]  /*4d740*/  @P6 STG.E [R16.64], R86 ;  /* 0x0000005610006986 */ /* 0x000fe2000c101904 */
[----:B------:R-:W-:Y:S02]  /*4d750*/  IADD3 R23, R21, c[0x0][0x198], RZ ;  /* 0x0000660015177a10 */ /* 0x000fe40007ffe0ff */
[----:B------:R-:W-:Y:S01]  /*4d760*/  LOP3.LUT R190, R0, 0x20, RZ, 0x3c, !PT ;  /* 0x0000002000be7812 */ /* 0x000fe200078e3cff */
[----:B------:R2:W-:Y:S01]  /*4d770*/  @P0 STG.E [R4.64], R11 ;  /* 0x0000000b04000986 */ /* 0x0005e2000c101904 */
[C---:B------:R-:W-:Y:S02]  /*4d780*/  ISETP.LT.AND P5, PT, R187.reuse, c[0x0][0x178], !P1 ;  /* 0x00005e00bb007a0c */ /* 0x040fe40004fa1270 */
[----:B------:R-:W-:Y:S01]  /*4d790*/  ISETP.LT.AND P6, PT, R184, c[0x0][0x178], !P1 ;  /* 0x00005e00b8007a0c */ /* 0x000fe20004fc1270 */
[----:B------:R3:W-:Y:S01]  /*4d7a0*/  @P3 STG.E [R2.64], R87 ;  /* 0x0000005702003986 */ /* 0x0007e2000c101904 */
[----:B------:R-:W-:Y:S01]  /*4d7b0*/  ISETP.LT.AND P3, PT, R187, c[0x0][0x178], !P2 ;  /* 0x00005e00bb007a0c */ /* 0x000fe20005761270 */
[----:B-1----:R-:W-:Y:S01]  /*4d7c0*/  IMAD.WIDE R8, R23, 0x4, R108 ;  /* 0x0000000417087825 */ /* 0x002fe200078e026c */
[----:B------:R-:W-:Y:S01]  /*4d7d0*/  ISETP.GE.AND P1, PT, R19, c[0x0][0x17c], PT ;  /* 0x00005f0013007a0c */ /* 0x000fe20003f26270 */
[----:B------:R-:W-:Y:S01]  /*4d7e0*/  LDS.128 R40, [R190+0x2000] ;  /* 0x00200000be287984 */ /* 0x000fe20000000c00 */
[----:B------:R-:W-:Y:S01]  /*4d7f0*/  ISETP.GE.AND P0, PT, R18, c[0x0][0x17c], PT ;  /* 0x00005f0012007a0c */ /* 0x000fe20003f06270 */
[C---:B------:R-:W-:Y:S01]  /*4d800*/  IMAD.WIDE R20, R23.reuse, 0x4, R110 ;  /* 0x0000000417147825 */ /* 0x040fe200078e026e */
[----:B------:R-:W-:Y:S01]  /*4d810*/  ISETP.LT.AND P2, PT, R184, c[0x0][0x178], !P2 ;  /* 0x00005e00b8007a0c */ /* 0x000fe20005741270 */
[----:B------:R-:W1:Y:S01]  /*4d820*/  LDS.128 R16, [R190] ;  /* 0x00000000be107984 */ /* 0x000e620000000c00 */
[----:B------:R-:W-:-:S02]  /*4d830*/  IADD3 R23, R23, c[0x0][0x198], RZ ;  /* 0x0000660017177a10 */ /* 0x000fc40007ffe0ff */
[C---:B--2---:R-:W-:Y:S01]  /*4d840*/  IADD3 R11, R186.reuse, 0x1c3, RZ ;  /* 0x000001c3ba0b7810 */ /* 0x044fe20007ffe0ff */
[----:B------:R-:W-:Y:S02]  /*4d850*/  LDS.128 R56, [R190+0x3000] ;  /* 0x00300000be387984 */ /* 0x000fe40000000c00 */
[C---:B------:R-:W-:Y:S01]  /*4d860*/  IMAD.WIDE R4, R23.reuse, 0x4, R108 ;  /* 0x0000000417047825 */ /* 0x040fe200078e026c */
[----:B------:R-:W-:Y:S01]  /*4d870*/  IADD3 R10, R186, 0x1c4, RZ ;  /* 0x000001c4ba0a7810 */ /* 0x000fe20007ffe0ff */
[----:B------:R-:W-:Y:S02]  /*4d880*/  @P5 STG.E [R8.64], R6 ;  /* 0x0000000608005986 */ /* 0x000fe4000c101904 */
[----:B---3--:R-:W-:Y:S01]  /*4d890*/  IMAD.WIDE R2, R23, 0x4, R110 ;  /* 0x0000000417027825 */ /* 0x008fe200078e026e */
[----:B------:R-:W-:Y:S01]  /*4d8a0*/  LOP3.LUT R191, R0, 0x40, RZ, 0x3c, !PT ;  /* 0x0000004000bf7812 */ /* 0x000fe200078e3cff */
[----:B------:R2:W-:Y:S01]  /*4d8b0*/  @P6 STG.E [R20.64], R102 ;  /* 0x0000006614006986 */ /* 0x0005e2000c101904 */
[----:B------:R-:W-:-:S02]  /*4d8c0*/  ISETP.LT.AND P5, PT, R187, c[0x0][0x178], !P4 ;  /* 0x00005e00bb007a0c */ /* 0x000fc400067a1270 */
[----:B------:R-:W-:Y:S01]  /*4d8d0*/  ISETP.LT.AND P6, PT, R184, c[0x0][0x178], !P4 ;  /* 0x00005e00b8007a0c */ /* 0x000fe200067c1270 */
[----:B------:R3:W-:Y:S01]  /*4d8e0*/  @P3 STG.E [R4.64], R7 ;  /* 0x0000000704003986 */ /* 0x0007e2000c101904 */
[----:B------:R-:W-:-:S03]  /*4d8f0*/  IADD3 R25, R23, c[0x0][0x198], RZ ;  /* 0x0000660017197a10 */ /* 0x000fc60007ffe0ff */
[----:B------:R1:W-:Y:S01]  /*4d900*/  @P2 STG.E [R2.64], R103 ;  /* 0x0000006702002986 */ /* 0x0003e2000c101904 */
[----:B------:R-:W-:Y:S02]  /*4d910*/  ISETP.LT.AND P2, PT, R187, c[0x0][0x178], !P1 ;  /* 0x00005e00bb007a0c */ /* 0x000fe40004f41270 */
[----:B------:R-:W-:Y:S01]  /*4d920*/  ISETP.GE.AND P4, PT, R11, c[0x0][0x17c], PT ;  /* 0x00005f000b007a0c */ /* 0x000fe20003f86270 */
[----:B------:R-:W-:Y:S01]  /*4d930*/  LDS.128 R44, [R191+0x2000] ;  /* 0x00200000bf2c7984 */ /* 0x000fe20000000c00 */
[----:B------:R-:W-:Y:S02]  /*4d940*/  ISETP.GE.AND P3, PT, R10, c[0x0][0x17c], PT ;  /* 0x00005f000a007a0c */ /* 0x000fe40003f66270 */
[----:B------:R-:W-:Y:S01]  /*4d950*/  ISETP.LT.AND P1, PT, R184, c[0x0][0x178], !P1 ;  /* 0x00005e00b8007a0c */ /* 0x000fe20004f21270 */
[----:B------:R-:W4:Y:S01]  /*4d960*/  LDS.128 R8, [R191] ;  /* 0x00000000bf087984 */ /* 0x000f220000000c00 */
[C---:B------:R-:W-:Y:S01]  /*4d970*/  IADD3 R27, R25.reuse, c[0x0][0x198], RZ ;  /* 0x00006600191b7a10 */ /* 0x040fe20007ffe0ff */
[C---:B--2---:R-:W-:Y:S01]  /*4d980*/  IMAD.WIDE R20, R25.reuse, 0x4, R108 ;  /* 0x0000000419147825 */ /* 0x044fe200078e026c */
[C---:B------:R-:W-:Y:S01]  /*4d990*/  IADD3 R26, R186.reuse, 0x1c7, RZ ;  /* 0x000001c7ba1a7810 */ /* 0x040fe20007ffe0ff */
[----:B------:R-:W-:Y:S02]  /*4d9a0*/  LDS.128 R60, [R191+0x3000] ;  /* 0x00300000bf3c7984 */ /* 0x000fe40000000c00 */
[----:B------:R-:W-:Y:S01]  /*4d9b0*/  IMAD.WIDE R22, R25, 0x4, R110 ;  /* 0x0000000419167825 */ /* 0x000fe200078e026e */
[----:B---3--:R-:W-:-:S03]  /*4d9c0*/  IADD3 R5, R186, 0x1c5, RZ ;  /* 0x000001c5ba057810 */ /* 0x008fc60007ffe0ff */
[C---:B------:R-:W-:Y:S01]  /*4d9d0*/  IMAD.WIDE R24, R27.reuse, 0x4, R108 ;  /* 0x000000041b187825 */ /* 0x040fe200078e026c */
[----:B------:R2:W-:Y:S01]  /*4d9e0*/  @P5 STG.E [R20.64], R112 ;  /* 0x0000007014005986 */ /* 0x0005e2000c101904 */
[----:B------:R-:W-:Y:S02]  /*4d9f0*/  IADD3 R4, R186, 0x1c6, RZ ;  /* 0x000001c6ba047810 */ /* 0x000fe40007ffe0ff */
[----:B-1----:R-:W-:Y:S01]  /*4da00*/  IMAD.WIDE R2, R27, 0x4, R110 ;  /* 0x000000041b027825 */ /* 0x002fe200078e026e */
[----:B----4-:R1:W-:Y:S01]  /*4da10*/  @P6 STG.E [R22.64], R12 ;  /* 0x0000000c16006986 */ /* 0x0103e2000c101904 */
[----:B------:R-:W-:Y:S02]  /*4da20*/  ISETP.LT.AND P5, PT, R187, c[0x0][0x178], !P0 ;  /* 0x00005e00bb007a0c */ /* 0x000fe400047a1270 */
[----:B------:R-:W-:Y:S01]  /*4da30*/  IADD3 R29, R27, c[0x0][0x198], RZ ;  /* 0x000066001b1d7a10 */ /* 0x000fe20007ffe0ff */
[----:B------:R3:W-:Y:S01]  /*4da40*/  @P2 STG.E [R24.64], R113 ;  /* 0x0000007118002986 */ /* 0x0007e2000c101904 */
[----:B------:R-:W-:-:S03]  /*4da50*/  ISETP.LT.AND P6, PT, R184, c[0x0][0x178], !P0 ;  /* 0x00005e00b8007a0c */ /* 0x000fc600047c1270 */
[----:B------:R4:W-:Y:S01]  /*4da60*/  @P1 STG.E [R2.64], R13 ;  /* 0x0000000d02001986 */ /* 0x0009e2000c101904 */
[----:B------:R-:W-:Y:S01]  /*4da70*/  ISETP.LT.AND P1, PT, R187, c[0x0][0x178], !P4 ;  /* 0x00005e00bb007a0c */ /* 0x000fe20006721270 */
[----:B--2---:R-:W-:Y:S01]  /*4da80*/  IMAD.WIDE R20, R29, 0x4, R108 ;  /* 0x000000041d147825 */ /* 0x004fe200078e026c */
[----:B------:R-:W-:Y:S02]  /*4da90*/  ISETP.GE.AND P0, PT, R5, c[0x0][0x17c], PT ;  /* 0x00005f0005007a0c */ /* 0x000fe40003f06270 */
[----:B------:R-:W-:Y:S01]  /*4daa0*/  ISETP.GE.AND P2, PT, R4, c[0x0][0x17c], PT ;  /* 0x00005f0004007a0c */ /* 0x000fe20003f46270 */
[C---:B-1----:R-:W-:Y:S01]  /*4dab0*/  IMAD.WIDE R22, R29.reuse, 0x4, R110 ;  /* 0x000000041d167825 */ /* 0x042fe200078e026e */
[----:B------:R-:W-:Y:S01]  /*4dac0*/  ISETP.LT.AND P4, PT, R184, c[0x0][0x178], !P4 ;  /* 0x00005e00b8007a0c */ /* 0x000fe20006781270 */
[----:B------:R-:W1:Y:S01]  /*4dad0*/  LDS.128 R4, [R252] ;  /* 0x00000000fc047984 */ /* 0x000e620000000c00 */
[----:B------:R-:W-:-:S03]  /*4dae0*/  IADD3 R29, R29, c[0x0][0x198], RZ ;  /* 0x000066001d1d7a10 */ /* 0x000fc60007ffe0ff */
[----:B------:R-:W-:Y:S02]  /*4daf0*/  @P5 STG.E [R20.64], R128 ;  /* 0x0000008014005986 */ /* 0x000fe4000c101904 */
[----:B---3--:R-:W-:Y:S01]  /*4db00*/  IMAD.WIDE R24, R29, 0x4, R108 ;  /* 0x000000041d187825 */ /* 0x008fe200078e026c */
[----:B------:R-:W-:-:S03]  /*4db10*/  ISETP.LT.AND P5, PT, R187, c[0x0][0x178], !P3 ;  /* 0x00005e00bb007a0c */ /* 0x000fc60005fa1270 */
[C---:B----4-:R-:W-:Y:S01]  /*4db20*/  IMAD.WIDE R2, R29.reuse, 0x4, R110 ;  /* 0x000000041d027825 */ /* 0x050fe200078e026e */
[----:B------:R-:W-:Y:S01]  /*4db30*/  @P6 STG.E [R22.64], R16 ;  /* 0x0000001016006986 */ /* 0x000fe2000c101904 */
[----:B------:R-:W-:Y:S02]  /*4db40*/  IADD3 R12, R186, 0x1c8, RZ ;  /* 0x000001c8ba0c7810 */ /* 0x000fe40007ffe0ff */
[----:B------:R-:W-:Y:S01]  /*4db50*/  IADD3 R31, R29, c[0x0][0x198], RZ ;  /* 0x000066001d1f7a10 */ /* 0x000fe20007ffe0ff */
[----:B------:R2:W-:Y:S01]  /*4db60*/  @P1 STG.E [R24.64], R129 ;  /* 0x0000008118001986 */ /* 0x0005e2000c101904 */
[----:B------:R-:W-:-:S03]  /*4db70*/  ISETP.LT.AND P6, PT, R184, c[0x0][0x178], !P3 ;  /* 0x00005e00b8007a0c */ /* 0x000fc60005fc1270 */
[----:B------:R3:W-:Y:S01]  /*4db80*/  @P4 STG.E [R2.64], R17 ;  /* 0x0000001102004986 */ /* 0x0007e2000c101904 */
[----:B------:R-:W-:Y:S02]  /*4db90*/  ISETP.LT.AND P4, PT, R187, c[0x0][0x178], !P0 ;  /* 0x00005e00bb007a0c */ /* 0x000fe40004781270 */
[----:B------:R-:W-:Y:S01]  /*4dba0*/  ISETP.GE.AND P3, PT, R26, c[0x0][0x17c], PT ;  /* 0x00005f001a007a0c */ /* 0x000fe20003f66270 */
[C---:B------:R-:W-:Y:S01]  /*4dbb0*/  IMAD.WIDE R26, R31.reuse, 0x4, R110 ;  /* 0x000000041f1a7825 */ /* 0x040fe200078e026e */
[----:B------:R-:W-:Y:S01]  /*4dbc0*/  ISETP.GE.AND P1, PT, R12, c[0x0][0x17c], PT ;  /* 0x00005f000c007a0c */ /* 0x000fe20003f26270 */
[----:B------:R-:W4:Y:S01]  /*4dbd0*/  LDS.128 R20, [R0+0x1000] ;  /* 0x0010000000147984 */ /* 0x000f220000000c00 */
[----:B------:R-:W-:Y:S01]  /*4dbe0*/  ISETP.LT.AND P0, PT, R184, c[0x0][0x178], !P0 ;  /* 0x00005e00b8007a0c */ /* 0x000fe20004701270 */
[C---:B------:R-:W-:Y:S01]  /*4dbf0*/  IMAD.WIDE R12, R31.reuse, 0x4, R108 ;  /* 0x000000041f0c7825 */ /* 0x040fe200078e026c */
[----:B------:R-:W-:Y:S02]  /*4dc00*/  IADD3 R31, R31, c[0x0][0x198], RZ ;  /* 0x000066001f1f7a10 */ /* 0x000fe40007ffe0ff */
[----:B--2---:R-:W-:-:S02]  /*4dc10*/  IADD3 R24, R186, 0x1c9, RZ ;  /* 0x000001c9ba187810 */ /* 0x004fc40007ffe0ff */
[----:B------:R2:W-:Y:S01]  /*4dc20*/  @P5 STG.E [R12.64], R144 ;  /* 0x000000900c005986 */ /* 0x0005e2000c101904 */
[----:B------:R-:W-:Y:S01]  /*4dc30*/  IMAD.WIDE R28, R31, 0x4, R108 ;  /* 0x000000041f1c7825 */ /* 0x000fe200078e026c */
[----:B------:R-:W-:-:S03]  /*4dc40*/  ISETP.LT.AND P5, PT, R187, c[0x0][0x178], !P2 ;  /* 0x00005e00bb007a0c */ /* 0x000fc600057a1270 */
[C---:B---3--:R-:W-:Y:S01]  /*4dc50*/  IMAD.WIDE R2, R31.reuse, 0x4, R110 ;  /* 0x000000041f027825 */ /* 0x048fe200078e026e */
[----:B------:R-:W-:Y:S01]  /*4dc60*/  @P6 STG.E [R26.64], R8 ;  /* 0x000000081a006986 */ /* 0x000fe2000c101904 */
[----:B------:R-:W-:Y:S02]  /*4dc70*/  IADD3 R33, R31, c[0x0][0x198], RZ ;  /* 0x000066001f217a10 */ /* 0x000fe40007ffe0ff */
[----:B------:R-:W-:Y:S01]  /*4dc80*/  ISETP.LT.AND P6, PT, R184, c[0x0][0x178], !P2 ;  /* 0x00005e00b8007a0c */ /* 0x000fe200057c1270 */
[----:B------:R3:W-:Y:S01]  /*4dc90*/  @P4 STG.E [R28.64], R145 ;  /* 0x000000911c004986 */ /* 0x0007e2000c101904 */
[----:B------:R-:W-:-:S03]  /*4dca0*/  ISETP.GE.AND P2, PT, R24, c[0x0][0x17c], PT ;  /* 0x00005f0018007a0c */ /* 0x000fc60003f46270 */
[----:B------:R1:W-:Y:S01]  /*4dcb0*/  @P0 STG.E [R2.64], R9 ;  /* 0x0000000902000986 */ /* 0x0003e2000c101904 */
[----:B------:R-:W-:Y:S02]  /*4dcc0*/  ISETP.LT.AND P0, PT, R187, c[0x0][0x178], !P3 ;  /* 0x00005e00bb007a0c */ /* 0x000fe40005f01270 */
[----:B------:R-:W-:Y:S01]  /*4dcd0*/  ISETP.LT.AND P3, PT, R184, c[0x0][0x178], !P3 ;  /* 0x00005e00b8007a0c */ /* 0x000fe20005f61270 */
[----:B------:R-:W4:Y:S01]  /*4dce0*/  LDS.128 R24, [R190+0x1000] ;  /* 0x00100000be187984 */ /* 0x000f220000000c00 */
[----:B------:R-:W-:Y:S01]  /*4dcf0*/  IADD3 R16, R186, 0x1ca, RZ ;  /* 0x000001caba107810 */ /* 0x000fe20007ffe0ff */
[C---:B--2---:R-:W-:Y:S01]  /*4dd00*/  IMAD.WIDE R12, R33.reuse, 0x4, R108 ;  /* 0x00000004210c7825 */ /* 0x044fe200078e026c */
[C---:B------:R-:W-:Y:S02]  /*4dd10*/  IADD3 R31, R33.reuse, c[0x0][0x198], RZ ;  /* 0x00006600211f7a10 */ /* 0x040fe40007ffe0ff */
[----:B------:R-:W-:Y:S01]  /*4dd20*/  ISETP.GE.AND P4, PT, R16, c[0x0][0x17c], PT ;  /* 0x00005f0010007a0c */ /* 0x000fe20003f86270 */
[----:B------:R-:W-:Y:S01]  /*4dd30*/  IMAD.WIDE R16, R33, 0x4, R110 ;  /* 0x0000000421107825 */ /* 0x000fe200078e026e */
[----:B------:R2:W-:Y:S01]  /*4dd40*/  @P5 STG.E [R12.64], R160 ;  /* 0x000000a00c005986 */ /* 0x0005e2000c101904 */
[----:B------:R-:W-:-:S02]  /*4dd50*/  ISETP.LT.AND P5, PT, R187, c[0x0][0x178], !P1 ;  /* 0x00005e00bb007a0c */ /* 0x000fc40004fa1270 */
[----:B------:R-:W-:Y:S01]  /*4dd60*/  IMAD.WIDE R32, R31, 0x4, R108 ;  /* 0x000000041f207825 */ /* 0x000fe200078e026c */
[----:B---3--:R-:W-:-:S03]  /*4dd70*/  IADD3 R28, R186, 0x1cb, RZ ;  /* 0x000001cbba1c7810 */ /* 0x008fc60007ffe0ff */
[C---:B-1----:R-:W-:Y:S01]  /*4dd80*/  IMAD.WIDE R2, R31.reuse, 0x4, R110 ;  /* 0x000000041f027825 */ /* 0x042fe200078e026e */
[----:B------:R1:W-:Y:S01]  /*4dd90*/  @P6 STG.E [R16.64], R4 ;  /* 0x0000000410006986 */ /* 0x0003e2000c101904 */
[----:B------:R-:W-:Y:S02]  /*4dda0*/  IADD3 R8, R186, 0x1cc, RZ ;  /* 0x000001ccba087810 */ /* 0x000fe40007ffe0ff */
[----:B------:R-:W-:Y:S01]  /*4ddb0*/  IADD3 R35, R31, c[0x0][0x198], RZ ;  /* 0x000066001f237a10 */ /* 0x000fe20007ffe0ff */
[----:B------:R3:W-:Y:S01]  /*4ddc0*/  @P0 STG.E [R32.64], R161 ;  /* 0x000000a120000986 */ /* 0x0007e2000c101904 */
[----:B------:R-:W-:-:S03]  /*4ddd0*/  ISETP.LT.AND P6, PT, R184, c[0x0][0x178], !P1 ;  /* 0x00005e00b8007a0c */ /* 0x000fc60004fc1270 */
[----:B------:R1:W-:Y:S01]  /*4dde0*/  @P3 STG.E [R2.64], R5 ;  /* 0x0000000502003986 */ /* 0x0003e2000c101904 */
[----:B------:R-:W-:Y:S01]  /*4ddf0*/  ISETP.LT.AND P3, PT, R187, c[0x0][0x178], !P2 ;  /* 0x00005e00bb007a0c */ /* 0x000fe20005761270 */
[C---:B--2---:R-:W-:Y:S01]  /*4de00*/  IMAD.WIDE R12, R35.reuse, 0x4, R110 ;  /* 0x00000004230c7825 */ /* 0x044fe200078e026e */
[----:B------:R-:W-:Y:S02]  /*4de10*/  ISETP.GE.AND P1, PT, R28, c[0x0][0x17c], PT ;  /* 0x00005f001c007a0c */ /* 0x000fe40003f26270 */
[----:B------:R-:W-:Y:S01]  /*4de20*/  ISETP.GE.AND P0, PT, R8, c[0x0][0x17c], PT ;  /* 0x00005f0008007a0c */ /* 0x000fe20003f06270 */
[C---:B------:R-:W-:Y:S01]  /*4de30*/  IMAD.WIDE R8, R35.reuse, 0x4, R108 ;  /* 0x0000000423087825 */ /* 0x040fe200078e026c */
[----:B------:R-:W-:Y:S01]  /*4de40*/  ISETP.LT.AND P2, PT, R184, c[0x0][0x178], !P2 ;  /* 0x00005e00b8007a0c */ /* 0x000fe20005741270 */
[----:B------:R-:W2:Y:S01]  /*4de50*/  LDS.128 R28, [R191+0x1000] ;  /* 0x00100000bf1c7984 */ /* 0x000ea20000000c00 */
[----:B------:R-:W-:-:S03]  /*4de60*/  IADD3 R35, R35, c[0x0][0x198], RZ ;  /* 0x0000660023237a10 */ /* 0x000fc60007ffe0ff */
[----:B------:R4:W-:Y:S01]  /*4de70*/  @P5 STG.E [R8.64], R116 ;  /* 0x0000007408005986 */ /* 0x0009e2000c101904 */
[----:B------:R-:W-:Y:S01]  /*4de80*/  ISETP.LT.AND P5, PT, R187, c[0x0][0x178], !P4 ;  /* 0x00005e00bb007a0c */ /* 0x000fe200067a1270 */
[----:B-1----:R-:W-:Y:S01]  /*4de90*/  IMAD.WIDE R16, R35, 0x4, R108 ;  /* 0x0000000423107825 */ /* 0x002fe200078e026c */
[----:B---3--:R-:W-:-:S03]  /*4dea0*/  IADD3 R32, R186, 0x1cd, RZ ;  /* 0x000001cdba207810 */ /* 0x008fc60007ffe0ff */
[C---:B------:R-:W-:Y:S01]  /*4deb0*/  IMAD.WIDE R2, R35.reuse, 0x4, R110 ;  /* 0x0000000423027825 */ /* 0x040fe200078e026e */
[----:B------:R-:W-:Y:S01]  /*4dec0*/  IADD3 R4, R186, 0x1ce, RZ ;  /* 0x000001ceba047810 */ /* 0x000fe20007ffe0ff */
[----:B----4-:R1:W-:Y:S01]  /*4ded0*/  @P6 STG.E [R12.64], R20 ;  /* 0x000000140c006986 */ /* 0x0103e2000c101904 */
[----:B------:R-:W-:Y:S02]  /*4dee0*/  IADD3 R37, R35, c[0x0][0x198], RZ ;  /* 0x0000660023257a10 */ /* 0x000fe40007ffe0ff */
[----:B------:R-:W-:Y:S01]  /*4def0*/  ISETP.LT.AND P6, PT, R184, c[0x0][0x178], !P4 ;  /* 0x00005e00b8007a0c */ /* 0x000fe200067c1270 */
[----:B------:R-:W-:Y:S01]  /*4df00*/  @P3 STG.E [R16.64], R117 ;  /* 0x0000007510003986 */ /* 0x000fe2000c101904 */
[----:B------:R-:W-:Y:S01]  /*4df10*/  ISETP.GE.AND P3, PT, R4, c[0x0][0x17c], PT ;  /* 0x00005f0004007a0c */ /* 0x000fe20003f66270 */
[----:B------:R-:W-:Y:S02]  /*4df20*/  IMAD.WIDE R4, R37, 0x4, R108 ;  /* 0x0000000425047825 */ /* 0x000fe400078e026c */
[----:B------:R3:W-:Y:S01]  /*4df30*/  @P2 STG.E [R2.64], R21 ;  /* 0x0000001502002986 */ /* 0x0007e2000c101904 */
[----:B------:R-:W-:Y:S01]  /*4df40*/  ISETP.LT.AND P2, PT, R187, c[0x0][0x178], !P1 ;  /* 0x00005e00bb007a0c */ /* 0x000fe20004f41270 */
[----:B------:R-:W-:Y:S01]  /*4df50*/  IMAD.WIDE R8, R37, 0x4, R110 ;  /* 0x0000000425087825 */ /* 0x000fe200078e026e */
[----:B------:R-:W-:-:S02]  /*4df60*/  ISETP.GE.AND P4, PT, R32, c[0x0][0x17c], PT ;  /* 0x00005f0020007a0c */ /* 0x000fc40003f86270 */
[----:B------:R-:W-:Y:S01]  /*4df70*/  ISETP.LT.AND P1, PT, R184, c[0x0][0x178], !P1 ;  /* 0x00005e00b8007a0c */ /* 0x000fe20004f21270 */
[----:B------:R-:W4:Y:S01]  /*4df80*/  LDS.128 R32, [R252+0x1000] ;  /* 0x00100000fc207984 */ /* 0x000f220000000c00 */
[----:B------:R-:W-:-:S03]  /*4df90*/  IADD3 R37, R37, c[0x0][0x198], RZ ;  /* 0x0000660025257a10 */ /* 0x000fc60007ffe0ff */
[----:B------:R2:W-:Y:S01]  /*4dfa0*/  @P5 STG.E [R4.64], R132 ;  /* 0x0000008404005986 */ /* 0x0005e2000c101904 */
[----:B------:R-:W-:Y:S01]  /*4dfb0*/  ISETP.LT.AND P5, PT, R187, c[0x0][0x178], !P0 ;  /* 0x00005e00bb007a0c */ /* 0x000fe200047a1270 */
[C---:B-1----:R-:W-:Y:S01]  /*4dfc0*/  IMAD.WIDE R12, R37.reuse, 0x4, R108 ;  /* 0x00000004250c7825 */ /* 0x042fe200078e026c */
[----:B---3--:R-:W-:-:S03]  /*4dfd0*/  IADD3 R21, R37, c[0x0][0x198], RZ ;  /* 0x0000660025157a10 */ /* 0x008fc60007ffe0ff */
[----:B------:R-:W-:Y:S01]  /*4dfe0*/  IMAD.WIDE R2, R37, 0x4, R110 ;  /* 0x0000000425027825 */ /* 0x000fe200078e026e */
[----:B------:R1:W-:Y:S01]  /*4dff0*/  @P6 STG.E [R8.64], R24 ;  /* 0x0000001808006986 */ /* 0x0003e2000c101904 */
[----:B------:R-:W-:-:S03]  /*4e000*/  ISETP.LT.AND P6, PT, R184, c[0x0][0x178], !P0 ;  /* 0x00005e00b8007a0c */ /* 0x000fc600047c1270 */
[----:B------:R3:W-:Y:S01]  /*4e010*/  @P2 STG.E [R12.64], R133 ;  /* 0x000000850c002986 */ /* 0x0007e2000c101904 */
[----:B--2---:R-:W-:-:S03]  /*4e020*/  IMAD.WIDE R4, R21, 0x4, R108 ;  /* 0x0000000415047825 */ /* 0x004fc600078e026c */
[----:B------:R2:W-:Y:S01]  /*4e030*/  @P1 STG.E [R2.64], R25 ;  /* 0x0000001902001986 */ /* 0x0005e2000c101904 */
[----:B------:R-:W-:Y:S02]  /*4e040*/  ISETP.LT.AND P1, PT, R187, c[0x0][0x178], !P4 ;  /* 0x00005e00bb007a0c */ /* 0x000fe40006721270 */
[----:B------:R-:W-:Y:S01]  /*4e050*/  ISETP.LT.AND P4, PT, R184, c[0x0][0x178], !P4 ;  /* 0x00005e00b8007a0c */ /* 0x000fe20006781270 */
[C---:B-1----:R-:W-:Y:S01]  /*4e060*/  IMAD.WIDE R8, R21.reuse, 0x4, R110 ;  /* 0x0000000415087825 */ /* 0x042fe200078e026e */
[----:B------:R-:W1:Y:S01]  /*4e070*/  LDS.128 R36, [R0+0x2000] ;  /* 0x0020000000247984 */ /* 0x000e620000000c00 */
[----:B------:R-:W-:-:S03]  /*4e080*/  IADD3 R21, R21, c[0x0][0x198], RZ ;  /* 0x0000660015157a10 */ /* 0x000fc60007ffe0ff */
[----:B------:R4:W-:Y:S01]  /*4e090*/  @P5 STG.E [R4.64], R148 ;  /* 0x0000009404005986 */ /* 0x0009e2000c101904 */
[----:B------:R-:W-:Y:S01]  /*4e0a0*/  ISETP.LT.AND P5, PT, R187, c[0x0][0x178], !P3 ;  /* 0x00005e00bb007a0c */ /* 0x000fe20005fa1270 */
[C---:B---3--:R-:W-:Y:S01]  /*4e0b0*/  IMAD.WIDE R12, R21.reuse, 0x4, R108 ;  /* 0x00000004150c7825 */ /* 0x048fe200078e026c */
[C---:B------:R-:W-:Y:S02]  /*4e0c0*/  IADD3 R17, R186.reuse, 0x1cf, RZ ;  /* 0x000001cfba117810 */ /* 0x040fe40007ffe0ff */
[C---:B--2---:R-:W-:Y:S01]  /*4e0d0*/  IADD3 R25, R21.reuse, c[0x0][0x198], RZ ;  /* 0x0000660015197a10 */ /* 0x044fe20007ffe0ff */
[----:B------:R-:W-:Y:S01]  /*4e0e0*/  IMAD.WIDE R2, R21, 0x4, R110 ;  /* 0x0000000415027825 */ /* 0x000fe200078e026e */
[----:B------:R-:W-:Y:S01]  /*4e0f0*/  ISETP.GE.AND P0, PT, R17, c[0x0][0x17c], PT ;  /* 0x00005f0011007a0c */ /* 0x000fe20003f06270 */
[----:B------:R2:W-:Y:S01]  /*4e100*/  @P6 STG.E [R8.64], R28 ;  /* 0x0000001c08006986 */ /* 0x0005e2000c101904 */
[----:B------:R-:W-:Y:S02]  /*4e110*/  IADD3 R16, R186, 0x1d0, RZ ;  /* 0x000001d0ba107810 */ /* 0x000fe40007ffe0ff */
[----:B------:R-:W-:Y:S01]  /*4e120*/  ISETP.LT.AND P6, PT, R184, c[0x0][0x178], !P3 ;  /* 0x00005e00b8007a0c */ /* 0x000fe20005fc1270 */
[----:B------:R3:W-:Y:S01]  /*4e130*/  @P1 STG.E [R12.64], R149 ;  /* 0x000000950c001986 */ /* 0x0007e2000c101904 */
[----:B----4-:R-:W-:Y:S01]  /*4e140*/  IMAD.WIDE R4, R25, 0x4, R108 ;  /* 0x0000000419047825 */ /* 0x010fe200078e026c */
[----:B------:R-:W-:-:S02]  /*4e150*/  ISETP.GE.AND P2, PT, R16, c[0x0][0x17c], PT ;  /* 0x00005f0010007a0c */ /* 0x000fc40003f46270 */
[----:B------:R4:W-:Y:S01]  /*4e160*/  @P4 STG.E [R2.64], R29 ;  /* 0x0000001d02004986 */ /* 0x0009e2000c101904 */
[----:B------:R-:W-:Y:S02]  /*4e170*/  ISETP.LT.AND P4, PT, R187, c[0x0][0x178], !P0 ;  /* 0x00005e00bb007a0c */ /* 0x000fe40004781270 */
[----:B------:R-:W-:Y:S01]  /*4e180*/  ISETP.LT.AND P0, PT, R184, c[0x0][0x178], !P0 ;  /* 0x00005e00b8007a0c */ /* 0x000fe20004701270 */
[C---:B--2---:R-:W-:Y:S01]  /*4e190*/  IMAD.WIDE R8, R25.reuse, 0x4, R110 ;  /* 0x0000000419087825 */ /* 0x044fe200078e026e */
[----:B------:R-:W-:Y:S01]  /*4e1a0*/  IADD3 R25, R25, c[0x0][0x198], RZ ;  /* 0x0000660019197a10 */ /* 0x000fe20007ffe0ff */
[----:B------:R2:W-:Y:S01]  /*4e1b0*/  @P5 STG.E [R4.64], R164 ;  /* 0x000000a404005986 */ /* 0x0005e2000c101904 */
[----:B------:R-:W-:Y:S02]  /*4e1c0*/  ISETP.LT.AND P5, PT, R187, c[0x0][0x178], !P2 ;  /* 0x00005e00bb007a0c */ /* 0x000fe400057a1270 */
[----:B------:R-:W-:Y:S01]  /*4e1d0*/  IADD3 R17, R186, 0x1d1, RZ ;  /* 0x000001d1ba117810 */ /* 0x000fe20007ffe0ff */
[C---:B---3--:R-:W-:Y:S01]  /*4e1e0*/  IMAD.WIDE R12, R25.reuse, 0x4, R108 ;  /* 0x00000004190c7825 */ /* 0x048fe200078e026c */
[----:B------:R-:W-:-:S03]  /*4e1f0*/  IADD3 R21, R25, c[0x0][0x198], RZ ;  /* 0x0000660019157a10 */ /* 0x000fc60007ffe0ff */
[----:B----4-:R-:W-:Y:S01]  /*4e200*/  IMAD.WIDE R2, R25, 0x4, R110 ;  /* 0x0000000419027825 */ /* 0x010fe200078e026e */
[----:B------:R-:W-:Y:S01]  /*4e210*/  IADD3 R16, R186, 0x1d2, RZ ;  /* 0x000001d2ba107810 */ /* 0x000fe20007ffe0ff */
[----:B------:R3:W-:Y:S01]  /*4e220*/  @P6 STG.E [R8.64], R32 ;  /* 0x0000002008006986 */ /* 0x0007e2000c101904 */
[----:B------:R-:W-:Y:S01]  /*4e230*/  ISETP.GE.AND P3, PT, R17, c[0x0][0x17c], PT ;  /* 0x00005f0011007a0c */ /* 0x000fe20003f66270 */
[----:B--2---:R-:W-:Y:S01]  /*4e240*/  IMAD.WIDE R4, R21, 0x4, R108 ;  /* 0x0000000415047825 */ /* 0x004fe200078e026c */
[----:B------:R-:W-:Y:S01]  /*4e250*/  ISETP.LT.AND P6, PT, R184, c[0x0][0x178], !P2 ;  /* 0x00005e00b8007a0c */ /* 0x000fe200057c1270 */
[----:B------:R2:W-:Y:S01]  /*4e260*/  @P4 STG.E [R12.64], R165 ;  /* 0x000000a50c004986 */ /* 0x0005e2000c101904 */
[----:B------:R-:W-:-:S03]  /*4e270*/  ISETP.GE.AND P1, PT, R16, c[0x0][0x17c], PT ;  /* 0x00005f0010007a0c */ /* 0x000fc60003f26270 */
[----:B------:R4:W-:Y:S01]  /*4e280*/  @P0 STG.E [R2.64], R33 ;  /* 0x0000002102000986 */ /* 0x0009e2000c101904 */
[----:B------:R-:W-:Y:S02]  /*4e290*/  ISETP.LT.AND P0, PT, R187, c[0x0][0x178], !P3 ;  /* 0x00005e00bb007a0c */ /* 0x000fe40005f01270 */
[----:B------:R-:W-:Y:S01]  /*4e2a0*/  ISETP.LT.AND P3, PT, R184, c[0x0][0x178], !P3 ;  /* 0x00005e00b8007a0c */ /* 0x000fe20005f61270 */
[C---:B---3--:R-:W-:Y:S01]  /*4e2b0*/  IMAD.WIDE R8, R21.reuse, 0x4, R110 ;  /* 0x0000000415087825 */ /* 0x048fe200078e026e */
[----:B------:R3:W-:Y:S01]  /*4e2c0*/  @P5 STG.E [R4.64], R120 ;  /* 0x0000007804005986 */ /* 0x0007e2000c101904 */
[----:B------:R-:W-:Y:S02]  /*4e2d0*/  IADD3 R21, R21, c[0x0][0x198], RZ ;  /* 0x0000660015157a10 */ /* 0x000fe40007ffe0ff */
[----:B------:R-:W-:Y:S02]  /*4e2e0*/  ISETP.LT.AND P5, PT, R187, c[0x0][0x178], !P1 ;  /* 0x00005e00bb007a0c */ /* 0x000fe40004fa1270 */
[----:B------:R-:W-:Y:S01]  /*4e2f0*/  IADD3 R17, R186, 0x1d3, RZ ;  /* 0x000001d3ba117810 */ /* 0x000fe20007ffe0ff */
[C---:B--2---:R-:W-:Y:S01]  /*4e300*/  IMAD.WIDE R12, R21.reuse, 0x4, R108 ;  /* 0x00000004150c7825 */ /* 0x044fe200078e026c */
[----:B------:R-:W-:-:S02]  /*4e310*/  IADD3 R25, R21, c[0x0][0x198], RZ ;  /* 0x0000660015197a10 */ /* 0x000fc40007ffe0ff */
[----:B------:R-:W-:Y:S01]  /*4e320*/  IADD3 R16, R186, 0x1d4, RZ ;  /* 0x000001d4ba107810 */ /* 0x000fe20007ffe0ff */
[----:B----4-:R-:W-:Y:S01]  /*4e330*/  IMAD.WIDE R2, R21, 0x4, R110 ;  /* 0x0000000415027825 */ /* 0x010fe200078e026e */
[----:B------:R-:W-:Y:S01]  /*4e340*/  ISETP.GE.AND P2, PT, R17, c[0x0][0x17c], PT ;  /* 0x00005f0011007a0c */ /* 0x000fe20003f46270 */
[----:B-1----:R1:W-:Y:S01]  /*4e350*/  @P6 STG.E [R8.64], R36 ;  /* 0x0000002408006986 */ /* 0x0023e2000c101904 */
[----:B------:R-:W-:Y:S01]  /*4e360*/  ISETP.LT.AND P6, PT, R184, c[0x0][0x178], !P1 ;  /* 0x00005e00b8007a0c */ /* 0x000fe20004fc1270 */
[----:B---3--:R-:W-:Y:S01]  /*4e370*/  IMAD.WIDE R4, R25, 0x4, R108 ;  /* 0x0000000419047825 */ /* 0x008fe200078e026c */
[----:B------:R-:W-:Y:S01]  /*4e380*/  ISETP.GE.AND P4, PT, R16, c[0x0][0x17c], PT ;  /* 0x00005f0010007a0c */ /* 0x000fe20003f86270 */
[----:B------:R2:W-:Y:S01]  /*4e390*/  @P0 STG.E [R12.64], R121 ;  /* 0x000000790c000986 */ /* 0x0005e2000c101904 */
[----:B------:R-:W-:-:S03]  /*4e3a0*/  IADD3 R17, R186, 0x1d5, RZ ;  /* 0x000001d5ba117810 */ /* 0x000fc60007ffe0ff */
[----:B------:R3:W-:Y:S01]  /*4e3b0*/  @P3 STG.E [R2.64], R37 ;  /* 0x0000002502003986 */ /* 0x0007e2000c101904 */
[----:B------:R-:W-:Y:S02]  /*4e3c0*/  ISETP.LT.AND P3, PT, R187, c[0x0][0x178], !P2 ;  /* 0x00005e00bb007a0c */ /* 0x000fe40005761270 */
[C---:B------:R-:W-:Y:S01]  /*4e3d0*/  ISETP.LT.AND P2, PT, R184.reuse, c[0x0][0x178], !P2 ;  /* 0x00005e00b8007a0c */ /* 0x040fe20005741270 */
[C---:B-1----:R-:W-:Y:S01]  /*4e3e0*/  IMAD.WIDE R8, R25.reuse, 0x4, R110 ;  /* 0x0000000419087825 */ /* 0x042fe200078e026e */
[----:B------:R1:W-:Y:S01]  /*4e3f0*/  @P5 STG.E [R4.64], R136 ;  /* 0x0000008804005986 */ /* 0x0003e2000c101904 */
[----:B------:R-:W-:Y:S02]  /*4e400*/  IADD3 R25, R25, c[0x0][0x198], RZ ;  /* 0x0000660019197a10 */ /* 0x000fe40007ffe0ff */
[----:B------:R-:W-:Y:S02]  /*4e410*/  ISETP.LT.AND P5, PT, R187, c[0x0][0x178], !P4 ;  /* 0x00005e00bb007a0c */ /* 0x000fe400067a1270 */
[----:B------:R-:W-:-:S02]  /*4e420*/  ISETP.LT.AND P4, PT, R184, c[0x0][0x178], !P4 ;  /* 0x00005e00b8007a0c */ /* 0x000fc40006781270 */
[----:B------:R-:W-:Y:S02]  /*4e430*/  ISETP.GE.AND P1, PT, R17, c[0x0][0x17c], PT ;  /* 0x00005f0011007a0c */ /* 0x000fe40003f26270 */
[C---:B------:R-:W-:Y:S01]  /*4e440*/  IADD3 R17, R25.reuse, c[0x0][0x198], RZ ;  /* 0x0000660019117a10 */ /* 0x040fe20007ffe0ff */
[C---:B--2---:R-:W-:Y:S01]  /*4e450*/  IMAD.WIDE R12, R25.reuse, 0x4, R108 ;  /* 0x00000004190c7825 */ /* 0x044fe200078e026c */
[----:B------:R-:W-:Y:S01]  /*4e460*/  IADD3 R16, R186, 0x1d6, RZ ;  /* 0x000001d6ba107810 */ /* 0x000fe20007ffe0ff */
[----:B------:R2:W-:Y:S02]  /*4e470*/  @P6 STG.E [R8.64], R40 ;  /* 0x0000002808006986 */ /* 0x0005e4000c101904 */
[----:B---3--:R-:W-:Y:S01]  /*4e480*/  IMAD.WIDE R2, R25, 0x4, R110 ;  /* 0x0000000419027825 */ /* 0x008fe200078e026e */
[----:B------:R-:W-:Y:S01]  /*4e490*/  ISETP.GE.AND P0, PT, R16, c[0x0][0x17c], PT ;  /* 0x00005f0010007a0c */ /* 0x000fe20003f06270 */
[----:B------:R-:W-:Y:S02]  /*4e4a0*/  @P3 STG.E [R12.64], R137 ;  /* 0x000000890c003986 */ /* 0x000fe4000c101904 */
[----:B-1----:R-:W-:-:S02]  /*4e4b0*/  IMAD.WIDE R4, R17, 0x4, R108 ;  /* 0x0000000411047825 */ /* 0x002fc400078e026c */
[----:B------:R1:W-:Y:S01]  /*4e4c0*/  @P2 STG.E [R2.64], R41 ;  /* 0x0000002902002986 */ /* 0x0003e2000c101904 */
[----:B------:R-:W-:Y:S01]  /*4e4d0*/  ISETP.LT.AND P2, PT, R187, c[0x0][0x178], !P1 ;  /* 0x00005e00bb007a0c */ /* 0x000fe20004f41270 */
[C---:B--2---:R-:W-:Y:S02]  /*4e4e0*/  IMAD.WIDE R8, R17.reuse, 0x4, R110 ;  /* 0x0000000411087825 */ /* 0x044fe400078e026e */
[----:B------:R2:W-:Y:S01]  /*4e4f0*/  @P5 STG.E [R4.64], R152 ;  /* 0x0000009804005986 */ /* 0x0005e2000c101904 */
[----:B------:R-:W-:Y:S02]  /*4e500*/  ISETP.LT.AND P1, PT, R184, c[0x0][0x178], !P1 ;  /* 0x00005e00b8007a0c */ /* 0x000fe40004f21270 */
[----:B------:R-:W-:Y:S01]  /*4e510*/  IADD3 R17, R17, c[0x0][0x198], RZ ;  /* 0x0000660011117a10 */ /* 0x000fe20007ffe0ff */
[----:B------:R3:W-:Y:S01]  /*4e520*/  @P4 STG.E [R8.64], R44 ;  /* 0x0000002c08004986 */ /* 0x0007e2000c101904 */
[----:B------:R-:W-:Y:S02]  /*4e530*/  ISETP.LT.AND P4, PT, R187, c[0x0][0x178], !P0 ;  /* 0x00005e00bb007a0c */ /* 0x000fe40004781270 */
[----:B------:R-:W-:-:S02]  /*4e540*/  IADD3 R16, R186, 0x1d7, RZ ;  /* 0x000001d7ba107810 */ /* 0x000fc40007ffe0ff */
[C---:B------:R-:W-:Y:S01]  /*4e550*/  IADD3 R21, R17.reuse, c[0x0][0x198], RZ ;  /* 0x0000660011157a10 */ /* 0x040fe20007ffe0ff */
[C---:B-1----:R-:W-:Y:S01]  /*4e560*/  IMAD.WIDE R2, R17.reuse, 0x4, R108 ;  /* 0x0000000411027825 */ /* 0x042fe200078e026c */
[----:B------:R-:W-:Y:S02]  /*4e570*/  ISETP.GE.AND P6, PT, R16, c[0x0][0x17c], PT ;  /* 0x00005f0010007a0c */ /* 0x000fe40003fc6270 */
[C---:B------:R-:W-:Y:S01]  /*4e580*/  IADD3 R16, R186.reuse, 0x1d8, RZ ;  /* 0x000001d8ba107810 */ /* 0x040fe20007ffe0ff */
[----:B--2---:R-:W-:Y:S01]  /*4e590*/  IMAD.WIDE R4, R17, 0x4, R110 ;  /* 0x0000000411047825 */ /* 0x004fe200078e026e */
[----:B------:R-:W-:Y:S01]  /*4e5a0*/  IADD3 R12, R186, 0x1d9, RZ ;  /* 0x000001d9ba0c7810 */ /* 0x000fe20007ffe0ff */
[----:B------:R1:W-:Y:S02]  /*4e5b0*/  @P2 STG.E [R2.64], R153 ;  /* 0x0000009902002986 */ /* 0x0003e4000c101904 */
[----:B---3--:R-:W-:Y:S01]  /*4e5c0*/  IMAD.WIDE R8, R21, 0x4, R108 ;  /* 0x0000000415087825 */ /* 0x008fe200078e026c */
[----:B------:R-:W-:Y:S01]  /*4e5d0*/  ISETP.GE.AND P3, PT, R16, c[0x0][0x17c], PT ;  /* 0x00005f0010007a0c */ /* 0x000fe20003f66270 */
[----:B------:R2:W-:Y:S01]  /*4e5e0*/  @P1 STG.E [R4.64], R45 ;  /* 0x0000002d04001986 */ /* 0x0005e2000c101904 */
[----:B------:R-:W-:-:S02]  /*4e5f0*/  ISETP.LT.AND P5, PT, R184, c[0x0][0x178], !P0 ;  /* 0x00005e00b8007a0c */ /* 0x000fc400047a1270 */
[----:B------:R-:W-:Y:S01]  /*4e600*/  ISETP.GE.AND P0, PT, R12, c[0x0][0x17c], PT ;  /* 0x00005f000c007a0c */ /* 0x000fe20003f06270 */
[----:B------:R-:W-:Y:S01]  /*4e610*/  IMAD.WIDE R12, R21, 0x4, R110 ;  /* 0x00000004150c7825 */ /* 0x000fe200078e026e */
[----:B------:R-:W-:Y:S01]  /*4e620*/  ISETP.LT.AND P1, PT, R187, c[0x0][0x178], !P6 ;  /* 0x00005e00bb007a0c */ /* 0x000fe20007721270 */
[----:B------:R3:W-:Y:S01]  /*4e630*/  @P4 STG.E [R8.64], R168 ;  /* 0x000000a808004986 */ /* 0x0007e2000c101904 */
[----:B------:R-:W-:Y:S02]  /*4e640*/  IADD3 R21, R21, c[0x0][0x198], RZ ;  /* 0x0000660015157a10 */ /* 0x000fe40007ffe0ff */
[C---:B------:R-:W-:Y:S02]  /*4e650*/  ISETP.LT.AND P6, PT, R184.reuse, c[0x0][0x178], !P6 ;  /* 0x00005e00b8007a0c */ /* 0x040fe400077c1270 */
[----:B------:R-:W-:Y:S02]  /*4e660*/  ISETP.LT.AND P4, PT, R187, c[0x0][0x178], !P3 ;  /* 0x00005e00bb007a0c */ /* 0x000fe40005f81270 */
[C---:B------:R-:W-:Y:S01]  /*4e670*/  IADD3 R17, R21.reuse, c[0x0][0x198], RZ ;  /* 0x0000660015117a10 */ /* 0x040fe20007ffe0ff */
[C---:B-1----:R-:W-:Y:S01]  /*4e680*/  IMAD.WIDE R2, R21.reuse, 0x4, R108 ;  /* 0x0000000415027825 */ /* 0x042fe200078e026c */
[----:B------:R1:W-:Y:S03]  /*4e690*/  @P5 STG.E [R12.64], R48 ;  /* 0x000000300c005986 */ /* 0x0003e6000c101904 */
[----:B--2---:R-:W-:Y:S01]  /*4e6a0*/  IMAD.WIDE R4, R21, 0x4, R110 ;  /* 0x0000000415047825 */ /* 0x004fe200078e026e */
[----:B------:R2:W-:Y:S03]  /*4e6b0*/  @P1 STG.E [R2.64], R169 ;  /* 0x000000a902001986 */ /* 0x0005e6000c101904 */
[----:B---3--:R-:W-:Y:S01]  /*4e6c0*/  IMAD.WIDE R8, R17, 0x4, R108 ;  /* 0x0000000411087825 */ /* 0x008fe200078e026c */
[----:B------:R-:W-:Y:S01]  /*4e6d0*/  ISETP.LT.AND P5, PT, R184, c[0x0][0x178], !P3 ;  /* 0x00005e00b8007a0c */ /* 0x000fe20005fa1270 */
[----:B------:R3:W-:Y:S01]  /*4e6e0*/  @P6 STG.E [R4.64], R49 ;  /* 0x0000003104006986 */ /* 0x0007e2000c101904 */
[----:B------:R-:W-:-:S03]  /*4e6f0*/  ISETP.LT.AND P6, PT, R187, c[0x0][0x178], !P0 ;  /* 0x00005e00bb007a0c */ /* 0x000fc600047c1270 */
[----:B------:R4:W-:Y:S01]  /*4e700*/  @P4 STG.E [R8.64], R124 ;  /* 0x0000007c08004986 */ /* 0x0009e2000c101904 */
[----:B------:R-:W-:Y:S01]  /*4e710*/  ISETP.LT.AND P4, PT, R184, c[0x0][0x178], !P0 ;  /* 0x00005e00b8007a0c */ /* 0x000fe20004781270 */
[C---:B-1----:R-:W-:Y:S01]  /*4e720*/  IMAD.WIDE R12, R17.reuse, 0x4, R110 ;  /* 0x00000004110c7825 */ /* 0x042fe200078e026e */
[----:B------:R-:W-:Y:S02]  /*4e730*/  IADD3 R0, R186, 0x1da, RZ ;  /* 0x000001daba007810 */ /* 0x000fe40007ffe0ff */
[----:B------:R-:W-:Y:S02]  /*4e740*/  IADD3 R17, R17, c[0x0][0x198], RZ ;  /* 0x0000660011117a10 */ /* 0x000fe40007ffe0ff */
[----:B------:R-:W-:Y:S02]  /*4e750*/  ISETP.GE.AND P2, PT, R0, c[0x0][0x17c], PT ;  /* 0x00005f0000007a0c */ /* 0x000fe40003f46270 */
[----:B------:R-:W-:Y:S01]  /*4e760*/  IADD3 R0, R186, 0x1db, RZ ;  /* 0x000001dbba007810 */ /* 0x000fe20007ffe0ff */
[C---:B--2---:R-:W-:Y:S01]  /*4e770*/  IMAD.WIDE R2, R17.reuse, 0x4, R108 ;  /* 0x0000000411027825 */ /* 0x044fe200078e026c */
[----:B------:R1:W-:Y:S03]  /*4e780*/  @P5 STG.E [R12.64], R52 ;  /* 0x000000340c005986 */ /* 0x0003e6000c101904 */
[----:B---3--:R-:W-:Y:S01]  /*4e790*/  IMAD.WIDE R4, R17, 0x4, R110 ;  /* 0x0000000411047825 */ /* 0x008fe200078e026e */
[----:B------:R-:W-:Y:S01]  /*4e7a0*/  ISETP.GE.AND P3, PT, R0, c[0x0][0x17c], PT ;  /* 0x00005f0000007a0c */ /* 0x000fe20003f66270 */
[----:B------:R2:W-:Y:S01]  /*4e7b0*/  @P6 STG.E [R2.64], R125 ;  /* 0x0000007d02006986 */ /* 0x0005e2000c101904 */
[----:B------:R-:W-:-:S02]  /*4e7c0*/  ISETP.LT.AND P5, PT, R187, c[0x0][0x178], !P2 ;  /* 0x00005e00bb007a0c */ /* 0x000fc400057a1270 */
[----:B------:R-:W-:Y:S01]  /*4e7d0*/  IADD3 R21, R17, c[0x0][0x198], RZ ;  /* 0x0000660011157a10 */ /* 0x000fe20007ffe0ff */
[----:B------:R3:W-:Y:S01]  /*4e7e0*/  @P4 STG.E [R4.64], R53 ;  /* 0x0000003504004986 */ /* 0x0007e2000c101904 */
[C---:B------:R-:W-:Y:S02]  /*4e7f0*/  ISETP.LT.AND P6, PT, R184.reuse, c[0x0][0x178], !P2 ;  /* 0x00005e00b8007a0c */ /* 0x040fe400057c1270 */
[----:B------:R-:W-:Y:S02]  /*4e800*/  ISETP.LT.AND P4, PT, R187, c[0x0][0x178], !P3 ;  /* 0x00005e00bb007a0c */ /* 0x000fe40005f81270 */
[----:B------:R-:W-:Y:S02]  /*4e810*/  ISETP.LT.AND P3, PT, R184, c[0x0][0x178], !P3 ;  /* 0x00005e00b8007a0c */ /* 0x000fe40005f61270 */
[----:B------:R-:W-:Y:S02]  /*4e820*/  IADD3 R0, R186, 0x1dc, RZ ;  /* 0x000001dcba007810 */ /* 0x000fe40007ffe0ff */
[C---:B------:R-:W-:Y:S01]  /*4e830*/  IADD3 R25, R21.reuse, c[0x0][0x198], RZ ;  /* 0x0000660015197a10 */ /* 0x040fe20007ffe0ff */
[----:B----4-:R-:W-:Y:S01]  /*4e840*/  IMAD.WIDE R8, R21, 0x4, R108 ;  /* 0x0000000415087825 */ /* 0x010fe200078e026c */
[----:B------:R-:W-:-:S02]  /*4e850*/  ISETP.GE.AND P1, PT, R0, c[0x0][0x17c], PT ;  /* 0x00005f0000007a0c */ /* 0x000fc40003f26270 */
[----:B------:R-:W-:Y:S01]  /*4e860*/  IADD3 R0, R186, 0x1dd, RZ ;  /* 0x000001ddba007810 */ /* 0x000fe20007ffe0ff */
[----:B-1----:R-:W-:Y:S01]  /*4e870*/  IMAD.WIDE R12, R21, 0x4, R110 ;  /* 0x00000004150c7825 */ /* 0x002fe200078e026e */
[----:B------:R1:W-:Y:S03]  /*4e880*/  @P5 STG.E [R8.64], R140 ;  /* 0x0000008c08005986 */ /* 0x0003e6000c101904 */
[----:B--2---:R-:W-:Y:S01]  /*4e890*/  IMAD.WIDE R2, R25, 0x4, R108 ;  /* 0x0000000419027825 */ /* 0x004fe200078e026c */
[----:B------:R-:W-:-:S03]  /*4e8a0*/  ISETP.GE.AND P0, PT, R0, c[0x0][0x17c], PT ;  /* 0x00005f0000007a0c */ /* 0x000fc60003f06270 */
[----:B------:R-:W-:Y:S01]  /*4e8b0*/  IMAD.WIDE R16, R25, 0x4, R110 ;  /* 0x0000000419107825 */ /* 0x000fe200078e026e */
[----:B------:R-:W-:Y:S01]  /*4e8c0*/  @P6 STG.E [R12.64], R56 ;  /* 0x000000380c006986 */ /* 0x000fe2000c101904 */
[----:B------:R-:W-:Y:S02]  /*4e8d0*/  ISETP.LT.AND P5, PT, R187, c[0x0][0x178], !P1 ;  /* 0x00005e00bb007a0c */ /* 0x000fe40004fa1270 */
[----:B------:R-:W-:Y:S01]  /*4e8e0*/  IADD3 R25, R25, c[0x0][0x198], RZ ;  /* 0x0000660019197a10 */ /* 0x000fe20007ffe0ff */
[----:B------:R2:W-:Y:S01]  /*4e8f0*/  @P4 STG.E [R2.64], R141 ;  /* 0x0000008d02004986 */ /* 0x0005e2000c101904 */
[----:B------:R-:W-:-:S03]  /*4e900*/  ISETP.LT.AND P1, PT, R184, c[0x0][0x178], !P1 ;  /* 0x00005e00b8007a0c */ /* 0x000fc60004f21270 */
[----:B------:R4:W-:Y:S01]  /*4e910*/  @P3 STG.E [R16.64], R57 ;  /* 0x0000003910003986 */ /* 0x0009e2000c101904 */
[----:B------:R-:W-:Y:S02]  /*4e920*/  ISETP.LT.AND P3, PT, R187, c[0x0][0x178], !P0 ;  /* 0x00005e00bb007a0c */ /* 0x000fe40004761270 */
[----:B------:R-:W-:Y:S02]  /*4e930*/  ISETP.LT.AND P4, PT, R184, c[0x0][0x178], !P0 ;  /* 0x00005e00b8007a0c */ /* 0x000fe40004781270 */
[----:B------:R-:W-:Y:S02]  /*4e940*/  IADD3 R0, R186, 0x1de, RZ ;  /* 0x000001deba007810 */ /* 0x000fe40007ffe0ff */
[C---:B------:R-:W-:Y:S01]  /*4e950*/  IADD3 R21, R25.reuse, c[0x0][0x198], RZ ;  /* 0x0000660019157a10 */ /* 0x040fe20007ffe0ff */
[C---:B---3--:R-:W-:Y:S01]  /*4e960*/  IMAD.WIDE R4, R25.reuse, 0x4, R108 ;  /* 0x0000000419047825 */ /* 0x048fe200078e026c */
[----:B------:R-:W-:Y:S02]  /*4e970*/  ISETP.GE.AND P2, PT, R0, c[0x0][0x17c], PT ;  /* 0x00005f0000007a0c */ /* 0x000fe40003f46270 */
[----:B------:R-:W-:Y:S01]  /*4e980*/  IADD3 R0, R186, 0x1df, RZ ;  /* 0x000001dfba007810 */ /* 0x000fe20007ffe0ff */
[----:B-1----:R-:W-:Y:S01]  /*4e990*/  IMAD.WIDE R8, R25, 0x4, R110 ;  /* 0x0000000419087825 */ /* 0x002fe200078e026e */
[----:B------:R1:W-:Y:S03]  /*4e9a0*/  @P5 STG.E [R4.64], R156 ;  /* 0x0000009c04005986 */ /* 0x0003e6000c101904 */
[----:B--2---:R-:W-:Y:S01]  /*4e9b0*/  IMAD.WIDE R2, R21, 0x4, R108 ;  /* 0x0000000415027825 */ /* 0x004fe200078e026c */
[----:B------:R-:W-:-:S03]  /*4e9c0*/  ISETP.GE.AND P6, PT, R0, c[0x0][0x17c], PT ;  /* 0x00005f0000007a0c */ /* 0x000fc60003fc6270 */
[----:B------:R-:W-:Y:S01]  /*4e9d0*/  IMAD.WIDE R12, R21, 0x4, R110 ;  /* 0x00000004150c7825 */ /* 0x000fe200078e026e */
[----:B------:R-:W-:Y:S01]  /*4e9e0*/  ISETP.LT.AND P5, PT, R187, c[0x0][0x178], !P2 ;  /* 0x00005e00bb007a0c */ /* 0x000fe200057a1270 */
[----:B------:R2:W-:Y:S01]  /*4e9f0*/  @P1 STG.E [R8.64], R60 ;  /* 0x0000003c08001986 */ /* 0x0005e2000c101904 */
[----:B------:R-:W-:Y:S02]  /*4ea00*/  IADD3 R21, R21, c[0x0][0x198], RZ ;  /* 0x0000660015157a10 */ /* 0x000fe40007ffe0ff */
[----:B------:R-:W-:Y:S01]  /*4ea10*/  ISETP.LT.AND P2, PT, R184, c[0x0][0x178], !P2 ;  /* 0x00005e00b8007a0c */ /* 0x000fe20005741270 */
[----:B------:R3:W-:Y:S01]  /*4ea20*/  @P3 STG.E [R2.64], R157 ;  /* 0x0000009d02003986 */ /* 0x0007e2000c101904 */
[----:B------:R-:W-:-:S03]  /*4ea30*/  IADD3 R0, R186, 0x1e0, RZ ;  /* 0x000001e0ba007810 */ /* 0x000fc60007ffe0ff */
[----:B------:R3:W-:Y:S01]  /*4ea40*/  @P4 STG.E [R12.64], R61 ;  /* 0x0000003d0c004986 */ /* 0x0007e2000c101904 */
[----:B------:R-:W-:Y:S02]  /*4ea50*/  ISETP.LT.AND P4, PT, R187, c[0x0][0x178], !P6 ;  /* 0x00005e00bb007a0c */ /* 0x000fe40007781270 */
[----:B------:R-:W-:Y:S02]  /*4ea60*/  ISETP.LT.AND P6, PT, R184, c[0x0][0x178], !P6 ;  /* 0x00005e00b8007a0c */ /* 0x000fe400077c1270 */
[C---:B----4-:R-:W-:Y:S01]  /*4ea70*/  IADD3 R17, R21.reuse, c[0x0][0x198], RZ ;  /* 0x0000660015117a10 */ /* 0x050fe20007ffe0ff */
[C---:B-1----:R-:W-:Y:S01]  /*4ea80*/  IMAD.WIDE R4, R21.reuse, 0x4, R108 ;  /* 0x0000000415047825 */ /* 0x042fe200078e026c */
[----:B------:R-:W-:Y:S02]  /*4ea90*/  ISETP.GE.AND P0, PT, R0, c[0x0][0x17c], PT ;  /* 0x00005f0000007a0c */ /* 0x000fe40003f06270 */
[----:B------:R-:W-:Y:S01]  /*4eaa0*/  IADD3 R0, R186, 0x1e1, RZ ;  /* 0x000001e1ba007810 */ /* 0x000fe20007ffe0ff */
[----:B--2---:R-:W-:Y:S01]  /*4eab0*/  IMAD.WIDE R8, R21, 0x4, R110 ;  /* 0x0000000415087825 */ /* 0x004fe200078e026e */
[----:B------:R1:W-:Y:S03]  /*4eac0*/  @P5 STG.E [R4.64], R172 ;  /* 0x000000ac04005986 */ /* 0x0003e6000c101904 */
[----:B---3--:R-:W-:Y:S01]  /*4ead0*/  IMAD.WIDE R2, R17, 0x4, R108 ;  /* 0x0000000411027825 */ /* 0x008fe200078e026c */
[----:B------:R-:W-:Y:S01]  /*4eae0*/  ISETP.GE.AND P1, PT, R0, c[0x0][0x17c], PT ;  /* 0x00005f0000007a0c */ /* 0x000fe20003f26270 */
[----:B------:R2:W-:Y:S01]  /*4eaf0*/  @P2 STG.E [R8.64], R64 ;  /* 0x0000004008002986 */ /* 0x0005e2000c101904 */
[----:B------:R-:W-:Y:S01]  /*4eb00*/  ISETP.LT.AND P5, PT, R187, c[0x0][0x178], !P0 ;  /* 0x00005e00bb007a0c */ /* 0x000fe200047a1270 */
[C---:B------:R-:W-:Y:S01]  /*4eb10*/  IMAD.WIDE R12, R17.reuse, 0x4, R110 ;  /* 0x00000004110c7825 */ /* 0x040fe200078e026e */
[----:B------:R-:W-:Y:S01]  /*4eb20*/  IADD3 R17, R17, c[0x0][0x198], RZ ;  /* 0x0000660011117a10 */ /* 0x000fe20007ffe0ff */
[----:B------:R3:W-:Y:S01]  /*4eb30*/  @P4 STG.E [R2.64], R173 ;  /* 0x000000ad02004986 */ /* 0x0007e2000c101904 */
[----:B------:R-:W-:-:S02]  /*4eb40*/  ISETP.LT.AND P0, PT, R184, c[0x0][0x178], !P0 ;  /* 0x00005e00b8007a0c */ /* 0x000fc40004701270 */
[----:B------:R-:W-:Y:S01]  /*4eb50*/  ISETP.LT.AND P4, PT, R187, c[0x0][0x178], !P1 ;  /* 0x00005e00bb007a0c */ /* 0x000fe20004f81270 */
[----:B------:R4:W-:Y:S01]  /*4eb60*/  @P6 STG.E [R12.64], R65 ;  /* 0x000000410c006986 */ /* 0x0009e2000c101904 */
[----:B------:R-:W-:Y:S02]  /*4eb70*/  IADD3 R0, R186, 0x1e2, RZ ;  /* 0x000001e2ba007810 */ /* 0x000fe40007ffe0ff */
[----:B------:R-:W-:Y:S02]  /*4eb80*/  ISETP.LT.AND P6, PT, R184, c[0x0][0x178], !P1 ;  /* 0x00005e00b8007a0c */ /* 0x000fe40004fc1270 */
[C---:B------:R-:W-:Y:S01]  /*4eb90*/  IADD3 R21, R17.reuse, c[0x0][0x198], RZ ;  /* 0x0000660011157a10 */ /* 0x040fe20007ffe0ff */
        /* <DEDUP_REMOVED lines=9> */
[C---:B----4-:R-:W-:Y:S01]  /*4ec30*/  IMAD.WIDE R12, R21.reuse, 0x4, R110 ;  /* 0x00000004150c7825 */ /* 0x050fe200078e026e */
        /* <DEDUP_REMOVED lines=198> */
[----:B------:R-:W-:Y:S01]  /*4f8a0*/  IADD3 R0, R186, 0x1fa, RZ ;  /* 0x000001faba007810 */ /* 0x000fe20007ffe0ff */
[----:B------:R3:W-:Y:S01]  /*4f8b0*/  @P4 STG.E [R2.64], R171 ;  /* 0x000000ab02004986 */ /* 0x0007e2000c101904 */
[----:B------:R-:W-:-:S02]  /*4f8c0*/  IADD3 R11, R11, c[0x0][0x198], RZ ;  /* 0x000066000b0b7a10 */ /* 0x000fc40007ffe0ff */
[----:B------:R-:W-:Y:S01]  /*4f8d0*/  ISETP.LT.AND P0, PT, R184, c[0x0][0x178], !P0 ;  /* 0x00005e00b8007a0c */ /* 0x000fe20004701270 */
[----:B------:R4:W-:Y:S01]  /*4f8e0*/  @P6 STG.E [R6.64], R51 ;  /* 0x0000003306006986 */ /* 0x0009e2000c101904 */
[----:B------:R-:W-:Y:S02]  /*4f8f0*/  ISETP.LT.AND P4, PT, R187, c[0x0][0x178], !P1 ;  /* 0x00005e00bb007a0c */ /* 0x000fe40004f81270 */
[----:B------:R-:W-:Y:S02]  /*4f900*/  ISETP.GE.AND P3, PT, R0, c[0x0][0x17c], PT ;  /* 0x00005f0000007a0c */ /* 0x000fe40003f66270 */
[----:B------:R-:W-:Y:S02]  /*4f910*/  ISETP.LT.AND P6, PT, R184, c[0x0][0x178], !P1 ;  /* 0x00005e00b8007a0c */ /* 0x000fe40004fc1270 */
[----:B------:R-:W-:Y:S02]  /*4f920*/  IADD3 R0, R186, 0x1fb, RZ ;  /* 0x000001fbba007810 */ /* 0x000fe40007ffe0ff */
[C---:B------:R-:W-:Y:S01]  /*4f930*/  IADD3 R13, R11.reuse, c[0x0][0x198], RZ ;  /* 0x000066000b0d7a10 */ /* 0x040fe20007ffe0ff */
[----:B-1----:R-:W-:Y:S01]  /*4f940*/  IMAD.WIDE R4, R11, 0x4, R108 ;  /* 0x000000040b047825 */ /* 0x002fe200078e026c */
[----:B------:R-:W-:-:S02]  /*4f950*/  ISETP.GE.AND P2, PT, R0, c[0x0][0x17c], PT ;  /* 0x00005f0000007a0c */ /* 0x000fc40003f46270 */
[----:B------:R-:W-:Y:S01]  /*4f960*/  IADD3 R0, R186, 0x1fc, RZ ;  /* 0x000001fcba007810 */ /* 0x000fe20007ffe0ff */
[----:B--2---:R-:W-:Y:S01]  /*4f970*/  IMAD.WIDE R8, R11, 0x4, R110 ;  /* 0x000000040b087825 */ /* 0x004fe200078e026e */
[----:B------:R1:W-:Y:S03]  /*4f980*/  @P5 STG.E [R4.64], R126 ;  /* 0x0000007e04005986 */ /* 0x0003e6000c101904 */
[----:B---3--:R-:W-:Y:S01]  /*4f990*/  IMAD.WIDE R2, R13, 0x4, R108 ;  /* 0x000000040d027825 */ /* 0x008fe200078e026c */
[----:B------:R-:W-:Y:S01]  /*4f9a0*/  ISETP.LT.AND P5, PT, R187, c[0x0][0x178], !P3 ;  /* 0x00005e00bb007a0c */ /* 0x000fe20005fa1270 */
[----:B------:R-:W-:Y:S02]  /*4f9b0*/  @P0 STG.E [R8.64], R54 ;  /* 0x0000003608000986 */ /* 0x000fe4000c101904 */
[C---:B----4-:R-:W-:Y:S01]  /*4f9c0*/  IMAD.WIDE R6, R13.reuse, 0x4, R110 ;  /* 0x000000040d067825 */ /* 0x050fe200078e026e */
[----:B------:R-:W-:Y:S01]  /*4f9d0*/  IADD3 R13, R13, c[0x0][0x198], RZ ;  /* 0x000066000d0d7a10 */ /* 0x000fe20007ffe0ff */
[----:B------:R2:W-:Y:S01]  /*4f9e0*/  @P4 STG.E [R2.64], R127 ;  /* 0x0000007f02004986 */ /* 0x0005e2000c101904 */
[----:B------:R-:W-:-:S02]  /*4f9f0*/  ISETP.GE.AND P1, PT, R0, c[0x0][0x17c], PT ;  /* 0x00005f0000007a0c */ /* 0x000fc40003f26270 */
[C---:B------:R-:W-:Y:S01]  /*4fa00*/  ISETP.LT.AND P3, PT, R184.reuse, c[0x0][0x178], !P3 ;  /* 0x00005e00b8007a0c */ /* 0x040fe20005f61270 */
[----:B------:R3:W-:Y:S01]  /*4fa10*/  @P6 STG.E [R6.64], R55 ;  /* 0x0000003706006986 */ /* 0x0007e2000c101904 */
[----:B------:R-:W-:Y:S02]  /*4fa20*/  ISETP.LT.AND P4, PT, R187, c[0x0][0x178], !P2 ;  /* 0x00005e00bb007a0c */ /* 0x000fe40005781270 */
[----:B------:R-:W-:Y:S02]  /*4fa30*/  ISETP.LT.AND P2, PT, R184, c[0x0][0x178], !P2 ;  /* 0x00005e00b8007a0c */ /* 0x000fe40005741270 */
[----:B------:R-:W-:Y:S02]  /*4fa40*/  IADD3 R11, R13, c[0x0][0x198], RZ ;  /* 0x000066000d0b7a10 */ /* 0x000fe40007ffe0ff */
[----:B------:R-:W-:Y:S02]  /*4fa50*/  IADD3 R0, R186, 0x1fd, RZ ;  /* 0x000001fdba007810 */ /* 0x000fe40007ffe0ff */
[----:B------:R-:W-:Y:S01]  /*4fa60*/  ISETP.LT.AND P6, PT, R187, c[0x0][0x178], !P1 ;  /* 0x00005e00bb007a0c */ /* 0x000fe20004fc1270 */
[----:B-1----:R-:W-:Y:S01]  /*4fa70*/  IMAD.WIDE R4, R13, 0x4, R108 ;  /* 0x000000040d047825 */ /* 0x002fe200078e026c */
[----:B------:R-:W-:-:S02]  /*4fa80*/  IADD3 R15, R11, c[0x0][0x198], RZ ;  /* 0x000066000b0f7a10 */ /* 0x000fc40007ffe0ff */
[----:B------:R-:W-:Y:S01]  /*4fa90*/  ISETP.GE.AND P0, PT, R0, c[0x0][0x17c], PT ;  /* 0x00005f0000007a0c */ /* 0x000fe20003f06270 */
[----:B--2---:R-:W-:Y:S01]  /*4faa0*/  IMAD.WIDE R2, R13, 0x4, R110 ;  /* 0x000000040d027825 */ /* 0x004fe200078e026e */
[----:B------:R-:W-:Y:S01]  /*4fab0*/  IADD3 R0, R186, 0x1fe, RZ ;  /* 0x000001feba007810 */ /* 0x000fe20007ffe0ff */
[----:B------:R-:W-:Y:S02]  /*4fac0*/  @P5 STG.E [R4.64], R142 ;  /* 0x0000008e04005986 */ /* 0x000fe4000c101904 */
[----:B---3--:R-:W-:Y:S01]  /*4fad0*/  IMAD.WIDE R6, R11, 0x4, R108 ;  /* 0x000000040b067825 */ /* 0x008fe200078e026c */
[----:B------:R-:W-:-:S03]  /*4fae0*/  ISETP.GE.AND P5, PT, R0, c[0x0][0x17c], PT ;  /* 0x00005f0000007a0c */ /* 0x000fc60003fa6270 */
[----:B------:R-:W-:Y:S01]  /*4faf0*/  IMAD.WIDE R8, R11, 0x4, R110 ;  /* 0x000000040b087825 */ /* 0x000fe200078e026e */
[----:B------:R-:W-:Y:S01]  /*4fb00*/  IADD3 R0, R186, 0x1ff, RZ ;  /* 0x000001ffba007810 */ /* 0x000fe20007ffe0ff */
[----:B------:R1:W-:Y:S02]  /*4fb10*/  @P3 STG.E [R2.64], R58 ;  /* 0x0000003a02003986 */ /* 0x0003e4000c101904 */
[C---:B------:R-:W-:Y:S02]  /*4fb20*/  IMAD.WIDE R10, R15.reuse, 0x4, R108 ;  /* 0x000000040f0a7825 */ /* 0x040fe400078e026c */
[----:B------:R2:W-:Y:S01]  /*4fb30*/  @P4 STG.E [R6.64], R143 ;  /* 0x0000008f06004986 */ /* 0x0005e2000c101904 */
[----:B------:R-:W-:Y:S02]  /*4fb40*/  IADD3 R13, R15, c[0x0][0x198], RZ ;  /* 0x000066000f0d7a10 */ /* 0x000fe40007ffe0ff */
[----:B------:R-:W-:Y:S01]  /*4fb50*/  ISETP.LT.AND P1, PT, R184, c[0x0][0x178], !P1 ;  /* 0x00005e00b8007a0c */ /* 0x000fe20004f21270 */
[----:B------:R3:W-:Y:S01]  /*4fb60*/  @P2 STG.E [R8.64], R59 ;  /* 0x0000003b08002986 */ /* 0x0007e2000c101904 */
[----:B------:R-:W-:-:S03]  /*4fb70*/  ISETP.GE.AND P3, PT, R0, c[0x0][0x17c], PT ;  /* 0x00005f0000007a0c */ /* 0x000fc60003f66270 */
[----:B------:R4:W-:Y:S01]  /*4fb80*/  @P6 STG.E [R10.64], R158 ;  /* 0x0000009e0a006986 */ /* 0x0009e2000c101904 */
[C---:B------:R-:W-:Y:S02]  /*4fb90*/  ISETP.LT.AND P6, PT, R187.reuse, c[0x0][0x178], !P0 ;  /* 0x00005e00bb007a0c */ /* 0x040fe400047c1270 */
[C---:B------:R-:W-:Y:S02]  /*4fba0*/  ISETP.LT.AND P0, PT, R184.reuse, c[0x0][0x178], !P0 ;  /* 0x00005e00b8007a0c */ /* 0x040fe40004701270 */
[----:B------:R-:W-:Y:S02]  /*4fbb0*/  ISETP.LT.AND P4, PT, R187, c[0x0][0x178], !P5 ;  /* 0x00005e00bb007a0c */ /* 0x000fe40006f81270 */
[----:B------:R-:W-:Y:S02]  /*4fbc0*/  IADD3 R17, R13, c[0x0][0x198], RZ ;  /* 0x000066000d117a10 */ /* 0x000fe40007ffe0ff */
[C---:B------:R-:W-:Y:S02]  /*4fbd0*/  ISETP.LT.AND P5, PT, R184.reuse, c[0x0][0x178], !P5 ;  /* 0x00005e00b8007a0c */ /* 0x040fe40006fa1270 */
[----:B------:R-:W-:Y:S01]  /*4fbe0*/  ISETP.LT.AND P2, PT, R187, c[0x0][0x178], !P3 ;  /* 0x00005e00bb007a0c */ /* 0x000fe20005f41270 */
[----:B-1----:R-:W-:Y:S01]  /*4fbf0*/  IMAD.WIDE R2, R15, 0x4, R110 ;  /* 0x000000040f027825 */ /* 0x002fe200078e026e */
[----:B------:R-:W-:-:S02]  /*4fc00*/  ISETP.LT.AND P3, PT, R184, c[0x0][0x178], !P3 ;  /* 0x00005e00b8007a0c */ /* 0x000fc40005f61270 */
[----:B------:R-:W-:Y:S01]  /*4fc10*/  IADD3 R15, R17, c[0x0][0x198], RZ ;  /* 0x00006600110f7a10 */ /* 0x000fe20007ffe0ff */
[C---:B------:R-:W-:Y:S01]  /*4fc20*/  IMAD.WIDE R4, R13.reuse, 0x4, R108 ;  /* 0x000000040d047825 */ /* 0x040fe200078e026c */
[----:B------:R1:W-:Y:S03]  /*4fc30*/  @P1 STG.E [R2.64], R62 ;  /* 0x0000003e02001986 */ /* 0x0003e6000c101904 */
[----:B--2---:R-:W-:Y:S01]  /*4fc40*/  IMAD.WIDE R6, R13, 0x4, R110 ;  /* 0x000000040d067825 */ /* 0x004fe200078e026e */
[----:B------:R1:W-:Y:S03]  /*4fc50*/  @P6 STG.E [R4.64], R159 ;  /* 0x0000009f04006986 */ /* 0x0003e6000c101904 */
[C---:B---3--:R-:W-:Y:S01]  /*4fc60*/  IMAD.WIDE R8, R17.reuse, 0x4, R108 ;  /* 0x0000000411087825 */ /* 0x048fe200078e026c */
[----:B------:R1:W-:Y:S03]  /*4fc70*/  @P0 STG.E [R6.64], R63 ;  /* 0x0000003f06000986 */ /* 0x0003e6000c101904 */
[----:B----4-:R-:W-:Y:S01]  /*4fc80*/  IMAD.WIDE R10, R17, 0x4, R110 ;  /* 0x00000004110a7825 */ /* 0x010fe200078e026e */
[----:B------:R1:W-:Y:S03]  /*4fc90*/  @P4 STG.E [R8.64], R174 ;  /* 0x000000ae08004986 */ /* 0x0003e6000c101904 */
[C---:B------:R-:W-:Y:S01]  /*4fca0*/  IMAD.WIDE R108, R15.reuse, 0x4, R108 ;  /* 0x000000040f6c7825 */ /* 0x040fe200078e026c */
[----:B------:R1:W-:Y:S04]  /*4fcb0*/  @P5 STG.E [R10.64], R66 ;  /* 0x000000420a005986 */ /* 0x0003e8000c101904 */
[----:B------:R1:W-:Y:S01]  /*4fcc0*/  @P2 STG.E [R108.64], R175 ;  /* 0x000000af6c002986 */ /* 0x0003e2000c101904 */
[----:B------:R-:W-:Y:S01]  /*4fcd0*/  IMAD.WIDE R110, R15, 0x4, R110 ;  /* 0x000000040f6e7825 */ /* 0x000fe200078e026e */
[----:B------:R-:W-:Y:S06]  /*4fce0*/  @!P3 EXIT ;  /* 0x000000000000b94d */ /* 0x000fec0003800000 */
[----:B------:R-:W-:Y:S01]  /*4fcf0*/  STG.E [R110.64], R67 ;  /* 0x000000436e007986 */ /* 0x000fe2000c101904 */
[----:B------:R-:W-:Y:S05]  /*4fd00*/  EXIT ;  /* 0x000000000000794d */ /* 0x000fea0003800000 */
.L_x_3:
[----:B------:R-:W-:-:S00]  /*4fd10*/  BRA `(.L_x_3) ;  /* 0xfffffff000007947 */ /* 0x000fc0000383ffff */
[----:B------:R-:W-:-:S00]  /*4fd20*/  NOP ;  /* 0x0000000000007918 */ /* 0x000fc00000000000 */
        /* <DEDUP_REMOVED lines=13> */
.L_x_4:


//--------------------- .nv.shared.matmul_kernel  --------------------------
	.section	.nv.shared.matmul_kernel,"aw",@nobits
	.sectionflags	@""
	.align	16
